//
// Generated by NVIDIA NVVM Compiler
//
// Compiler Build ID: CL-36424714
// Cuda compilation tools, release 13.0, V13.0.88
// Based on NVVM 20.0.0
//

.version 9.0
.target sm_100
.address_size 64

	// .globl	_Z15initialColoringPiS_S_S_i
// _ZZN3cub18CUB_300001_SM_10006detail6reduce28DeviceReduceSingleTileKernelINS2_10policy_hubIijN4cuda3std3__44plusIiEEE10Policy1000EN6thrust24THRUST_300001_SM_1000_NS6detail15normal_iteratorINSD_10device_ptrIiEEEEPijS9_iiNS7_10__identityEEEvT0_T1_T2_T3_T4_T6_E12temp_storage has been demoted
// _ZZN3cub18CUB_300001_SM_10006detail6reduce18DeviceReduceKernelINS2_10policy_hubIijN4cuda3std3__44plusIiEEE10Policy1000EN6thrust24THRUST_300001_SM_1000_NS6detail15normal_iteratorINSD_10device_ptrIiEEEEjS9_iNS7_10__identityEEEvT0_PT3_T1_NS0_13GridEvenShareISN_EET2_T4_E12temp_storage has been demoted
// _ZZN3cub18CUB_300001_SM_10006detail6reduce28DeviceReduceSingleTileKernelINS2_10policy_hubIijN4cuda3std3__44plusIiEEE10Policy1000EPiSC_iS9_iiNS7_10__identityEEEvT0_T1_T2_T3_T4_T6_E12temp_storage has been demoted
// _ZZN3cub18CUB_300001_SM_10006detail6reduce28DeviceReduceSingleTileKernelINS2_10policy_hubIiyN4cuda3std3__44plusIiEEE10Policy1000EN6thrust24THRUST_300001_SM_1000_NS6detail15normal_iteratorINSD_10device_ptrIiEEEEPiyS9_iiNS7_10__identityEEEvT0_T1_T2_T3_T4_T6_E12temp_storage has been demoted
// _ZZN3cub18CUB_300001_SM_10006detail6reduce18DeviceReduceKernelINS2_10policy_hubIiyN4cuda3std3__44plusIiEEE10Policy1000EN6thrust24THRUST_300001_SM_1000_NS6detail15normal_iteratorINSD_10device_ptrIiEEEEyS9_iNS7_10__identityEEEvT0_PT3_T1_NS0_13GridEvenShareISN_EET2_T4_E12temp_storage has been demoted
// _ZZN3cub18CUB_300001_SM_10006detail6reduce28DeviceReduceSingleTileKernelINS2_10policy_hubIiyN4cuda3std3__44plusIiEEE10Policy1000EPiSC_iS9_iiNS7_10__identityEEEvT0_T1_T2_T3_T4_T6_E12temp_storage has been demoted
.global .align 1 .b8 _ZN34_INTERNAL_b0e47890_4_k_cu_ac7c89a74cuda3std3__45__cpo5beginE[1];
.global .align 1 .b8 _ZN34_INTERNAL_b0e47890_4_k_cu_ac7c89a74cuda3std3__45__cpo3endE[1];
.global .align 1 .b8 _ZN34_INTERNAL_b0e47890_4_k_cu_ac7c89a74cuda3std3__45__cpo6cbeginE[1];
.global .align 1 .b8 _ZN34_INTERNAL_b0e47890_4_k_cu_ac7c89a74cuda3std3__45__cpo4cendE[1];
.global .align 1 .b8 _ZN34_INTERNAL_b0e47890_4_k_cu_ac7c89a74cuda3std3__45__cpo6rbeginE[1];
.global .align 1 .b8 _ZN34_INTERNAL_b0e47890_4_k_cu_ac7c89a74cuda3std3__45__cpo4rendE[1];
.global .align 1 .b8 _ZN34_INTERNAL_b0e47890_4_k_cu_ac7c89a74cuda3std3__45__cpo7crbeginE[1];
.global .align 1 .b8 _ZN34_INTERNAL_b0e47890_4_k_cu_ac7c89a74cuda3std3__45__cpo5crendE[1];
.global .align 1 .b8 _ZN34_INTERNAL_b0e47890_4_k_cu_ac7c89a74cuda3std3__436_GLOBAL__N__b0e47890_4_k_cu_ac7c89a76ignoreE[1];
.global .align 1 .b8 _ZN34_INTERNAL_b0e47890_4_k_cu_ac7c89a74cuda3std3__419piecewise_constructE[1];
.global .align 1 .b8 _ZN34_INTERNAL_b0e47890_4_k_cu_ac7c89a74cuda3std3__48in_placeE[1];
.global .align 1 .b8 _ZN34_INTERNAL_b0e47890_4_k_cu_ac7c89a74cuda3std3__420unreachable_sentinelE[1];
.global .align 1 .b8 _ZN34_INTERNAL_b0e47890_4_k_cu_ac7c89a74cuda3std3__47nulloptE[1];
.global .align 1 .b8 _ZN34_INTERNAL_b0e47890_4_k_cu_ac7c89a74cuda3std3__48unexpectE[1];
.global .align 1 .b8 _ZN34_INTERNAL_b0e47890_4_k_cu_ac7c89a74cuda3std6ranges3__45__cpo4swapE[1];
.global .align 1 .b8 _ZN34_INTERNAL_b0e47890_4_k_cu_ac7c89a74cuda3std6ranges3__45__cpo9iter_moveE[1];
.global .align 1 .b8 _ZN34_INTERNAL_b0e47890_4_k_cu_ac7c89a74cuda3std6ranges3__45__cpo5beginE[1];
.global .align 1 .b8 _ZN34_INTERNAL_b0e47890_4_k_cu_ac7c89a74cuda3std6ranges3__45__cpo3endE[1];
.global .align 1 .b8 _ZN34_INTERNAL_b0e47890_4_k_cu_ac7c89a74cuda3std6ranges3__45__cpo6cbeginE[1];
.global .align 1 .b8 _ZN34_INTERNAL_b0e47890_4_k_cu_ac7c89a74cuda3std6ranges3__45__cpo4cendE[1];
.global .align 1 .b8 _ZN34_INTERNAL_b0e47890_4_k_cu_ac7c89a74cuda3std6ranges3__45__cpo7advanceE[1];
.global .align 1 .b8 _ZN34_INTERNAL_b0e47890_4_k_cu_ac7c89a74cuda3std6ranges3__45__cpo9iter_swapE[1];
.global .align 1 .b8 _ZN34_INTERNAL_b0e47890_4_k_cu_ac7c89a74cuda3std6ranges3__45__cpo4nextE[1];
.global .align 1 .b8 _ZN34_INTERNAL_b0e47890_4_k_cu_ac7c89a74cuda3std6ranges3__45__cpo4prevE[1];
.global .align 1 .b8 _ZN34_INTERNAL_b0e47890_4_k_cu_ac7c89a74cuda3std6ranges3__45__cpo4dataE[1];
.global .align 1 .b8 _ZN34_INTERNAL_b0e47890_4_k_cu_ac7c89a74cuda3std6ranges3__45__cpo5cdataE[1];
.global .align 1 .b8 _ZN34_INTERNAL_b0e47890_4_k_cu_ac7c89a74cuda3std6ranges3__45__cpo4sizeE[1];
.global .align 1 .b8 _ZN34_INTERNAL_b0e47890_4_k_cu_ac7c89a74cuda3std6ranges3__45__cpo5ssizeE[1];
.global .align 1 .b8 _ZN34_INTERNAL_b0e47890_4_k_cu_ac7c89a74cuda3std6ranges3__45__cpo8distanceE[1];
.global .align 1 .b8 _ZN34_INTERNAL_b0e47890_4_k_cu_ac7c89a76thrust24THRUST_300001_SM_1000_NS8cuda_cub3parE[1];
.global .align 1 .b8 _ZN34_INTERNAL_b0e47890_4_k_cu_ac7c89a76thrust24THRUST_300001_SM_1000_NS8cuda_cub10par_nosyncE[1];
.global .align 1 .b8 _ZN34_INTERNAL_b0e47890_4_k_cu_ac7c89a76thrust24THRUST_300001_SM_1000_NS6system6detail10sequential3seqE[1];
.global .align 1 .b8 _ZN34_INTERNAL_b0e47890_4_k_cu_ac7c89a76thrust24THRUST_300001_SM_1000_NS12placeholders2_1E[1];
.global .align 1 .b8 _ZN34_INTERNAL_b0e47890_4_k_cu_ac7c89a76thrust24THRUST_300001_SM_1000_NS12placeholders2_2E[1];
.global .align 1 .b8 _ZN34_INTERNAL_b0e47890_4_k_cu_ac7c89a76thrust24THRUST_300001_SM_1000_NS12placeholders2_3E[1];
.global .align 1 .b8 _ZN34_INTERNAL_b0e47890_4_k_cu_ac7c89a76thrust24THRUST_300001_SM_1000_NS12placeholders2_4E[1];
.global .align 1 .b8 _ZN34_INTERNAL_b0e47890_4_k_cu_ac7c89a76thrust24THRUST_300001_SM_1000_NS12placeholders2_5E[1];
.global .align 1 .b8 _ZN34_INTERNAL_b0e47890_4_k_cu_ac7c89a76thrust24THRUST_300001_SM_1000_NS12placeholders2_6E[1];
.global .align 1 .b8 _ZN34_INTERNAL_b0e47890_4_k_cu_ac7c89a76thrust24THRUST_300001_SM_1000_NS12placeholders2_7E[1];
.global .align 1 .b8 _ZN34_INTERNAL_b0e47890_4_k_cu_ac7c89a76thrust24THRUST_300001_SM_1000_NS12placeholders2_8E[1];
.global .align 1 .b8 _ZN34_INTERNAL_b0e47890_4_k_cu_ac7c89a76thrust24THRUST_300001_SM_1000_NS12placeholders2_9E[1];
.global .align 1 .b8 _ZN34_INTERNAL_b0e47890_4_k_cu_ac7c89a76thrust24THRUST_300001_SM_1000_NS12placeholders3_10E[1];
.global .align 1 .b8 _ZN34_INTERNAL_b0e47890_4_k_cu_ac7c89a76thrust24THRUST_300001_SM_1000_NS3seqE[1];

.visible .entry _Z15initialColoringPiS_S_S_i(
	.param .u64 .ptr .align 1 _Z15initialColoringPiS_S_S_i_param_0,
	.param .u64 .ptr .align 1 _Z15initialColoringPiS_S_S_i_param_1,
	.param .u64 .ptr .align 1 _Z15initialColoringPiS_S_S_i_param_2,
	.param .u64 .ptr .align 1 _Z15initialColoringPiS_S_S_i_param_3,
	.param .u32 _Z15initialColoringPiS_S_S_i_param_4
)
{
	.local .align 16 .b8 	__local_depot0[1024];
	.reg .b64 	%SP;
	.reg .b64 	%SPL;
	.reg .pred 	%p<269>;
	.reg .b32 	%r<556>;
	.reg .b64 	%rd<42>;

	mov.u64 	%SPL, __local_depot0;
	ld.param.u64 	%rd6, [_Z15initialColoringPiS_S_S_i_param_0];
	ld.param.u64 	%rd8, [_Z15initialColoringPiS_S_S_i_param_1];
	ld.param.u64 	%rd9, [_Z15initialColoringPiS_S_S_i_param_2];
	ld.param.u64 	%rd7, [_Z15initialColoringPiS_S_S_i_param_3];
	ld.param.u32 	%r20, [_Z15initialColoringPiS_S_S_i_param_4];
	cvta.to.global.u64 	%rd1, %rd8;
	cvta.to.global.u64 	%rd2, %rd9;
	add.u64 	%rd3, %SPL, 0;
	mov.u32 	%r21, %ctaid.x;
	mov.u32 	%r22, %ntid.x;
	mov.u32 	%r23, %tid.x;
	mad.lo.s32 	%r1, %r21, %r22, %r23;
	setp.ge.s32 	%p1, %r1, %r20;
	@%p1 bra 	$L__BB0_276;
	cvta.to.global.u64 	%rd11, %rd7;
	mul.wide.s32 	%rd12, %r1, 4;
	add.s64 	%rd13, %rd11, %rd12;
	ld.global.u32 	%r24, [%rd13];
	setp.ne.s32 	%p2, %r24, 1;
	@%p2 bra 	$L__BB0_276;
	mov.b32 	%r25, 0;
	st.local.v4.u32 	[%rd3], {%r25, %r25, %r25, %r25};
	st.local.v4.u32 	[%rd3+16], {%r25, %r25, %r25, %r25};
	st.local.v4.u32 	[%rd3+32], {%r25, %r25, %r25, %r25};
	st.local.v4.u32 	[%rd3+48], {%r25, %r25, %r25, %r25};
	st.local.v4.u32 	[%rd3+64], {%r25, %r25, %r25, %r25};
	st.local.v4.u32 	[%rd3+80], {%r25, %r25, %r25, %r25};
	st.local.v4.u32 	[%rd3+96], {%r25, %r25, %r25, %r25};
	st.local.v4.u32 	[%rd3+112], {%r25, %r25, %r25, %r25};
	st.local.v4.u32 	[%rd3+128], {%r25, %r25, %r25, %r25};
	st.local.v4.u32 	[%rd3+144], {%r25, %r25, %r25, %r25};
	st.local.v4.u32 	[%rd3+160], {%r25, %r25, %r25, %r25};
	st.local.v4.u32 	[%rd3+176], {%r25, %r25, %r25, %r25};
	st.local.v4.u32 	[%rd3+192], {%r25, %r25, %r25, %r25};
	st.local.v4.u32 	[%rd3+208], {%r25, %r25, %r25, %r25};
	st.local.v4.u32 	[%rd3+224], {%r25, %r25, %r25, %r25};
	st.local.v4.u32 	[%rd3+240], {%r25, %r25, %r25, %r25};
	st.local.v4.u32 	[%rd3+256], {%r25, %r25, %r25, %r25};
	st.local.v4.u32 	[%rd3+272], {%r25, %r25, %r25, %r25};
	st.local.v4.u32 	[%rd3+288], {%r25, %r25, %r25, %r25};
	st.local.v4.u32 	[%rd3+304], {%r25, %r25, %r25, %r25};
	st.local.v4.u32 	[%rd3+320], {%r25, %r25, %r25, %r25};
	st.local.v4.u32 	[%rd3+336], {%r25, %r25, %r25, %r25};
	st.local.v4.u32 	[%rd3+352], {%r25, %r25, %r25, %r25};
	st.local.v4.u32 	[%rd3+368], {%r25, %r25, %r25, %r25};
	st.local.v4.u32 	[%rd3+384], {%r25, %r25, %r25, %r25};
	st.local.v4.u32 	[%rd3+400], {%r25, %r25, %r25, %r25};
	st.local.v4.u32 	[%rd3+416], {%r25, %r25, %r25, %r25};
	st.local.v4.u32 	[%rd3+432], {%r25, %r25, %r25, %r25};
	st.local.v4.u32 	[%rd3+448], {%r25, %r25, %r25, %r25};
	st.local.v4.u32 	[%rd3+464], {%r25, %r25, %r25, %r25};
	st.local.v4.u32 	[%rd3+480], {%r25, %r25, %r25, %r25};
	st.local.v4.u32 	[%rd3+496], {%r25, %r25, %r25, %r25};
	st.local.v4.u32 	[%rd3+512], {%r25, %r25, %r25, %r25};
	st.local.v4.u32 	[%rd3+528], {%r25, %r25, %r25, %r25};
	st.local.v4.u32 	[%rd3+544], {%r25, %r25, %r25, %r25};
	st.local.v4.u32 	[%rd3+560], {%r25, %r25, %r25, %r25};
	st.local.v4.u32 	[%rd3+576], {%r25, %r25, %r25, %r25};
	st.local.v4.u32 	[%rd3+592], {%r25, %r25, %r25, %r25};
	st.local.v4.u32 	[%rd3+608], {%r25, %r25, %r25, %r25};
	st.local.v4.u32 	[%rd3+624], {%r25, %r25, %r25, %r25};
	st.local.v4.u32 	[%rd3+640], {%r25, %r25, %r25, %r25};
	st.local.v4.u32 	[%rd3+656], {%r25, %r25, %r25, %r25};
	st.local.v4.u32 	[%rd3+672], {%r25, %r25, %r25, %r25};
	st.local.v4.u32 	[%rd3+688], {%r25, %r25, %r25, %r25};
	st.local.v4.u32 	[%rd3+704], {%r25, %r25, %r25, %r25};
	st.local.v4.u32 	[%rd3+720], {%r25, %r25, %r25, %r25};
	st.local.v4.u32 	[%rd3+736], {%r25, %r25, %r25, %r25};
	st.local.v4.u32 	[%rd3+752], {%r25, %r25, %r25, %r25};
	st.local.v4.u32 	[%rd3+768], {%r25, %r25, %r25, %r25};
	st.local.v4.u32 	[%rd3+784], {%r25, %r25, %r25, %r25};
	st.local.v4.u32 	[%rd3+800], {%r25, %r25, %r25, %r25};
	st.local.v4.u32 	[%rd3+816], {%r25, %r25, %r25, %r25};
	st.local.v4.u32 	[%rd3+832], {%r25, %r25, %r25, %r25};
	st.local.v4.u32 	[%rd3+848], {%r25, %r25, %r25, %r25};
	st.local.v4.u32 	[%rd3+864], {%r25, %r25, %r25, %r25};
	st.local.v4.u32 	[%rd3+880], {%r25, %r25, %r25, %r25};
	st.local.v4.u32 	[%rd3+896], {%r25, %r25, %r25, %r25};
	st.local.v4.u32 	[%rd3+912], {%r25, %r25, %r25, %r25};
	st.local.v4.u32 	[%rd3+928], {%r25, %r25, %r25, %r25};
	st.local.v4.u32 	[%rd3+944], {%r25, %r25, %r25, %r25};
	st.local.v4.u32 	[%rd3+960], {%r25, %r25, %r25, %r25};
	st.local.v4.u32 	[%rd3+976], {%r25, %r25, %r25, %r25};
	st.local.v4.u32 	[%rd3+992], {%r25, %r25, %r25, %r25};
	st.local.v4.u32 	[%rd3+1008], {%r25, %r25, %r25, %r25};
	cvta.to.global.u64 	%rd14, %rd6;
	add.s64 	%rd16, %rd14, %rd12;
	ld.global.u32 	%r2, [%rd16];
	ld.global.u32 	%r3, [%rd16+4];
	setp.ge.s32 	%p3, %r2, %r3;
	@%p3 bra 	$L__BB0_19;
	add.s32 	%r26, %r2, 1;
	max.s32 	%r4, %r3, %r26;
	sub.s32 	%r27, %r4, %r2;
	and.b32  	%r5, %r27, 3;
	setp.eq.s32 	%p4, %r5, 0;
	mov.u32 	%r553, %r2;
	@%p4 bra 	$L__BB0_8;
	neg.s32 	%r551, %r5;
	mov.u32 	%r553, %r2;
$L__BB0_5:
	.pragma "nounroll";
	mul.wide.s32 	%rd17, %r553, 4;
	add.s64 	%rd18, %rd1, %rd17;
	ld.global.u32 	%r28, [%rd18];
	mul.wide.s32 	%rd19, %r28, 4;
	add.s64 	%rd20, %rd2, %rd19;
	ld.global.u32 	%r9, [%rd20];
	setp.eq.s32 	%p5, %r9, -1;
	@%p5 bra 	$L__BB0_7;
	mul.wide.s32 	%rd21, %r9, 4;
	add.s64 	%rd22, %rd3, %rd21;
	mov.b32 	%r29, 1;
	st.local.u32 	[%rd22], %r29;
$L__BB0_7:
	add.s32 	%r553, %r553, 1;
	add.s32 	%r551, %r551, 1;
	setp.ne.s32 	%p6, %r551, 0;
	@%p6 bra 	$L__BB0_5;
$L__BB0_8:
	sub.s32 	%r30, %r2, %r4;
	setp.gt.u32 	%p7, %r30, -4;
	@%p7 bra 	$L__BB0_19;
	add.s64 	%rd4, %rd1, 8;
$L__BB0_10:
	mul.wide.s32 	%rd23, %r553, 4;
	add.s64 	%rd5, %rd4, %rd23;
	ld.global.u32 	%r31, [%rd5+-8];
	mul.wide.s32 	%rd24, %r31, 4;
	add.s64 	%rd25, %rd2, %rd24;
	ld.global.u32 	%r14, [%rd25];
	setp.eq.s32 	%p8, %r14, -1;
	@%p8 bra 	$L__BB0_12;
	mul.wide.s32 	%rd26, %r14, 4;
	add.s64 	%rd27, %rd3, %rd26;
	mov.b32 	%r32, 1;
	st.local.u32 	[%rd27], %r32;
$L__BB0_12:
	ld.global.u32 	%r33, [%rd5+-4];
	mul.wide.s32 	%rd28, %r33, 4;
	add.s64 	%rd29, %rd2, %rd28;
	ld.global.u32 	%r15, [%rd29];
	setp.eq.s32 	%p9, %r15, -1;
	@%p9 bra 	$L__BB0_14;
	mul.wide.s32 	%rd30, %r15, 4;
	add.s64 	%rd31, %rd3, %rd30;
	mov.b32 	%r34, 1;
	st.local.u32 	[%rd31], %r34;
$L__BB0_14:
	ld.global.u32 	%r35, [%rd5];
	mul.wide.s32 	%rd32, %r35, 4;
	add.s64 	%rd33, %rd2, %rd32;
	ld.global.u32 	%r16, [%rd33];
	setp.eq.s32 	%p10, %r16, -1;
	@%p10 bra 	$L__BB0_16;
	mul.wide.s32 	%rd34, %r16, 4;
	add.s64 	%rd35, %rd3, %rd34;
	mov.b32 	%r36, 1;
	st.local.u32 	[%rd35], %r36;
$L__BB0_16:
	ld.global.u32 	%r37, [%rd5+4];
	mul.wide.s32 	%rd36, %r37, 4;
	add.s64 	%rd37, %rd2, %rd36;
	ld.global.u32 	%r17, [%rd37];
	setp.eq.s32 	%p11, %r17, -1;
	@%p11 bra 	$L__BB0_18;
	mul.wide.s32 	%rd38, %r17, 4;
	add.s64 	%rd39, %rd3, %rd38;
	mov.b32 	%r38, 1;
	st.local.u32 	[%rd39], %r38;
$L__BB0_18:
	add.s32 	%r553, %r553, 4;
	setp.lt.s32 	%p12, %r553, %r3;
	@%p12 bra 	$L__BB0_10;
$L__BB0_19:
	ld.local.u32 	%r40, [%rd3];
	setp.ne.s32 	%p13, %r40, 0;
	mov.b32 	%r555, 0;
	@%p13 bra 	$L__BB0_21;
$L__BB0_20:
	add.s64 	%rd41, %rd2, %rd12;
	st.global.u32 	[%rd41], %r555;
	bra.uni 	$L__BB0_276;
$L__BB0_21:
	ld.local.u32 	%r42, [%rd3+4];
	setp.eq.s32 	%p14, %r42, 0;
	mov.b32 	%r555, 1;
	@%p14 bra 	$L__BB0_20;
	ld.local.u32 	%r44, [%rd3+8];
	setp.eq.s32 	%p15, %r44, 0;
	mov.b32 	%r555, 2;
	@%p15 bra 	$L__BB0_20;
	ld.local.u32 	%r46, [%rd3+12];
	setp.eq.s32 	%p16, %r46, 0;
	mov.b32 	%r555, 3;
	@%p16 bra 	$L__BB0_20;
	ld.local.u32 	%r48, [%rd3+16];
	setp.eq.s32 	%p17, %r48, 0;
	mov.b32 	%r555, 4;
	@%p17 bra 	$L__BB0_20;
	ld.local.u32 	%r50, [%rd3+20];
	setp.eq.s32 	%p18, %r50, 0;
	mov.b32 	%r555, 5;
	@%p18 bra 	$L__BB0_20;
	ld.local.u32 	%r52, [%rd3+24];
	setp.eq.s32 	%p19, %r52, 0;
	mov.b32 	%r555, 6;
	@%p19 bra 	$L__BB0_20;
	ld.local.u32 	%r54, [%rd3+28];
	setp.eq.s32 	%p20, %r54, 0;
	mov.b32 	%r555, 7;
	@%p20 bra 	$L__BB0_20;
	ld.local.u32 	%r56, [%rd3+32];
	setp.eq.s32 	%p21, %r56, 0;
	mov.b32 	%r555, 8;
	@%p21 bra 	$L__BB0_20;
	ld.local.u32 	%r58, [%rd3+36];
	setp.eq.s32 	%p22, %r58, 0;
	mov.b32 	%r555, 9;
	@%p22 bra 	$L__BB0_20;
	ld.local.u32 	%r60, [%rd3+40];
	setp.eq.s32 	%p23, %r60, 0;
	mov.b32 	%r555, 10;
	@%p23 bra 	$L__BB0_20;
	ld.local.u32 	%r62, [%rd3+44];
	setp.eq.s32 	%p24, %r62, 0;
	mov.b32 	%r555, 11;
	@%p24 bra 	$L__BB0_20;
	ld.local.u32 	%r64, [%rd3+48];
	setp.eq.s32 	%p25, %r64, 0;
	mov.b32 	%r555, 12;
	@%p25 bra 	$L__BB0_20;
	ld.local.u32 	%r66, [%rd3+52];
	setp.eq.s32 	%p26, %r66, 0;
	mov.b32 	%r555, 13;
	@%p26 bra 	$L__BB0_20;
	ld.local.u32 	%r68, [%rd3+56];
	setp.eq.s32 	%p27, %r68, 0;
	mov.b32 	%r555, 14;
	@%p27 bra 	$L__BB0_20;
	ld.local.u32 	%r70, [%rd3+60];
	setp.eq.s32 	%p28, %r70, 0;
	mov.b32 	%r555, 15;
	@%p28 bra 	$L__BB0_20;
	ld.local.u32 	%r72, [%rd3+64];
	setp.eq.s32 	%p29, %r72, 0;
	mov.b32 	%r555, 16;
	@%p29 bra 	$L__BB0_20;
	ld.local.u32 	%r74, [%rd3+68];
	setp.eq.s32 	%p30, %r74, 0;
	mov.b32 	%r555, 17;
	@%p30 bra 	$L__BB0_20;
	ld.local.u32 	%r76, [%rd3+72];
	setp.eq.s32 	%p31, %r76, 0;
	mov.b32 	%r555, 18;
	@%p31 bra 	$L__BB0_20;
	ld.local.u32 	%r78, [%rd3+76];
	setp.eq.s32 	%p32, %r78, 0;
	mov.b32 	%r555, 19;
	@%p32 bra 	$L__BB0_20;
	ld.local.u32 	%r80, [%rd3+80];
	setp.eq.s32 	%p33, %r80, 0;
	mov.b32 	%r555, 20;
	@%p33 bra 	$L__BB0_20;
	ld.local.u32 	%r82, [%rd3+84];
	setp.eq.s32 	%p34, %r82, 0;
	mov.b32 	%r555, 21;
	@%p34 bra 	$L__BB0_20;
	ld.local.u32 	%r84, [%rd3+88];
	setp.eq.s32 	%p35, %r84, 0;
	mov.b32 	%r555, 22;
	@%p35 bra 	$L__BB0_20;
	ld.local.u32 	%r86, [%rd3+92];
	setp.eq.s32 	%p36, %r86, 0;
	mov.b32 	%r555, 23;
	@%p36 bra 	$L__BB0_20;
	ld.local.u32 	%r88, [%rd3+96];
	setp.eq.s32 	%p37, %r88, 0;
	mov.b32 	%r555, 24;
	@%p37 bra 	$L__BB0_20;
	ld.local.u32 	%r90, [%rd3+100];
	setp.eq.s32 	%p38, %r90, 0;
	mov.b32 	%r555, 25;
	@%p38 bra 	$L__BB0_20;
	ld.local.u32 	%r92, [%rd3+104];
	setp.eq.s32 	%p39, %r92, 0;
	mov.b32 	%r555, 26;
	@%p39 bra 	$L__BB0_20;
	ld.local.u32 	%r94, [%rd3+108];
	setp.eq.s32 	%p40, %r94, 0;
	mov.b32 	%r555, 27;
	@%p40 bra 	$L__BB0_20;
	ld.local.u32 	%r96, [%rd3+112];
	setp.eq.s32 	%p41, %r96, 0;
	mov.b32 	%r555, 28;
	@%p41 bra 	$L__BB0_20;
	ld.local.u32 	%r98, [%rd3+116];
	setp.eq.s32 	%p42, %r98, 0;
	mov.b32 	%r555, 29;
	@%p42 bra 	$L__BB0_20;
	ld.local.u32 	%r100, [%rd3+120];
	setp.eq.s32 	%p43, %r100, 0;
	mov.b32 	%r555, 30;
	@%p43 bra 	$L__BB0_20;
	ld.local.u32 	%r102, [%rd3+124];
	setp.eq.s32 	%p44, %r102, 0;
	mov.b32 	%r555, 31;
	@%p44 bra 	$L__BB0_20;
	ld.local.u32 	%r104, [%rd3+128];
	setp.eq.s32 	%p45, %r104, 0;
	mov.b32 	%r555, 32;
	@%p45 bra 	$L__BB0_20;
	ld.local.u32 	%r106, [%rd3+132];
	setp.eq.s32 	%p46, %r106, 0;
	mov.b32 	%r555, 33;
	@%p46 bra 	$L__BB0_20;
	ld.local.u32 	%r108, [%rd3+136];
	setp.eq.s32 	%p47, %r108, 0;
	mov.b32 	%r555, 34;
	@%p47 bra 	$L__BB0_20;
	ld.local.u32 	%r110, [%rd3+140];
	setp.eq.s32 	%p48, %r110, 0;
	mov.b32 	%r555, 35;
	@%p48 bra 	$L__BB0_20;
	ld.local.u32 	%r112, [%rd3+144];
	setp.eq.s32 	%p49, %r112, 0;
	mov.b32 	%r555, 36;
	@%p49 bra 	$L__BB0_20;
	ld.local.u32 	%r114, [%rd3+148];
	setp.eq.s32 	%p50, %r114, 0;
	mov.b32 	%r555, 37;
	@%p50 bra 	$L__BB0_20;
	ld.local.u32 	%r116, [%rd3+152];
	setp.eq.s32 	%p51, %r116, 0;
	mov.b32 	%r555, 38;
	@%p51 bra 	$L__BB0_20;
	ld.local.u32 	%r118, [%rd3+156];
	setp.eq.s32 	%p52, %r118, 0;
	mov.b32 	%r555, 39;
	@%p52 bra 	$L__BB0_20;
	ld.local.u32 	%r120, [%rd3+160];
	setp.eq.s32 	%p53, %r120, 0;
	mov.b32 	%r555, 40;
	@%p53 bra 	$L__BB0_20;
	ld.local.u32 	%r122, [%rd3+164];
	setp.eq.s32 	%p54, %r122, 0;
	mov.b32 	%r555, 41;
	@%p54 bra 	$L__BB0_20;
	ld.local.u32 	%r124, [%rd3+168];
	setp.eq.s32 	%p55, %r124, 0;
	mov.b32 	%r555, 42;
	@%p55 bra 	$L__BB0_20;
	ld.local.u32 	%r126, [%rd3+172];
	setp.eq.s32 	%p56, %r126, 0;
	mov.b32 	%r555, 43;
	@%p56 bra 	$L__BB0_20;
	ld.local.u32 	%r128, [%rd3+176];
	setp.eq.s32 	%p57, %r128, 0;
	mov.b32 	%r555, 44;
	@%p57 bra 	$L__BB0_20;
	ld.local.u32 	%r130, [%rd3+180];
	setp.eq.s32 	%p58, %r130, 0;
	mov.b32 	%r555, 45;
	@%p58 bra 	$L__BB0_20;
	ld.local.u32 	%r132, [%rd3+184];
	setp.eq.s32 	%p59, %r132, 0;
	mov.b32 	%r555, 46;
	@%p59 bra 	$L__BB0_20;
	ld.local.u32 	%r134, [%rd3+188];
	setp.eq.s32 	%p60, %r134, 0;
	mov.b32 	%r555, 47;
	@%p60 bra 	$L__BB0_20;
	ld.local.u32 	%r136, [%rd3+192];
	setp.eq.s32 	%p61, %r136, 0;
	mov.b32 	%r555, 48;
	@%p61 bra 	$L__BB0_20;
	ld.local.u32 	%r138, [%rd3+196];
	setp.eq.s32 	%p62, %r138, 0;
	mov.b32 	%r555, 49;
	@%p62 bra 	$L__BB0_20;
	ld.local.u32 	%r140, [%rd3+200];
	setp.eq.s32 	%p63, %r140, 0;
	mov.b32 	%r555, 50;
	@%p63 bra 	$L__BB0_20;
	ld.local.u32 	%r142, [%rd3+204];
	setp.eq.s32 	%p64, %r142, 0;
	mov.b32 	%r555, 51;
	@%p64 bra 	$L__BB0_20;
	ld.local.u32 	%r144, [%rd3+208];
	setp.eq.s32 	%p65, %r144, 0;
	mov.b32 	%r555, 52;
	@%p65 bra 	$L__BB0_20;
	ld.local.u32 	%r146, [%rd3+212];
	setp.eq.s32 	%p66, %r146, 0;
	mov.b32 	%r555, 53;
	@%p66 bra 	$L__BB0_20;
	ld.local.u32 	%r148, [%rd3+216];
	setp.eq.s32 	%p67, %r148, 0;
	mov.b32 	%r555, 54;
	@%p67 bra 	$L__BB0_20;
	ld.local.u32 	%r150, [%rd3+220];
	setp.eq.s32 	%p68, %r150, 0;
	mov.b32 	%r555, 55;
	@%p68 bra 	$L__BB0_20;
	ld.local.u32 	%r152, [%rd3+224];
	setp.eq.s32 	%p69, %r152, 0;
	mov.b32 	%r555, 56;
	@%p69 bra 	$L__BB0_20;
	ld.local.u32 	%r154, [%rd3+228];
	setp.eq.s32 	%p70, %r154, 0;
	mov.b32 	%r555, 57;
	@%p70 bra 	$L__BB0_20;
	ld.local.u32 	%r156, [%rd3+232];
	setp.eq.s32 	%p71, %r156, 0;
	mov.b32 	%r555, 58;
	@%p71 bra 	$L__BB0_20;
	ld.local.u32 	%r158, [%rd3+236];
	setp.eq.s32 	%p72, %r158, 0;
	mov.b32 	%r555, 59;
	@%p72 bra 	$L__BB0_20;
	ld.local.u32 	%r160, [%rd3+240];
	setp.eq.s32 	%p73, %r160, 0;
	mov.b32 	%r555, 60;
	@%p73 bra 	$L__BB0_20;
	ld.local.u32 	%r162, [%rd3+244];
	setp.eq.s32 	%p74, %r162, 0;
	mov.b32 	%r555, 61;
	@%p74 bra 	$L__BB0_20;
	ld.local.u32 	%r164, [%rd3+248];
	setp.eq.s32 	%p75, %r164, 0;
	mov.b32 	%r555, 62;
	@%p75 bra 	$L__BB0_20;
	ld.local.u32 	%r166, [%rd3+252];
	setp.eq.s32 	%p76, %r166, 0;
	mov.b32 	%r555, 63;
	@%p76 bra 	$L__BB0_20;
	ld.local.u32 	%r168, [%rd3+256];
	setp.eq.s32 	%p77, %r168, 0;
	mov.b32 	%r555, 64;
	@%p77 bra 	$L__BB0_20;
	ld.local.u32 	%r170, [%rd3+260];
	setp.eq.s32 	%p78, %r170, 0;
	mov.b32 	%r555, 65;
	@%p78 bra 	$L__BB0_20;
	ld.local.u32 	%r172, [%rd3+264];
	setp.eq.s32 	%p79, %r172, 0;
	mov.b32 	%r555, 66;
	@%p79 bra 	$L__BB0_20;
	ld.local.u32 	%r174, [%rd3+268];
	setp.eq.s32 	%p80, %r174, 0;
	mov.b32 	%r555, 67;
	@%p80 bra 	$L__BB0_20;
	ld.local.u32 	%r176, [%rd3+272];
	setp.eq.s32 	%p81, %r176, 0;
	mov.b32 	%r555, 68;
	@%p81 bra 	$L__BB0_20;
	ld.local.u32 	%r178, [%rd3+276];
	setp.eq.s32 	%p82, %r178, 0;
	mov.b32 	%r555, 69;
	@%p82 bra 	$L__BB0_20;
	ld.local.u32 	%r180, [%rd3+280];
	setp.eq.s32 	%p83, %r180, 0;
	mov.b32 	%r555, 70;
	@%p83 bra 	$L__BB0_20;
	ld.local.u32 	%r182, [%rd3+284];
	setp.eq.s32 	%p84, %r182, 0;
	mov.b32 	%r555, 71;
	@%p84 bra 	$L__BB0_20;
	ld.local.u32 	%r184, [%rd3+288];
	setp.eq.s32 	%p85, %r184, 0;
	mov.b32 	%r555, 72;
	@%p85 bra 	$L__BB0_20;
	ld.local.u32 	%r186, [%rd3+292];
	setp.eq.s32 	%p86, %r186, 0;
	mov.b32 	%r555, 73;
	@%p86 bra 	$L__BB0_20;
	ld.local.u32 	%r188, [%rd3+296];
	setp.eq.s32 	%p87, %r188, 0;
	mov.b32 	%r555, 74;
	@%p87 bra 	$L__BB0_20;
	ld.local.u32 	%r190, [%rd3+300];
	setp.eq.s32 	%p88, %r190, 0;
	mov.b32 	%r555, 75;
	@%p88 bra 	$L__BB0_20;
	ld.local.u32 	%r192, [%rd3+304];
	setp.eq.s32 	%p89, %r192, 0;
	mov.b32 	%r555, 76;
	@%p89 bra 	$L__BB0_20;
	ld.local.u32 	%r194, [%rd3+308];
	setp.eq.s32 	%p90, %r194, 0;
	mov.b32 	%r555, 77;
	@%p90 bra 	$L__BB0_20;
	ld.local.u32 	%r196, [%rd3+312];
	setp.eq.s32 	%p91, %r196, 0;
	mov.b32 	%r555, 78;
	@%p91 bra 	$L__BB0_20;
	ld.local.u32 	%r198, [%rd3+316];
	setp.eq.s32 	%p92, %r198, 0;
	mov.b32 	%r555, 79;
	@%p92 bra 	$L__BB0_20;
	ld.local.u32 	%r200, [%rd3+320];
	setp.eq.s32 	%p93, %r200, 0;
	mov.b32 	%r555, 80;
	@%p93 bra 	$L__BB0_20;
	ld.local.u32 	%r202, [%rd3+324];
	setp.eq.s32 	%p94, %r202, 0;
	mov.b32 	%r555, 81;
	@%p94 bra 	$L__BB0_20;
	ld.local.u32 	%r204, [%rd3+328];
	setp.eq.s32 	%p95, %r204, 0;
	mov.b32 	%r555, 82;
	@%p95 bra 	$L__BB0_20;
	ld.local.u32 	%r206, [%rd3+332];
	setp.eq.s32 	%p96, %r206, 0;
	mov.b32 	%r555, 83;
	@%p96 bra 	$L__BB0_20;
	ld.local.u32 	%r208, [%rd3+336];
	setp.eq.s32 	%p97, %r208, 0;
	mov.b32 	%r555, 84;
	@%p97 bra 	$L__BB0_20;
	ld.local.u32 	%r210, [%rd3+340];
	setp.eq.s32 	%p98, %r210, 0;
	mov.b32 	%r555, 85;
	@%p98 bra 	$L__BB0_20;
	ld.local.u32 	%r212, [%rd3+344];
	setp.eq.s32 	%p99, %r212, 0;
	mov.b32 	%r555, 86;
	@%p99 bra 	$L__BB0_20;
	ld.local.u32 	%r214, [%rd3+348];
	setp.eq.s32 	%p100, %r214, 0;
	mov.b32 	%r555, 87;
	@%p100 bra 	$L__BB0_20;
	ld.local.u32 	%r216, [%rd3+352];
	setp.eq.s32 	%p101, %r216, 0;
	mov.b32 	%r555, 88;
	@%p101 bra 	$L__BB0_20;
	ld.local.u32 	%r218, [%rd3+356];
	setp.eq.s32 	%p102, %r218, 0;
	mov.b32 	%r555, 89;
	@%p102 bra 	$L__BB0_20;
	ld.local.u32 	%r220, [%rd3+360];
	setp.eq.s32 	%p103, %r220, 0;
	mov.b32 	%r555, 90;
	@%p103 bra 	$L__BB0_20;
	ld.local.u32 	%r222, [%rd3+364];
	setp.eq.s32 	%p104, %r222, 0;
	mov.b32 	%r555, 91;
	@%p104 bra 	$L__BB0_20;
	ld.local.u32 	%r224, [%rd3+368];
	setp.eq.s32 	%p105, %r224, 0;
	mov.b32 	%r555, 92;
	@%p105 bra 	$L__BB0_20;
	ld.local.u32 	%r226, [%rd3+372];
	setp.eq.s32 	%p106, %r226, 0;
	mov.b32 	%r555, 93;
	@%p106 bra 	$L__BB0_20;
	ld.local.u32 	%r228, [%rd3+376];
	setp.eq.s32 	%p107, %r228, 0;
	mov.b32 	%r555, 94;
	@%p107 bra 	$L__BB0_20;
	ld.local.u32 	%r230, [%rd3+380];
	setp.eq.s32 	%p108, %r230, 0;
	mov.b32 	%r555, 95;
	@%p108 bra 	$L__BB0_20;
	ld.local.u32 	%r232, [%rd3+384];
	setp.eq.s32 	%p109, %r232, 0;
	mov.b32 	%r555, 96;
	@%p109 bra 	$L__BB0_20;
	ld.local.u32 	%r234, [%rd3+388];
	setp.eq.s32 	%p110, %r234, 0;
	mov.b32 	%r555, 97;
	@%p110 bra 	$L__BB0_20;
	ld.local.u32 	%r236, [%rd3+392];
	setp.eq.s32 	%p111, %r236, 0;
	mov.b32 	%r555, 98;
	@%p111 bra 	$L__BB0_20;
	ld.local.u32 	%r238, [%rd3+396];
	setp.eq.s32 	%p112, %r238, 0;
	mov.b32 	%r555, 99;
	@%p112 bra 	$L__BB0_20;
	ld.local.u32 	%r240, [%rd3+400];
	setp.eq.s32 	%p113, %r240, 0;
	mov.b32 	%r555, 100;
	@%p113 bra 	$L__BB0_20;
	ld.local.u32 	%r242, [%rd3+404];
	setp.eq.s32 	%p114, %r242, 0;
	mov.b32 	%r555, 101;
	@%p114 bra 	$L__BB0_20;
	ld.local.u32 	%r244, [%rd3+408];
	setp.eq.s32 	%p115, %r244, 0;
	mov.b32 	%r555, 102;
	@%p115 bra 	$L__BB0_20;
	ld.local.u32 	%r246, [%rd3+412];
	setp.eq.s32 	%p116, %r246, 0;
	mov.b32 	%r555, 103;
	@%p116 bra 	$L__BB0_20;
	ld.local.u32 	%r248, [%rd3+416];
	setp.eq.s32 	%p117, %r248, 0;
	mov.b32 	%r555, 104;
	@%p117 bra 	$L__BB0_20;
	ld.local.u32 	%r250, [%rd3+420];
	setp.eq.s32 	%p118, %r250, 0;
	mov.b32 	%r555, 105;
	@%p118 bra 	$L__BB0_20;
	ld.local.u32 	%r252, [%rd3+424];
	setp.eq.s32 	%p119, %r252, 0;
	mov.b32 	%r555, 106;
	@%p119 bra 	$L__BB0_20;
	ld.local.u32 	%r254, [%rd3+428];
	setp.eq.s32 	%p120, %r254, 0;
	mov.b32 	%r555, 107;
	@%p120 bra 	$L__BB0_20;
	ld.local.u32 	%r256, [%rd3+432];
	setp.eq.s32 	%p121, %r256, 0;
	mov.b32 	%r555, 108;
	@%p121 bra 	$L__BB0_20;
	ld.local.u32 	%r258, [%rd3+436];
	setp.eq.s32 	%p122, %r258, 0;
	mov.b32 	%r555, 109;
	@%p122 bra 	$L__BB0_20;
	ld.local.u32 	%r260, [%rd3+440];
	setp.eq.s32 	%p123, %r260, 0;
	mov.b32 	%r555, 110;
	@%p123 bra 	$L__BB0_20;
	ld.local.u32 	%r262, [%rd3+444];
	setp.eq.s32 	%p124, %r262, 0;
	mov.b32 	%r555, 111;
	@%p124 bra 	$L__BB0_20;
	ld.local.u32 	%r264, [%rd3+448];
	setp.eq.s32 	%p125, %r264, 0;
	mov.b32 	%r555, 112;
	@%p125 bra 	$L__BB0_20;
	ld.local.u32 	%r266, [%rd3+452];
	setp.eq.s32 	%p126, %r266, 0;
	mov.b32 	%r555, 113;
	@%p126 bra 	$L__BB0_20;
	ld.local.u32 	%r268, [%rd3+456];
	setp.eq.s32 	%p127, %r268, 0;
	mov.b32 	%r555, 114;
	@%p127 bra 	$L__BB0_20;
	ld.local.u32 	%r270, [%rd3+460];
	setp.eq.s32 	%p128, %r270, 0;
	mov.b32 	%r555, 115;
	@%p128 bra 	$L__BB0_20;
	ld.local.u32 	%r272, [%rd3+464];
	setp.eq.s32 	%p129, %r272, 0;
	mov.b32 	%r555, 116;
	@%p129 bra 	$L__BB0_20;
	ld.local.u32 	%r274, [%rd3+468];
	setp.eq.s32 	%p130, %r274, 0;
	mov.b32 	%r555, 117;
	@%p130 bra 	$L__BB0_20;
	ld.local.u32 	%r276, [%rd3+472];
	setp.eq.s32 	%p131, %r276, 0;
	mov.b32 	%r555, 118;
	@%p131 bra 	$L__BB0_20;
	ld.local.u32 	%r278, [%rd3+476];
	setp.eq.s32 	%p132, %r278, 0;
	mov.b32 	%r555, 119;
	@%p132 bra 	$L__BB0_20;
	ld.local.u32 	%r280, [%rd3+480];
	setp.eq.s32 	%p133, %r280, 0;
	mov.b32 	%r555, 120;
	@%p133 bra 	$L__BB0_20;
	ld.local.u32 	%r282, [%rd3+484];
	setp.eq.s32 	%p134, %r282, 0;
	mov.b32 	%r555, 121;
	@%p134 bra 	$L__BB0_20;
	ld.local.u32 	%r284, [%rd3+488];
	setp.eq.s32 	%p135, %r284, 0;
	mov.b32 	%r555, 122;
	@%p135 bra 	$L__BB0_20;
	ld.local.u32 	%r286, [%rd3+492];
	setp.eq.s32 	%p136, %r286, 0;
	mov.b32 	%r555, 123;
	@%p136 bra 	$L__BB0_20;
	ld.local.u32 	%r288, [%rd3+496];
	setp.eq.s32 	%p137, %r288, 0;
	mov.b32 	%r555, 124;
	@%p137 bra 	$L__BB0_20;
	ld.local.u32 	%r290, [%rd3+500];
	setp.eq.s32 	%p138, %r290, 0;
	mov.b32 	%r555, 125;
	@%p138 bra 	$L__BB0_20;
	ld.local.u32 	%r292, [%rd3+504];
	setp.eq.s32 	%p139, %r292, 0;
	mov.b32 	%r555, 126;
	@%p139 bra 	$L__BB0_20;
	ld.local.u32 	%r294, [%rd3+508];
	setp.eq.s32 	%p140, %r294, 0;
	mov.b32 	%r555, 127;
	@%p140 bra 	$L__BB0_20;
	ld.local.u32 	%r296, [%rd3+512];
	setp.eq.s32 	%p141, %r296, 0;
	mov.b32 	%r555, 128;
	@%p141 bra 	$L__BB0_20;
	ld.local.u32 	%r298, [%rd3+516];
	setp.eq.s32 	%p142, %r298, 0;
	mov.b32 	%r555, 129;
	@%p142 bra 	$L__BB0_20;
	ld.local.u32 	%r300, [%rd3+520];
	setp.eq.s32 	%p143, %r300, 0;
	mov.b32 	%r555, 130;
	@%p143 bra 	$L__BB0_20;
	ld.local.u32 	%r302, [%rd3+524];
	setp.eq.s32 	%p144, %r302, 0;
	mov.b32 	%r555, 131;
	@%p144 bra 	$L__BB0_20;
	ld.local.u32 	%r304, [%rd3+528];
	setp.eq.s32 	%p145, %r304, 0;
	mov.b32 	%r555, 132;
	@%p145 bra 	$L__BB0_20;
	ld.local.u32 	%r306, [%rd3+532];
	setp.eq.s32 	%p146, %r306, 0;
	mov.b32 	%r555, 133;
	@%p146 bra 	$L__BB0_20;
	ld.local.u32 	%r308, [%rd3+536];
	setp.eq.s32 	%p147, %r308, 0;
	mov.b32 	%r555, 134;
	@%p147 bra 	$L__BB0_20;
	ld.local.u32 	%r310, [%rd3+540];
	setp.eq.s32 	%p148, %r310, 0;
	mov.b32 	%r555, 135;
	@%p148 bra 	$L__BB0_20;
	ld.local.u32 	%r312, [%rd3+544];
	setp.eq.s32 	%p149, %r312, 0;
	mov.b32 	%r555, 136;
	@%p149 bra 	$L__BB0_20;
	ld.local.u32 	%r314, [%rd3+548];
	setp.eq.s32 	%p150, %r314, 0;
	mov.b32 	%r555, 137;
	@%p150 bra 	$L__BB0_20;
	ld.local.u32 	%r316, [%rd3+552];
	setp.eq.s32 	%p151, %r316, 0;
	mov.b32 	%r555, 138;
	@%p151 bra 	$L__BB0_20;
	ld.local.u32 	%r318, [%rd3+556];
	setp.eq.s32 	%p152, %r318, 0;
	mov.b32 	%r555, 139;
	@%p152 bra 	$L__BB0_20;
	ld.local.u32 	%r320, [%rd3+560];
	setp.eq.s32 	%p153, %r320, 0;
	mov.b32 	%r555, 140;
	@%p153 bra 	$L__BB0_20;
	ld.local.u32 	%r322, [%rd3+564];
	setp.eq.s32 	%p154, %r322, 0;
	mov.b32 	%r555, 141;
	@%p154 bra 	$L__BB0_20;
	ld.local.u32 	%r324, [%rd3+568];
	setp.eq.s32 	%p155, %r324, 0;
	mov.b32 	%r555, 142;
	@%p155 bra 	$L__BB0_20;
	ld.local.u32 	%r326, [%rd3+572];
	setp.eq.s32 	%p156, %r326, 0;
	mov.b32 	%r555, 143;
	@%p156 bra 	$L__BB0_20;
	ld.local.u32 	%r328, [%rd3+576];
	setp.eq.s32 	%p157, %r328, 0;
	mov.b32 	%r555, 144;
	@%p157 bra 	$L__BB0_20;
	ld.local.u32 	%r330, [%rd3+580];
	setp.eq.s32 	%p158, %r330, 0;
	mov.b32 	%r555, 145;
	@%p158 bra 	$L__BB0_20;
	ld.local.u32 	%r332, [%rd3+584];
	setp.eq.s32 	%p159, %r332, 0;
	mov.b32 	%r555, 146;
	@%p159 bra 	$L__BB0_20;
	ld.local.u32 	%r334, [%rd3+588];
	setp.eq.s32 	%p160, %r334, 0;
	mov.b32 	%r555, 147;
	@%p160 bra 	$L__BB0_20;
	ld.local.u32 	%r336, [%rd3+592];
	setp.eq.s32 	%p161, %r336, 0;
	mov.b32 	%r555, 148;
	@%p161 bra 	$L__BB0_20;
	ld.local.u32 	%r338, [%rd3+596];
	setp.eq.s32 	%p162, %r338, 0;
	mov.b32 	%r555, 149;
	@%p162 bra 	$L__BB0_20;
	ld.local.u32 	%r340, [%rd3+600];
	setp.eq.s32 	%p163, %r340, 0;
	mov.b32 	%r555, 150;
	@%p163 bra 	$L__BB0_20;
	ld.local.u32 	%r342, [%rd3+604];
	setp.eq.s32 	%p164, %r342, 0;
	mov.b32 	%r555, 151;
	@%p164 bra 	$L__BB0_20;
	ld.local.u32 	%r344, [%rd3+608];
	setp.eq.s32 	%p165, %r344, 0;
	mov.b32 	%r555, 152;
	@%p165 bra 	$L__BB0_20;
	ld.local.u32 	%r346, [%rd3+612];
	setp.eq.s32 	%p166, %r346, 0;
	mov.b32 	%r555, 153;
	@%p166 bra 	$L__BB0_20;
	ld.local.u32 	%r348, [%rd3+616];
	setp.eq.s32 	%p167, %r348, 0;
	mov.b32 	%r555, 154;
	@%p167 bra 	$L__BB0_20;
	ld.local.u32 	%r350, [%rd3+620];
	setp.eq.s32 	%p168, %r350, 0;
	mov.b32 	%r555, 155;
	@%p168 bra 	$L__BB0_20;
	ld.local.u32 	%r352, [%rd3+624];
	setp.eq.s32 	%p169, %r352, 0;
	mov.b32 	%r555, 156;
	@%p169 bra 	$L__BB0_20;
	ld.local.u32 	%r354, [%rd3+628];
	setp.eq.s32 	%p170, %r354, 0;
	mov.b32 	%r555, 157;
	@%p170 bra 	$L__BB0_20;
	ld.local.u32 	%r356, [%rd3+632];
	setp.eq.s32 	%p171, %r356, 0;
	mov.b32 	%r555, 158;
	@%p171 bra 	$L__BB0_20;
	ld.local.u32 	%r358, [%rd3+636];
	setp.eq.s32 	%p172, %r358, 0;
	mov.b32 	%r555, 159;
	@%p172 bra 	$L__BB0_20;
	ld.local.u32 	%r360, [%rd3+640];
	setp.eq.s32 	%p173, %r360, 0;
	mov.b32 	%r555, 160;
	@%p173 bra 	$L__BB0_20;
	ld.local.u32 	%r362, [%rd3+644];
	setp.eq.s32 	%p174, %r362, 0;
	mov.b32 	%r555, 161;
	@%p174 bra 	$L__BB0_20;
	ld.local.u32 	%r364, [%rd3+648];
	setp.eq.s32 	%p175, %r364, 0;
	mov.b32 	%r555, 162;
	@%p175 bra 	$L__BB0_20;
	ld.local.u32 	%r366, [%rd3+652];
	setp.eq.s32 	%p176, %r366, 0;
	mov.b32 	%r555, 163;
	@%p176 bra 	$L__BB0_20;
	ld.local.u32 	%r368, [%rd3+656];
	setp.eq.s32 	%p177, %r368, 0;
	mov.b32 	%r555, 164;
	@%p177 bra 	$L__BB0_20;
	ld.local.u32 	%r370, [%rd3+660];
	setp.eq.s32 	%p178, %r370, 0;
	mov.b32 	%r555, 165;
	@%p178 bra 	$L__BB0_20;
	ld.local.u32 	%r372, [%rd3+664];
	setp.eq.s32 	%p179, %r372, 0;
	mov.b32 	%r555, 166;
	@%p179 bra 	$L__BB0_20;
	ld.local.u32 	%r374, [%rd3+668];
	setp.eq.s32 	%p180, %r374, 0;
	mov.b32 	%r555, 167;
	@%p180 bra 	$L__BB0_20;
	ld.local.u32 	%r376, [%rd3+672];
	setp.eq.s32 	%p181, %r376, 0;
	mov.b32 	%r555, 168;
	@%p181 bra 	$L__BB0_20;
	ld.local.u32 	%r378, [%rd3+676];
	setp.eq.s32 	%p182, %r378, 0;
	mov.b32 	%r555, 169;
	@%p182 bra 	$L__BB0_20;
	ld.local.u32 	%r380, [%rd3+680];
	setp.eq.s32 	%p183, %r380, 0;
	mov.b32 	%r555, 170;
	@%p183 bra 	$L__BB0_20;
	ld.local.u32 	%r382, [%rd3+684];
	setp.eq.s32 	%p184, %r382, 0;
	mov.b32 	%r555, 171;
	@%p184 bra 	$L__BB0_20;
	ld.local.u32 	%r384, [%rd3+688];
	setp.eq.s32 	%p185, %r384, 0;
	mov.b32 	%r555, 172;
	@%p185 bra 	$L__BB0_20;
	ld.local.u32 	%r386, [%rd3+692];
	setp.eq.s32 	%p186, %r386, 0;
	mov.b32 	%r555, 173;
	@%p186 bra 	$L__BB0_20;
	ld.local.u32 	%r388, [%rd3+696];
	setp.eq.s32 	%p187, %r388, 0;
	mov.b32 	%r555, 174;
	@%p187 bra 	$L__BB0_20;
	ld.local.u32 	%r390, [%rd3+700];
	setp.eq.s32 	%p188, %r390, 0;
	mov.b32 	%r555, 175;
	@%p188 bra 	$L__BB0_20;
	ld.local.u32 	%r392, [%rd3+704];
	setp.eq.s32 	%p189, %r392, 0;
	mov.b32 	%r555, 176;
	@%p189 bra 	$L__BB0_20;
	ld.local.u32 	%r394, [%rd3+708];
	setp.eq.s32 	%p190, %r394, 0;
	mov.b32 	%r555, 177;
	@%p190 bra 	$L__BB0_20;
	ld.local.u32 	%r396, [%rd3+712];
	setp.eq.s32 	%p191, %r396, 0;
	mov.b32 	%r555, 178;
	@%p191 bra 	$L__BB0_20;
	ld.local.u32 	%r398, [%rd3+716];
	setp.eq.s32 	%p192, %r398, 0;
	mov.b32 	%r555, 179;
	@%p192 bra 	$L__BB0_20;
	ld.local.u32 	%r400, [%rd3+720];
	setp.eq.s32 	%p193, %r400, 0;
	mov.b32 	%r555, 180;
	@%p193 bra 	$L__BB0_20;
	ld.local.u32 	%r402, [%rd3+724];
	setp.eq.s32 	%p194, %r402, 0;
	mov.b32 	%r555, 181;
	@%p194 bra 	$L__BB0_20;
	ld.local.u32 	%r404, [%rd3+728];
	setp.eq.s32 	%p195, %r404, 0;
	mov.b32 	%r555, 182;
	@%p195 bra 	$L__BB0_20;
	ld.local.u32 	%r406, [%rd3+732];
	setp.eq.s32 	%p196, %r406, 0;
	mov.b32 	%r555, 183;
	@%p196 bra 	$L__BB0_20;
	ld.local.u32 	%r408, [%rd3+736];
	setp.eq.s32 	%p197, %r408, 0;
	mov.b32 	%r555, 184;
	@%p197 bra 	$L__BB0_20;
	ld.local.u32 	%r410, [%rd3+740];
	setp.eq.s32 	%p198, %r410, 0;
	mov.b32 	%r555, 185;
	@%p198 bra 	$L__BB0_20;
	ld.local.u32 	%r412, [%rd3+744];
	setp.eq.s32 	%p199, %r412, 0;
	mov.b32 	%r555, 186;
	@%p199 bra 	$L__BB0_20;
	ld.local.u32 	%r414, [%rd3+748];
	setp.eq.s32 	%p200, %r414, 0;
	mov.b32 	%r555, 187;
	@%p200 bra 	$L__BB0_20;
	ld.local.u32 	%r416, [%rd3+752];
	setp.eq.s32 	%p201, %r416, 0;
	mov.b32 	%r555, 188;
	@%p201 bra 	$L__BB0_20;
	ld.local.u32 	%r418, [%rd3+756];
	setp.eq.s32 	%p202, %r418, 0;
	mov.b32 	%r555, 189;
	@%p202 bra 	$L__BB0_20;
	ld.local.u32 	%r420, [%rd3+760];
	setp.eq.s32 	%p203, %r420, 0;
	mov.b32 	%r555, 190;
	@%p203 bra 	$L__BB0_20;
	ld.local.u32 	%r422, [%rd3+764];
	setp.eq.s32 	%p204, %r422, 0;
	mov.b32 	%r555, 191;
	@%p204 bra 	$L__BB0_20;
	ld.local.u32 	%r424, [%rd3+768];
	setp.eq.s32 	%p205, %r424, 0;
	mov.b32 	%r555, 192;
	@%p205 bra 	$L__BB0_20;
	ld.local.u32 	%r426, [%rd3+772];
	setp.eq.s32 	%p206, %r426, 0;
	mov.b32 	%r555, 193;
	@%p206 bra 	$L__BB0_20;
	ld.local.u32 	%r428, [%rd3+776];
	setp.eq.s32 	%p207, %r428, 0;
	mov.b32 	%r555, 194;
	@%p207 bra 	$L__BB0_20;
	ld.local.u32 	%r430, [%rd3+780];
	setp.eq.s32 	%p208, %r430, 0;
	mov.b32 	%r555, 195;
	@%p208 bra 	$L__BB0_20;
	ld.local.u32 	%r432, [%rd3+784];
	setp.eq.s32 	%p209, %r432, 0;
	mov.b32 	%r555, 196;
	@%p209 bra 	$L__BB0_20;
	ld.local.u32 	%r434, [%rd3+788];
	setp.eq.s32 	%p210, %r434, 0;
	mov.b32 	%r555, 197;
	@%p210 bra 	$L__BB0_20;
	ld.local.u32 	%r436, [%rd3+792];
	setp.eq.s32 	%p211, %r436, 0;
	mov.b32 	%r555, 198;
	@%p211 bra 	$L__BB0_20;
	ld.local.u32 	%r438, [%rd3+796];
	setp.eq.s32 	%p212, %r438, 0;
	mov.b32 	%r555, 199;
	@%p212 bra 	$L__BB0_20;
	ld.local.u32 	%r440, [%rd3+800];
	setp.eq.s32 	%p213, %r440, 0;
	mov.b32 	%r555, 200;
	@%p213 bra 	$L__BB0_20;
	ld.local.u32 	%r442, [%rd3+804];
	setp.eq.s32 	%p214, %r442, 0;
	mov.b32 	%r555, 201;
	@%p214 bra 	$L__BB0_20;
	ld.local.u32 	%r444, [%rd3+808];
	setp.eq.s32 	%p215, %r444, 0;
	mov.b32 	%r555, 202;
	@%p215 bra 	$L__BB0_20;
	ld.local.u32 	%r446, [%rd3+812];
	setp.eq.s32 	%p216, %r446, 0;
	mov.b32 	%r555, 203;
	@%p216 bra 	$L__BB0_20;
	ld.local.u32 	%r448, [%rd3+816];
	setp.eq.s32 	%p217, %r448, 0;
	mov.b32 	%r555, 204;
	@%p217 bra 	$L__BB0_20;
	ld.local.u32 	%r450, [%rd3+820];
	setp.eq.s32 	%p218, %r450, 0;
	mov.b32 	%r555, 205;
	@%p218 bra 	$L__BB0_20;
	ld.local.u32 	%r452, [%rd3+824];
	setp.eq.s32 	%p219, %r452, 0;
	mov.b32 	%r555, 206;
	@%p219 bra 	$L__BB0_20;
	ld.local.u32 	%r454, [%rd3+828];
	setp.eq.s32 	%p220, %r454, 0;
	mov.b32 	%r555, 207;
	@%p220 bra 	$L__BB0_20;
	ld.local.u32 	%r456, [%rd3+832];
	setp.eq.s32 	%p221, %r456, 0;
	mov.b32 	%r555, 208;
	@%p221 bra 	$L__BB0_20;
	ld.local.u32 	%r458, [%rd3+836];
	setp.eq.s32 	%p222, %r458, 0;
	mov.b32 	%r555, 209;
	@%p222 bra 	$L__BB0_20;
	ld.local.u32 	%r460, [%rd3+840];
	setp.eq.s32 	%p223, %r460, 0;
	mov.b32 	%r555, 210;
	@%p223 bra 	$L__BB0_20;
	ld.local.u32 	%r462, [%rd3+844];
	setp.eq.s32 	%p224, %r462, 0;
	mov.b32 	%r555, 211;
	@%p224 bra 	$L__BB0_20;
	ld.local.u32 	%r464, [%rd3+848];
	setp.eq.s32 	%p225, %r464, 0;
	mov.b32 	%r555, 212;
	@%p225 bra 	$L__BB0_20;
	ld.local.u32 	%r466, [%rd3+852];
	setp.eq.s32 	%p226, %r466, 0;
	mov.b32 	%r555, 213;
	@%p226 bra 	$L__BB0_20;
	ld.local.u32 	%r468, [%rd3+856];
	setp.eq.s32 	%p227, %r468, 0;
	mov.b32 	%r555, 214;
	@%p227 bra 	$L__BB0_20;
	ld.local.u32 	%r470, [%rd3+860];
	setp.eq.s32 	%p228, %r470, 0;
	mov.b32 	%r555, 215;
	@%p228 bra 	$L__BB0_20;
	ld.local.u32 	%r472, [%rd3+864];
	setp.eq.s32 	%p229, %r472, 0;
	mov.b32 	%r555, 216;
	@%p229 bra 	$L__BB0_20;
	ld.local.u32 	%r474, [%rd3+868];
	setp.eq.s32 	%p230, %r474, 0;
	mov.b32 	%r555, 217;
	@%p230 bra 	$L__BB0_20;
	ld.local.u32 	%r476, [%rd3+872];
	setp.eq.s32 	%p231, %r476, 0;
	mov.b32 	%r555, 218;
	@%p231 bra 	$L__BB0_20;
	ld.local.u32 	%r478, [%rd3+876];
	setp.eq.s32 	%p232, %r478, 0;
	mov.b32 	%r555, 219;
	@%p232 bra 	$L__BB0_20;
	ld.local.u32 	%r480, [%rd3+880];
	setp.eq.s32 	%p233, %r480, 0;
	mov.b32 	%r555, 220;
	@%p233 bra 	$L__BB0_20;
	ld.local.u32 	%r482, [%rd3+884];
	setp.eq.s32 	%p234, %r482, 0;
	mov.b32 	%r555, 221;
	@%p234 bra 	$L__BB0_20;
	ld.local.u32 	%r484, [%rd3+888];
	setp.eq.s32 	%p235, %r484, 0;
	mov.b32 	%r555, 222;
	@%p235 bra 	$L__BB0_20;
	ld.local.u32 	%r486, [%rd3+892];
	setp.eq.s32 	%p236, %r486, 0;
	mov.b32 	%r555, 223;
	@%p236 bra 	$L__BB0_20;
	ld.local.u32 	%r488, [%rd3+896];
	setp.eq.s32 	%p237, %r488, 0;
	mov.b32 	%r555, 224;
	@%p237 bra 	$L__BB0_20;
	ld.local.u32 	%r490, [%rd3+900];
	setp.eq.s32 	%p238, %r490, 0;
	mov.b32 	%r555, 225;
	@%p238 bra 	$L__BB0_20;
	ld.local.u32 	%r492, [%rd3+904];
	setp.eq.s32 	%p239, %r492, 0;
	mov.b32 	%r555, 226;
	@%p239 bra 	$L__BB0_20;
	ld.local.u32 	%r494, [%rd3+908];
	setp.eq.s32 	%p240, %r494, 0;
	mov.b32 	%r555, 227;
	@%p240 bra 	$L__BB0_20;
	ld.local.u32 	%r496, [%rd3+912];
	setp.eq.s32 	%p241, %r496, 0;
	mov.b32 	%r555, 228;
	@%p241 bra 	$L__BB0_20;
	ld.local.u32 	%r498, [%rd3+916];
	setp.eq.s32 	%p242, %r498, 0;
	mov.b32 	%r555, 229;
	@%p242 bra 	$L__BB0_20;
	ld.local.u32 	%r500, [%rd3+920];
	setp.eq.s32 	%p243, %r500, 0;
	mov.b32 	%r555, 230;
	@%p243 bra 	$L__BB0_20;
	ld.local.u32 	%r502, [%rd3+924];
	setp.eq.s32 	%p244, %r502, 0;
	mov.b32 	%r555, 231;
	@%p244 bra 	$L__BB0_20;
	ld.local.u32 	%r504, [%rd3+928];
	setp.eq.s32 	%p245, %r504, 0;
	mov.b32 	%r555, 232;
	@%p245 bra 	$L__BB0_20;
	ld.local.u32 	%r506, [%rd3+932];
	setp.eq.s32 	%p246, %r506, 0;
	mov.b32 	%r555, 233;
	@%p246 bra 	$L__BB0_20;
	ld.local.u32 	%r508, [%rd3+936];
	setp.eq.s32 	%p247, %r508, 0;
	mov.b32 	%r555, 234;
	@%p247 bra 	$L__BB0_20;
	ld.local.u32 	%r510, [%rd3+940];
	setp.eq.s32 	%p248, %r510, 0;
	mov.b32 	%r555, 235;
	@%p248 bra 	$L__BB0_20;
	ld.local.u32 	%r512, [%rd3+944];
	setp.eq.s32 	%p249, %r512, 0;
	mov.b32 	%r555, 236;
	@%p249 bra 	$L__BB0_20;
	ld.local.u32 	%r514, [%rd3+948];
	setp.eq.s32 	%p250, %r514, 0;
	mov.b32 	%r555, 237;
	@%p250 bra 	$L__BB0_20;
	ld.local.u32 	%r516, [%rd3+952];
	setp.eq.s32 	%p251, %r516, 0;
	mov.b32 	%r555, 238;
	@%p251 bra 	$L__BB0_20;
	ld.local.u32 	%r518, [%rd3+956];
	setp.eq.s32 	%p252, %r518, 0;
	mov.b32 	%r555, 239;
	@%p252 bra 	$L__BB0_20;
	ld.local.u32 	%r520, [%rd3+960];
	setp.eq.s32 	%p253, %r520, 0;
	mov.b32 	%r555, 240;
	@%p253 bra 	$L__BB0_20;
	ld.local.u32 	%r522, [%rd3+964];
	setp.eq.s32 	%p254, %r522, 0;
	mov.b32 	%r555, 241;
	@%p254 bra 	$L__BB0_20;
	ld.local.u32 	%r524, [%rd3+968];
	setp.eq.s32 	%p255, %r524, 0;
	mov.b32 	%r555, 242;
	@%p255 bra 	$L__BB0_20;
	ld.local.u32 	%r526, [%rd3+972];
	setp.eq.s32 	%p256, %r526, 0;
	mov.b32 	%r555, 243;
	@%p256 bra 	$L__BB0_20;
	ld.local.u32 	%r528, [%rd3+976];
	setp.eq.s32 	%p257, %r528, 0;
	mov.b32 	%r555, 244;
	@%p257 bra 	$L__BB0_20;
	ld.local.u32 	%r530, [%rd3+980];
	setp.eq.s32 	%p258, %r530, 0;
	mov.b32 	%r555, 245;
	@%p258 bra 	$L__BB0_20;
	ld.local.u32 	%r532, [%rd3+984];
	setp.eq.s32 	%p259, %r532, 0;
	mov.b32 	%r555, 246;
	@%p259 bra 	$L__BB0_20;
	ld.local.u32 	%r534, [%rd3+988];
	setp.eq.s32 	%p260, %r534, 0;
	mov.b32 	%r555, 247;
	@%p260 bra 	$L__BB0_20;
	ld.local.u32 	%r536, [%rd3+992];
	setp.eq.s32 	%p261, %r536, 0;
	mov.b32 	%r555, 248;
	@%p261 bra 	$L__BB0_20;
	ld.local.u32 	%r538, [%rd3+996];
	setp.eq.s32 	%p262, %r538, 0;
	mov.b32 	%r555, 249;
	@%p262 bra 	$L__BB0_20;
	ld.local.u32 	%r540, [%rd3+1000];
	setp.eq.s32 	%p263, %r540, 0;
	mov.b32 	%r555, 250;
	@%p263 bra 	$L__BB0_20;
	ld.local.u32 	%r542, [%rd3+1004];
	setp.eq.s32 	%p264, %r542, 0;
	mov.b32 	%r555, 251;
	@%p264 bra 	$L__BB0_20;
	ld.local.u32 	%r544, [%rd3+1008];
	setp.eq.s32 	%p265, %r544, 0;
	mov.b32 	%r555, 252;
	@%p265 bra 	$L__BB0_20;
	ld.local.u32 	%r546, [%rd3+1012];
	setp.eq.s32 	%p266, %r546, 0;
	mov.b32 	%r555, 253;
	@%p266 bra 	$L__BB0_20;
	ld.local.u32 	%r548, [%rd3+1016];
	setp.eq.s32 	%p267, %r548, 0;
	mov.b32 	%r555, 254;
	@%p267 bra 	$L__BB0_20;
	ld.local.u32 	%r550, [%rd3+1020];
	setp.eq.s32 	%p268, %r550, 0;
	mov.b32 	%r549, 255;
	mov.u32 	%r555, %r549;
	@%p268 bra 	$L__BB0_20;
$L__BB0_276:
	ret;

}
	// .globl	_Z16resolveConflictsPiS_S_S_S_i
.visible .entry _Z16resolveConflictsPiS_S_S_S_i(
	.param .u64 .ptr .align 1 _Z16resolveConflictsPiS_S_S_S_i_param_0,
	.param .u64 .ptr .align 1 _Z16resolveConflictsPiS_S_S_S_i_param_1,
	.param .u64 .ptr .align 1 _Z16resolveConflictsPiS_S_S_S_i_param_2,
	.param .u64 .ptr .align 1 _Z16resolveConflictsPiS_S_S_S_i_param_3,
	.param .u64 .ptr .align 1 _Z16resolveConflictsPiS_S_S_S_i_param_4,
	.param .u32 _Z16resolveConflictsPiS_S_S_S_i_param_5
)
{
	.local .align 16 .b8 	__local_depot1[1024];
	.reg .b64 	%SP;
	.reg .b64 	%SPL;
	.reg .pred 	%p<386>;
	.reg .b16 	%rs<58>;
	.reg .b32 	%r<643>;
	.reg .b64 	%rd<115>;

	mov.u64 	%SPL, __local_depot1;
	ld.param.u64 	%rd9, [_Z16resolveConflictsPiS_S_S_S_i_param_0];
	ld.param.u64 	%rd11, [_Z16resolveConflictsPiS_S_S_S_i_param_1];
	ld.param.u64 	%rd12, [_Z16resolveConflictsPiS_S_S_S_i_param_2];
	ld.param.u64 	%rd10, [_Z16resolveConflictsPiS_S_S_S_i_param_3];
	ld.param.u64 	%rd13, [_Z16resolveConflictsPiS_S_S_S_i_param_4];
	ld.param.u32 	%r40, [_Z16resolveConflictsPiS_S_S_S_i_param_5];
	cvta.to.global.u64 	%rd1, %rd11;
	cvta.to.global.u64 	%rd2, %rd13;
	cvta.to.global.u64 	%rd3, %rd12;
	add.u64 	%rd4, %SPL, 0;
	mov.u32 	%r41, %ctaid.x;
	mov.u32 	%r42, %ntid.x;
	mov.u32 	%r43, %tid.x;
	mad.lo.s32 	%r1, %r41, %r42, %r43;
	setp.ge.s32 	%p1, %r1, %r40;
	@%p1 bra 	$L__BB1_291;
	cvta.to.global.u64 	%rd15, %rd10;
	mul.wide.s32 	%rd16, %r1, 4;
	add.s64 	%rd17, %rd15, %rd16;
	ld.global.u32 	%r44, [%rd17];
	setp.ne.s32 	%p2, %r44, 1;
	@%p2 bra 	$L__BB1_291;
	mov.b32 	%r45, 0;
	st.local.v4.u32 	[%rd4], {%r45, %r45, %r45, %r45};
	st.local.v4.u32 	[%rd4+16], {%r45, %r45, %r45, %r45};
	st.local.v4.u32 	[%rd4+32], {%r45, %r45, %r45, %r45};
	st.local.v4.u32 	[%rd4+48], {%r45, %r45, %r45, %r45};
	st.local.v4.u32 	[%rd4+64], {%r45, %r45, %r45, %r45};
	st.local.v4.u32 	[%rd4+80], {%r45, %r45, %r45, %r45};
	st.local.v4.u32 	[%rd4+96], {%r45, %r45, %r45, %r45};
	st.local.v4.u32 	[%rd4+112], {%r45, %r45, %r45, %r45};
	st.local.v4.u32 	[%rd4+128], {%r45, %r45, %r45, %r45};
	st.local.v4.u32 	[%rd4+144], {%r45, %r45, %r45, %r45};
	st.local.v4.u32 	[%rd4+160], {%r45, %r45, %r45, %r45};
	st.local.v4.u32 	[%rd4+176], {%r45, %r45, %r45, %r45};
	st.local.v4.u32 	[%rd4+192], {%r45, %r45, %r45, %r45};
	st.local.v4.u32 	[%rd4+208], {%r45, %r45, %r45, %r45};
	st.local.v4.u32 	[%rd4+224], {%r45, %r45, %r45, %r45};
	st.local.v4.u32 	[%rd4+240], {%r45, %r45, %r45, %r45};
	st.local.v4.u32 	[%rd4+256], {%r45, %r45, %r45, %r45};
	st.local.v4.u32 	[%rd4+272], {%r45, %r45, %r45, %r45};
	st.local.v4.u32 	[%rd4+288], {%r45, %r45, %r45, %r45};
	st.local.v4.u32 	[%rd4+304], {%r45, %r45, %r45, %r45};
	st.local.v4.u32 	[%rd4+320], {%r45, %r45, %r45, %r45};
	st.local.v4.u32 	[%rd4+336], {%r45, %r45, %r45, %r45};
	st.local.v4.u32 	[%rd4+352], {%r45, %r45, %r45, %r45};
	st.local.v4.u32 	[%rd4+368], {%r45, %r45, %r45, %r45};
	st.local.v4.u32 	[%rd4+384], {%r45, %r45, %r45, %r45};
	st.local.v4.u32 	[%rd4+400], {%r45, %r45, %r45, %r45};
	st.local.v4.u32 	[%rd4+416], {%r45, %r45, %r45, %r45};
	st.local.v4.u32 	[%rd4+432], {%r45, %r45, %r45, %r45};
	st.local.v4.u32 	[%rd4+448], {%r45, %r45, %r45, %r45};
	st.local.v4.u32 	[%rd4+464], {%r45, %r45, %r45, %r45};
	st.local.v4.u32 	[%rd4+480], {%r45, %r45, %r45, %r45};
	st.local.v4.u32 	[%rd4+496], {%r45, %r45, %r45, %r45};
	st.local.v4.u32 	[%rd4+512], {%r45, %r45, %r45, %r45};
	st.local.v4.u32 	[%rd4+528], {%r45, %r45, %r45, %r45};
	st.local.v4.u32 	[%rd4+544], {%r45, %r45, %r45, %r45};
	st.local.v4.u32 	[%rd4+560], {%r45, %r45, %r45, %r45};
	st.local.v4.u32 	[%rd4+576], {%r45, %r45, %r45, %r45};
	st.local.v4.u32 	[%rd4+592], {%r45, %r45, %r45, %r45};
	st.local.v4.u32 	[%rd4+608], {%r45, %r45, %r45, %r45};
	st.local.v4.u32 	[%rd4+624], {%r45, %r45, %r45, %r45};
	st.local.v4.u32 	[%rd4+640], {%r45, %r45, %r45, %r45};
	st.local.v4.u32 	[%rd4+656], {%r45, %r45, %r45, %r45};
	st.local.v4.u32 	[%rd4+672], {%r45, %r45, %r45, %r45};
	st.local.v4.u32 	[%rd4+688], {%r45, %r45, %r45, %r45};
	st.local.v4.u32 	[%rd4+704], {%r45, %r45, %r45, %r45};
	st.local.v4.u32 	[%rd4+720], {%r45, %r45, %r45, %r45};
	st.local.v4.u32 	[%rd4+736], {%r45, %r45, %r45, %r45};
	st.local.v4.u32 	[%rd4+752], {%r45, %r45, %r45, %r45};
	st.local.v4.u32 	[%rd4+768], {%r45, %r45, %r45, %r45};
	st.local.v4.u32 	[%rd4+784], {%r45, %r45, %r45, %r45};
	st.local.v4.u32 	[%rd4+800], {%r45, %r45, %r45, %r45};
	st.local.v4.u32 	[%rd4+816], {%r45, %r45, %r45, %r45};
	st.local.v4.u32 	[%rd4+832], {%r45, %r45, %r45, %r45};
	st.local.v4.u32 	[%rd4+848], {%r45, %r45, %r45, %r45};
	st.local.v4.u32 	[%rd4+864], {%r45, %r45, %r45, %r45};
	st.local.v4.u32 	[%rd4+880], {%r45, %r45, %r45, %r45};
	st.local.v4.u32 	[%rd4+896], {%r45, %r45, %r45, %r45};
	st.local.v4.u32 	[%rd4+912], {%r45, %r45, %r45, %r45};
	st.local.v4.u32 	[%rd4+928], {%r45, %r45, %r45, %r45};
	st.local.v4.u32 	[%rd4+944], {%r45, %r45, %r45, %r45};
	st.local.v4.u32 	[%rd4+960], {%r45, %r45, %r45, %r45};
	st.local.v4.u32 	[%rd4+976], {%r45, %r45, %r45, %r45};
	st.local.v4.u32 	[%rd4+992], {%r45, %r45, %r45, %r45};
	st.local.v4.u32 	[%rd4+1008], {%r45, %r45, %r45, %r45};
	cvta.to.global.u64 	%rd18, %rd9;
	add.s64 	%rd20, %rd18, %rd16;
	ld.global.u32 	%r640, [%rd20];
	ld.global.u32 	%r3, [%rd20+4];
	setp.ge.s32 	%p3, %r640, %r3;
	@%p3 bra 	$L__BB1_290;
	add.s64 	%rd5, %rd3, %rd16;
	ld.global.u32 	%r4, [%rd5];
	add.s32 	%r46, %r640, 1;
	max.s32 	%r47, %r3, %r46;
	sub.s32 	%r5, %r47, %r640;
	and.b32  	%r6, %r5, 15;
	sub.s32 	%r7, %r640, %r47;
	setp.gt.u32 	%p4, %r7, -16;
	mov.b16 	%rs57, 0;
	mov.u32 	%r633, %r640;
	@%p4 bra 	$L__BB1_6;
	and.b32  	%r48, %r5, -16;
	neg.s32 	%r631, %r48;
	add.s64 	%rd6, %rd1, 32;
	mov.b16 	%rs57, 0;
	mov.u32 	%r633, %r640;
$L__BB1_5:
	.pragma "nounroll";
	mul.wide.s32 	%rd22, %r633, 4;
	add.s64 	%rd23, %rd6, %rd22;
	ld.global.u32 	%r49, [%rd23+-32];
	mul.wide.s32 	%rd24, %r49, 4;
	add.s64 	%rd25, %rd3, %rd24;
	ld.global.u32 	%r50, [%rd25];
	setp.eq.s32 	%p5, %r4, %r50;
	setp.lt.s32 	%p6, %r1, %r49;
	and.pred  	%p7, %p6, %p5;
	ld.global.u32 	%r51, [%rd23+-28];
	mul.wide.s32 	%rd26, %r51, 4;
	add.s64 	%rd27, %rd3, %rd26;
	ld.global.u32 	%r52, [%rd27];
	setp.eq.s32 	%p9, %r4, %r52;
	setp.lt.s32 	%p10, %r1, %r51;
	and.pred  	%p11, %p10, %p9;
	ld.global.u32 	%r53, [%rd23+-24];
	mul.wide.s32 	%rd28, %r53, 4;
	add.s64 	%rd29, %rd3, %rd28;
	ld.global.u32 	%r54, [%rd29];
	setp.eq.s32 	%p13, %r4, %r54;
	setp.lt.s32 	%p14, %r1, %r53;
	and.pred  	%p15, %p14, %p13;
	ld.global.u32 	%r55, [%rd23+-20];
	mul.wide.s32 	%rd30, %r55, 4;
	add.s64 	%rd31, %rd3, %rd30;
	ld.global.u32 	%r56, [%rd31];
	setp.eq.s32 	%p17, %r4, %r56;
	setp.lt.s32 	%p18, %r1, %r55;
	and.pred  	%p19, %p18, %p17;
	ld.global.u32 	%r57, [%rd23+-16];
	mul.wide.s32 	%rd32, %r57, 4;
	add.s64 	%rd33, %rd3, %rd32;
	ld.global.u32 	%r58, [%rd33];
	setp.eq.s32 	%p21, %r4, %r58;
	setp.lt.s32 	%p22, %r1, %r57;
	and.pred  	%p23, %p22, %p21;
	ld.global.u32 	%r59, [%rd23+-12];
	mul.wide.s32 	%rd34, %r59, 4;
	add.s64 	%rd35, %rd3, %rd34;
	ld.global.u32 	%r60, [%rd35];
	setp.eq.s32 	%p25, %r4, %r60;
	setp.lt.s32 	%p26, %r1, %r59;
	and.pred  	%p27, %p26, %p25;
	ld.global.u32 	%r61, [%rd23+-8];
	mul.wide.s32 	%rd36, %r61, 4;
	add.s64 	%rd37, %rd3, %rd36;
	ld.global.u32 	%r62, [%rd37];
	setp.eq.s32 	%p29, %r4, %r62;
	setp.lt.s32 	%p30, %r1, %r61;
	and.pred  	%p31, %p30, %p29;
	ld.global.u32 	%r63, [%rd23+-4];
	mul.wide.s32 	%rd38, %r63, 4;
	add.s64 	%rd39, %rd3, %rd38;
	ld.global.u32 	%r64, [%rd39];
	setp.eq.s32 	%p33, %r4, %r64;
	setp.lt.s32 	%p34, %r1, %r63;
	and.pred  	%p35, %p34, %p33;
	ld.global.u32 	%r65, [%rd23];
	mul.wide.s32 	%rd40, %r65, 4;
	add.s64 	%rd41, %rd3, %rd40;
	ld.global.u32 	%r66, [%rd41];
	setp.eq.s32 	%p37, %r4, %r66;
	setp.lt.s32 	%p38, %r1, %r65;
	and.pred  	%p39, %p38, %p37;
	ld.global.u32 	%r67, [%rd23+4];
	mul.wide.s32 	%rd42, %r67, 4;
	add.s64 	%rd43, %rd3, %rd42;
	ld.global.u32 	%r68, [%rd43];
	setp.eq.s32 	%p41, %r4, %r68;
	setp.lt.s32 	%p42, %r1, %r67;
	and.pred  	%p43, %p42, %p41;
	ld.global.u32 	%r69, [%rd23+8];
	mul.wide.s32 	%rd44, %r69, 4;
	add.s64 	%rd45, %rd3, %rd44;
	ld.global.u32 	%r70, [%rd45];
	setp.eq.s32 	%p45, %r4, %r70;
	setp.lt.s32 	%p46, %r1, %r69;
	and.pred  	%p47, %p46, %p45;
	ld.global.u32 	%r71, [%rd23+12];
	mul.wide.s32 	%rd46, %r71, 4;
	add.s64 	%rd47, %rd3, %rd46;
	ld.global.u32 	%r72, [%rd47];
	setp.eq.s32 	%p49, %r4, %r72;
	setp.lt.s32 	%p50, %r1, %r71;
	and.pred  	%p51, %p50, %p49;
	ld.global.u32 	%r73, [%rd23+16];
	mul.wide.s32 	%rd48, %r73, 4;
	add.s64 	%rd49, %rd3, %rd48;
	ld.global.u32 	%r74, [%rd49];
	setp.eq.s32 	%p53, %r4, %r74;
	setp.lt.s32 	%p54, %r1, %r73;
	and.pred  	%p55, %p54, %p53;
	ld.global.u32 	%r75, [%rd23+20];
	mul.wide.s32 	%rd50, %r75, 4;
	add.s64 	%rd51, %rd3, %rd50;
	ld.global.u32 	%r76, [%rd51];
	setp.eq.s32 	%p57, %r4, %r76;
	setp.lt.s32 	%p58, %r1, %r75;
	and.pred  	%p59, %p58, %p57;
	ld.global.u32 	%r77, [%rd23+24];
	mul.wide.s32 	%rd52, %r77, 4;
	add.s64 	%rd53, %rd3, %rd52;
	ld.global.u32 	%r78, [%rd53];
	setp.eq.s32 	%p61, %r4, %r78;
	setp.lt.s32 	%p62, %r1, %r77;
	and.pred  	%p63, %p62, %p61;
	ld.global.u32 	%r79, [%rd23+28];
	mul.wide.s32 	%rd54, %r79, 4;
	add.s64 	%rd55, %rd3, %rd54;
	ld.global.u32 	%r80, [%rd55];
	setp.eq.s32 	%p65, %r4, %r80;
	setp.lt.s32 	%p66, %r1, %r79;
	selp.b16 	%rs17, 1, %rs57, %p7;
	selp.b16 	%rs18, 1, %rs17, %p11;
	selp.b16 	%rs19, 1, %rs18, %p15;
	selp.b16 	%rs20, 1, %rs19, %p19;
	selp.b16 	%rs21, 1, %rs20, %p23;
	selp.b16 	%rs22, 1, %rs21, %p27;
	selp.b16 	%rs23, 1, %rs22, %p31;
	selp.b16 	%rs24, 1, %rs23, %p35;
	selp.b16 	%rs25, 1, %rs24, %p39;
	selp.b16 	%rs26, 1, %rs25, %p43;
	selp.b16 	%rs27, 1, %rs26, %p47;
	selp.b16 	%rs28, 1, %rs27, %p51;
	selp.b16 	%rs29, 1, %rs28, %p55;
	selp.b16 	%rs30, 1, %rs29, %p59;
	selp.b16 	%rs31, 1, %rs30, %p63;
	selp.b16 	%rs32, 1, %rs31, %p65;
	selp.b16 	%rs57, %rs32, %rs31, %p66;
	add.s32 	%r633, %r633, 16;
	add.s32 	%r631, %r631, 16;
	setp.ne.s32 	%p67, %r631, 0;
	@%p67 bra 	$L__BB1_5;
$L__BB1_6:
	setp.eq.s32 	%p68, %r6, 0;
	@%p68 bra 	$L__BB1_15;
	and.b32  	%r14, %r5, 7;
	setp.lt.u32 	%p69, %r6, 8;
	@%p69 bra 	$L__BB1_9;
	mul.wide.s32 	%rd56, %r633, 4;
	add.s64 	%rd57, %rd1, %rd56;
	ld.global.u32 	%r81, [%rd57];
	mul.wide.s32 	%rd58, %r81, 4;
	add.s64 	%rd59, %rd3, %rd58;
	ld.global.u32 	%r82, [%rd59];
	setp.eq.s32 	%p70, %r4, %r82;
	setp.lt.s32 	%p71, %r1, %r81;
	and.pred  	%p72, %p71, %p70;
	ld.global.u32 	%r83, [%rd57+4];
	mul.wide.s32 	%rd60, %r83, 4;
	add.s64 	%rd61, %rd3, %rd60;
	ld.global.u32 	%r84, [%rd61];
	setp.eq.s32 	%p74, %r4, %r84;
	setp.lt.s32 	%p75, %r1, %r83;
	and.pred  	%p76, %p75, %p74;
	ld.global.u32 	%r85, [%rd57+8];
	mul.wide.s32 	%rd62, %r85, 4;
	add.s64 	%rd63, %rd3, %rd62;
	ld.global.u32 	%r86, [%rd63];
	setp.eq.s32 	%p78, %r4, %r86;
	setp.lt.s32 	%p79, %r1, %r85;
	and.pred  	%p80, %p79, %p78;
	ld.global.u32 	%r87, [%rd57+12];
	mul.wide.s32 	%rd64, %r87, 4;
	add.s64 	%rd65, %rd3, %rd64;
	ld.global.u32 	%r88, [%rd65];
	setp.eq.s32 	%p82, %r4, %r88;
	setp.lt.s32 	%p83, %r1, %r87;
	and.pred  	%p84, %p83, %p82;
	ld.global.u32 	%r89, [%rd57+16];
	mul.wide.s32 	%rd66, %r89, 4;
	add.s64 	%rd67, %rd3, %rd66;
	ld.global.u32 	%r90, [%rd67];
	setp.eq.s32 	%p86, %r4, %r90;
	setp.lt.s32 	%p87, %r1, %r89;
	and.pred  	%p88, %p87, %p86;
	ld.global.u32 	%r91, [%rd57+20];
	mul.wide.s32 	%rd68, %r91, 4;
	add.s64 	%rd69, %rd3, %rd68;
	ld.global.u32 	%r92, [%rd69];
	setp.eq.s32 	%p90, %r4, %r92;
	setp.lt.s32 	%p91, %r1, %r91;
	and.pred  	%p92, %p91, %p90;
	ld.global.u32 	%r93, [%rd57+24];
	mul.wide.s32 	%rd70, %r93, 4;
	add.s64 	%rd71, %rd3, %rd70;
	ld.global.u32 	%r94, [%rd71];
	setp.eq.s32 	%p94, %r4, %r94;
	setp.lt.s32 	%p95, %r1, %r93;
	and.pred  	%p96, %p95, %p94;
	ld.global.u32 	%r95, [%rd57+28];
	mul.wide.s32 	%rd72, %r95, 4;
	add.s64 	%rd73, %rd3, %rd72;
	ld.global.u32 	%r96, [%rd73];
	setp.eq.s32 	%p98, %r4, %r96;
	setp.lt.s32 	%p99, %r1, %r95;
	selp.b16 	%rs34, 1, %rs57, %p72;
	selp.b16 	%rs35, 1, %rs34, %p76;
	selp.b16 	%rs36, 1, %rs35, %p80;
	selp.b16 	%rs37, 1, %rs36, %p84;
	selp.b16 	%rs38, 1, %rs37, %p88;
	selp.b16 	%rs39, 1, %rs38, %p92;
	selp.b16 	%rs40, 1, %rs39, %p96;
	selp.b16 	%rs41, 1, %rs40, %p98;
	selp.b16 	%rs57, %rs41, %rs40, %p99;
	add.s32 	%r633, %r633, 8;
$L__BB1_9:
	setp.eq.s32 	%p100, %r14, 0;
	@%p100 bra 	$L__BB1_15;
	and.b32  	%r17, %r5, 3;
	setp.lt.u32 	%p101, %r14, 4;
	@%p101 bra 	$L__BB1_12;
	mul.wide.s32 	%rd74, %r633, 4;
	add.s64 	%rd75, %rd1, %rd74;
	ld.global.u32 	%r97, [%rd75];
	mul.wide.s32 	%rd76, %r97, 4;
	add.s64 	%rd77, %rd3, %rd76;
	ld.global.u32 	%r98, [%rd77];
	setp.eq.s32 	%p102, %r4, %r98;
	setp.lt.s32 	%p103, %r1, %r97;
	and.pred  	%p104, %p103, %p102;
	ld.global.u32 	%r99, [%rd75+4];
	mul.wide.s32 	%rd78, %r99, 4;
	add.s64 	%rd79, %rd3, %rd78;
	ld.global.u32 	%r100, [%rd79];
	setp.eq.s32 	%p106, %r4, %r100;
	setp.lt.s32 	%p107, %r1, %r99;
	and.pred  	%p108, %p107, %p106;
	ld.global.u32 	%r101, [%rd75+8];
	mul.wide.s32 	%rd80, %r101, 4;
	add.s64 	%rd81, %rd3, %rd80;
	ld.global.u32 	%r102, [%rd81];
	setp.eq.s32 	%p110, %r4, %r102;
	setp.lt.s32 	%p111, %r1, %r101;
	and.pred  	%p112, %p111, %p110;
	ld.global.u32 	%r103, [%rd75+12];
	mul.wide.s32 	%rd82, %r103, 4;
	add.s64 	%rd83, %rd3, %rd82;
	ld.global.u32 	%r104, [%rd83];
	setp.eq.s32 	%p114, %r4, %r104;
	setp.lt.s32 	%p115, %r1, %r103;
	selp.b16 	%rs43, 1, %rs57, %p104;
	selp.b16 	%rs44, 1, %rs43, %p108;
	selp.b16 	%rs45, 1, %rs44, %p112;
	selp.b16 	%rs46, 1, %rs45, %p114;
	selp.b16 	%rs57, %rs46, %rs45, %p115;
	add.s32 	%r633, %r633, 4;
$L__BB1_12:
	setp.eq.s32 	%p116, %r17, 0;
	@%p116 bra 	$L__BB1_15;
	neg.s32 	%r636, %r17;
$L__BB1_14:
	.pragma "nounroll";
	mul.wide.s32 	%rd84, %r633, 4;
	add.s64 	%rd85, %rd1, %rd84;
	ld.global.u32 	%r105, [%rd85];
	mul.wide.s32 	%rd86, %r105, 4;
	add.s64 	%rd87, %rd3, %rd86;
	ld.global.u32 	%r106, [%rd87];
	setp.eq.s32 	%p117, %r4, %r106;
	setp.lt.s32 	%p118, %r1, %r105;
	selp.b16 	%rs47, 1, %rs57, %p117;
	selp.b16 	%rs57, %rs47, %rs57, %p118;
	add.s32 	%r633, %r633, 1;
	add.s32 	%r636, %r636, 1;
	setp.ne.s32 	%p119, %r636, 0;
	@%p119 bra 	$L__BB1_14;
$L__BB1_15:
	and.b16  	%rs48, %rs57, 255;
	setp.eq.s16 	%p120, %rs48, 0;
	@%p120 bra 	$L__BB1_290;
	and.b32  	%r25, %r5, 3;
	setp.eq.s32 	%p121, %r25, 0;
	@%p121 bra 	$L__BB1_21;
	neg.s32 	%r638, %r25;
$L__BB1_18:
	.pragma "nounroll";
	mul.wide.s32 	%rd88, %r640, 4;
	add.s64 	%rd89, %rd1, %rd88;
	ld.global.u32 	%r107, [%rd89];
	mul.wide.s32 	%rd90, %r107, 4;
	add.s64 	%rd91, %rd3, %rd90;
	ld.global.u32 	%r29, [%rd91];
	setp.eq.s32 	%p122, %r29, -1;
	@%p122 bra 	$L__BB1_20;
	mul.wide.s32 	%rd92, %r29, 4;
	add.s64 	%rd93, %rd4, %rd92;
	mov.b32 	%r108, 1;
	st.local.u32 	[%rd93], %r108;
$L__BB1_20:
	add.s32 	%r640, %r640, 1;
	add.s32 	%r638, %r638, 1;
	setp.ne.s32 	%p123, %r638, 0;
	@%p123 bra 	$L__BB1_18;
$L__BB1_21:
	setp.gt.u32 	%p124, %r7, -4;
	@%p124 bra 	$L__BB1_32;
	add.s64 	%rd7, %rd1, 8;
$L__BB1_23:
	mul.wide.s32 	%rd94, %r640, 4;
	add.s64 	%rd8, %rd7, %rd94;
	ld.global.u32 	%r109, [%rd8+-8];
	mul.wide.s32 	%rd95, %r109, 4;
	add.s64 	%rd96, %rd3, %rd95;
	ld.global.u32 	%r34, [%rd96];
	setp.eq.s32 	%p125, %r34, -1;
	@%p125 bra 	$L__BB1_25;
	mul.wide.s32 	%rd97, %r34, 4;
	add.s64 	%rd98, %rd4, %rd97;
	mov.b32 	%r110, 1;
	st.local.u32 	[%rd98], %r110;
$L__BB1_25:
	ld.global.u32 	%r111, [%rd8+-4];
	mul.wide.s32 	%rd99, %r111, 4;
	add.s64 	%rd100, %rd3, %rd99;
	ld.global.u32 	%r35, [%rd100];
	setp.eq.s32 	%p126, %r35, -1;
	@%p126 bra 	$L__BB1_27;
	mul.wide.s32 	%rd101, %r35, 4;
	add.s64 	%rd102, %rd4, %rd101;
	mov.b32 	%r112, 1;
	st.local.u32 	[%rd102], %r112;
$L__BB1_27:
	ld.global.u32 	%r113, [%rd8];
	mul.wide.s32 	%rd103, %r113, 4;
	add.s64 	%rd104, %rd3, %rd103;
	ld.global.u32 	%r36, [%rd104];
	setp.eq.s32 	%p127, %r36, -1;
	@%p127 bra 	$L__BB1_29;
	mul.wide.s32 	%rd105, %r36, 4;
	add.s64 	%rd106, %rd4, %rd105;
	mov.b32 	%r114, 1;
	st.local.u32 	[%rd106], %r114;
$L__BB1_29:
	ld.global.u32 	%r115, [%rd8+4];
	mul.wide.s32 	%rd107, %r115, 4;
	add.s64 	%rd108, %rd3, %rd107;
	ld.global.u32 	%r37, [%rd108];
	setp.eq.s32 	%p128, %r37, -1;
	@%p128 bra 	$L__BB1_31;
	mul.wide.s32 	%rd109, %r37, 4;
	add.s64 	%rd110, %rd4, %rd109;
	mov.b32 	%r116, 1;
	st.local.u32 	[%rd110], %r116;
$L__BB1_31:
	add.s32 	%r640, %r640, 4;
	setp.lt.s32 	%p129, %r640, %r3;
	@%p129 bra 	$L__BB1_23;
$L__BB1_32:
	ld.local.u32 	%r118, [%rd4];
	setp.ne.s32 	%p130, %r118, 0;
	mov.b32 	%r642, 0;
	@%p130 bra 	$L__BB1_34;
$L__BB1_33:
	st.global.u32 	[%rd5], %r642;
	bra.uni 	$L__BB1_289;
$L__BB1_34:
	ld.local.u32 	%r120, [%rd4+4];
	setp.eq.s32 	%p131, %r120, 0;
	mov.b32 	%r642, 1;
	@%p131 bra 	$L__BB1_33;
	ld.local.u32 	%r122, [%rd4+8];
	setp.eq.s32 	%p132, %r122, 0;
	mov.b32 	%r642, 2;
	@%p132 bra 	$L__BB1_33;
	ld.local.u32 	%r124, [%rd4+12];
	setp.eq.s32 	%p133, %r124, 0;
	mov.b32 	%r642, 3;
	@%p133 bra 	$L__BB1_33;
	ld.local.u32 	%r126, [%rd4+16];
	setp.eq.s32 	%p134, %r126, 0;
	mov.b32 	%r642, 4;
	@%p134 bra 	$L__BB1_33;
	ld.local.u32 	%r128, [%rd4+20];
	setp.eq.s32 	%p135, %r128, 0;
	mov.b32 	%r642, 5;
	@%p135 bra 	$L__BB1_33;
	ld.local.u32 	%r130, [%rd4+24];
	setp.eq.s32 	%p136, %r130, 0;
	mov.b32 	%r642, 6;
	@%p136 bra 	$L__BB1_33;
	ld.local.u32 	%r132, [%rd4+28];
	setp.eq.s32 	%p137, %r132, 0;
	mov.b32 	%r642, 7;
	@%p137 bra 	$L__BB1_33;
	ld.local.u32 	%r134, [%rd4+32];
	setp.eq.s32 	%p138, %r134, 0;
	mov.b32 	%r642, 8;
	@%p138 bra 	$L__BB1_33;
	ld.local.u32 	%r136, [%rd4+36];
	setp.eq.s32 	%p139, %r136, 0;
	mov.b32 	%r642, 9;
	@%p139 bra 	$L__BB1_33;
	ld.local.u32 	%r138, [%rd4+40];
	setp.eq.s32 	%p140, %r138, 0;
	mov.b32 	%r642, 10;
	@%p140 bra 	$L__BB1_33;
	ld.local.u32 	%r140, [%rd4+44];
	setp.eq.s32 	%p141, %r140, 0;
	mov.b32 	%r642, 11;
	@%p141 bra 	$L__BB1_33;
	ld.local.u32 	%r142, [%rd4+48];
	setp.eq.s32 	%p142, %r142, 0;
	mov.b32 	%r642, 12;
	@%p142 bra 	$L__BB1_33;
	ld.local.u32 	%r144, [%rd4+52];
	setp.eq.s32 	%p143, %r144, 0;
	mov.b32 	%r642, 13;
	@%p143 bra 	$L__BB1_33;
	ld.local.u32 	%r146, [%rd4+56];
	setp.eq.s32 	%p144, %r146, 0;
	mov.b32 	%r642, 14;
	@%p144 bra 	$L__BB1_33;
	ld.local.u32 	%r148, [%rd4+60];
	setp.eq.s32 	%p145, %r148, 0;
	mov.b32 	%r642, 15;
	@%p145 bra 	$L__BB1_33;
	ld.local.u32 	%r150, [%rd4+64];
	setp.eq.s32 	%p146, %r150, 0;
	mov.b32 	%r642, 16;
	@%p146 bra 	$L__BB1_33;
	ld.local.u32 	%r152, [%rd4+68];
	setp.eq.s32 	%p147, %r152, 0;
	mov.b32 	%r642, 17;
	@%p147 bra 	$L__BB1_33;
	ld.local.u32 	%r154, [%rd4+72];
	setp.eq.s32 	%p148, %r154, 0;
	mov.b32 	%r642, 18;
	@%p148 bra 	$L__BB1_33;
	ld.local.u32 	%r156, [%rd4+76];
	setp.eq.s32 	%p149, %r156, 0;
	mov.b32 	%r642, 19;
	@%p149 bra 	$L__BB1_33;
	ld.local.u32 	%r158, [%rd4+80];
	setp.eq.s32 	%p150, %r158, 0;
	mov.b32 	%r642, 20;
	@%p150 bra 	$L__BB1_33;
	ld.local.u32 	%r160, [%rd4+84];
	setp.eq.s32 	%p151, %r160, 0;
	mov.b32 	%r642, 21;
	@%p151 bra 	$L__BB1_33;
	ld.local.u32 	%r162, [%rd4+88];
	setp.eq.s32 	%p152, %r162, 0;
	mov.b32 	%r642, 22;
	@%p152 bra 	$L__BB1_33;
	ld.local.u32 	%r164, [%rd4+92];
	setp.eq.s32 	%p153, %r164, 0;
	mov.b32 	%r642, 23;
	@%p153 bra 	$L__BB1_33;
	ld.local.u32 	%r166, [%rd4+96];
	setp.eq.s32 	%p154, %r166, 0;
	mov.b32 	%r642, 24;
	@%p154 bra 	$L__BB1_33;
	ld.local.u32 	%r168, [%rd4+100];
	setp.eq.s32 	%p155, %r168, 0;
	mov.b32 	%r642, 25;
	@%p155 bra 	$L__BB1_33;
	ld.local.u32 	%r170, [%rd4+104];
	setp.eq.s32 	%p156, %r170, 0;
	mov.b32 	%r642, 26;
	@%p156 bra 	$L__BB1_33;
	ld.local.u32 	%r172, [%rd4+108];
	setp.eq.s32 	%p157, %r172, 0;
	mov.b32 	%r642, 27;
	@%p157 bra 	$L__BB1_33;
	ld.local.u32 	%r174, [%rd4+112];
	setp.eq.s32 	%p158, %r174, 0;
	mov.b32 	%r642, 28;
	@%p158 bra 	$L__BB1_33;
	ld.local.u32 	%r176, [%rd4+116];
	setp.eq.s32 	%p159, %r176, 0;
	mov.b32 	%r642, 29;
	@%p159 bra 	$L__BB1_33;
	ld.local.u32 	%r178, [%rd4+120];
	setp.eq.s32 	%p160, %r178, 0;
	mov.b32 	%r642, 30;
	@%p160 bra 	$L__BB1_33;
	ld.local.u32 	%r180, [%rd4+124];
	setp.eq.s32 	%p161, %r180, 0;
	mov.b32 	%r642, 31;
	@%p161 bra 	$L__BB1_33;
	ld.local.u32 	%r182, [%rd4+128];
	setp.eq.s32 	%p162, %r182, 0;
	mov.b32 	%r642, 32;
	@%p162 bra 	$L__BB1_33;
	ld.local.u32 	%r184, [%rd4+132];
	setp.eq.s32 	%p163, %r184, 0;
	mov.b32 	%r642, 33;
	@%p163 bra 	$L__BB1_33;
	ld.local.u32 	%r186, [%rd4+136];
	setp.eq.s32 	%p164, %r186, 0;
	mov.b32 	%r642, 34;
	@%p164 bra 	$L__BB1_33;
	ld.local.u32 	%r188, [%rd4+140];
	setp.eq.s32 	%p165, %r188, 0;
	mov.b32 	%r642, 35;
	@%p165 bra 	$L__BB1_33;
	ld.local.u32 	%r190, [%rd4+144];
	setp.eq.s32 	%p166, %r190, 0;
	mov.b32 	%r642, 36;
	@%p166 bra 	$L__BB1_33;
	ld.local.u32 	%r192, [%rd4+148];
	setp.eq.s32 	%p167, %r192, 0;
	mov.b32 	%r642, 37;
	@%p167 bra 	$L__BB1_33;
	ld.local.u32 	%r194, [%rd4+152];
	setp.eq.s32 	%p168, %r194, 0;
	mov.b32 	%r642, 38;
	@%p168 bra 	$L__BB1_33;
	ld.local.u32 	%r196, [%rd4+156];
	setp.eq.s32 	%p169, %r196, 0;
	mov.b32 	%r642, 39;
	@%p169 bra 	$L__BB1_33;
	ld.local.u32 	%r198, [%rd4+160];
	setp.eq.s32 	%p170, %r198, 0;
	mov.b32 	%r642, 40;
	@%p170 bra 	$L__BB1_33;
	ld.local.u32 	%r200, [%rd4+164];
	setp.eq.s32 	%p171, %r200, 0;
	mov.b32 	%r642, 41;
	@%p171 bra 	$L__BB1_33;
	ld.local.u32 	%r202, [%rd4+168];
	setp.eq.s32 	%p172, %r202, 0;
	mov.b32 	%r642, 42;
	@%p172 bra 	$L__BB1_33;
	ld.local.u32 	%r204, [%rd4+172];
	setp.eq.s32 	%p173, %r204, 0;
	mov.b32 	%r642, 43;
	@%p173 bra 	$L__BB1_33;
	ld.local.u32 	%r206, [%rd4+176];
	setp.eq.s32 	%p174, %r206, 0;
	mov.b32 	%r642, 44;
	@%p174 bra 	$L__BB1_33;
	ld.local.u32 	%r208, [%rd4+180];
	setp.eq.s32 	%p175, %r208, 0;
	mov.b32 	%r642, 45;
	@%p175 bra 	$L__BB1_33;
	ld.local.u32 	%r210, [%rd4+184];
	setp.eq.s32 	%p176, %r210, 0;
	mov.b32 	%r642, 46;
	@%p176 bra 	$L__BB1_33;
	ld.local.u32 	%r212, [%rd4+188];
	setp.eq.s32 	%p177, %r212, 0;
	mov.b32 	%r642, 47;
	@%p177 bra 	$L__BB1_33;
	ld.local.u32 	%r214, [%rd4+192];
	setp.eq.s32 	%p178, %r214, 0;
	mov.b32 	%r642, 48;
	@%p178 bra 	$L__BB1_33;
	ld.local.u32 	%r216, [%rd4+196];
	setp.eq.s32 	%p179, %r216, 0;
	mov.b32 	%r642, 49;
	@%p179 bra 	$L__BB1_33;
	ld.local.u32 	%r218, [%rd4+200];
	setp.eq.s32 	%p180, %r218, 0;
	mov.b32 	%r642, 50;
	@%p180 bra 	$L__BB1_33;
	ld.local.u32 	%r220, [%rd4+204];
	setp.eq.s32 	%p181, %r220, 0;
	mov.b32 	%r642, 51;
	@%p181 bra 	$L__BB1_33;
	ld.local.u32 	%r222, [%rd4+208];
	setp.eq.s32 	%p182, %r222, 0;
	mov.b32 	%r642, 52;
	@%p182 bra 	$L__BB1_33;
	ld.local.u32 	%r224, [%rd4+212];
	setp.eq.s32 	%p183, %r224, 0;
	mov.b32 	%r642, 53;
	@%p183 bra 	$L__BB1_33;
	ld.local.u32 	%r226, [%rd4+216];
	setp.eq.s32 	%p184, %r226, 0;
	mov.b32 	%r642, 54;
	@%p184 bra 	$L__BB1_33;
	ld.local.u32 	%r228, [%rd4+220];
	setp.eq.s32 	%p185, %r228, 0;
	mov.b32 	%r642, 55;
	@%p185 bra 	$L__BB1_33;
	ld.local.u32 	%r230, [%rd4+224];
	setp.eq.s32 	%p186, %r230, 0;
	mov.b32 	%r642, 56;
	@%p186 bra 	$L__BB1_33;
	ld.local.u32 	%r232, [%rd4+228];
	setp.eq.s32 	%p187, %r232, 0;
	mov.b32 	%r642, 57;
	@%p187 bra 	$L__BB1_33;
	ld.local.u32 	%r234, [%rd4+232];
	setp.eq.s32 	%p188, %r234, 0;
	mov.b32 	%r642, 58;
	@%p188 bra 	$L__BB1_33;
	ld.local.u32 	%r236, [%rd4+236];
	setp.eq.s32 	%p189, %r236, 0;
	mov.b32 	%r642, 59;
	@%p189 bra 	$L__BB1_33;
	ld.local.u32 	%r238, [%rd4+240];
	setp.eq.s32 	%p190, %r238, 0;
	mov.b32 	%r642, 60;
	@%p190 bra 	$L__BB1_33;
	ld.local.u32 	%r240, [%rd4+244];
	setp.eq.s32 	%p191, %r240, 0;
	mov.b32 	%r642, 61;
	@%p191 bra 	$L__BB1_33;
	ld.local.u32 	%r242, [%rd4+248];
	setp.eq.s32 	%p192, %r242, 0;
	mov.b32 	%r642, 62;
	@%p192 bra 	$L__BB1_33;
	ld.local.u32 	%r244, [%rd4+252];
	setp.eq.s32 	%p193, %r244, 0;
	mov.b32 	%r642, 63;
	@%p193 bra 	$L__BB1_33;
	ld.local.u32 	%r246, [%rd4+256];
	setp.eq.s32 	%p194, %r246, 0;
	mov.b32 	%r642, 64;
	@%p194 bra 	$L__BB1_33;
	ld.local.u32 	%r248, [%rd4+260];
	setp.eq.s32 	%p195, %r248, 0;
	mov.b32 	%r642, 65;
	@%p195 bra 	$L__BB1_33;
	ld.local.u32 	%r250, [%rd4+264];
	setp.eq.s32 	%p196, %r250, 0;
	mov.b32 	%r642, 66;
	@%p196 bra 	$L__BB1_33;
	ld.local.u32 	%r252, [%rd4+268];
	setp.eq.s32 	%p197, %r252, 0;
	mov.b32 	%r642, 67;
	@%p197 bra 	$L__BB1_33;
	ld.local.u32 	%r254, [%rd4+272];
	setp.eq.s32 	%p198, %r254, 0;
	mov.b32 	%r642, 68;
	@%p198 bra 	$L__BB1_33;
	ld.local.u32 	%r256, [%rd4+276];
	setp.eq.s32 	%p199, %r256, 0;
	mov.b32 	%r642, 69;
	@%p199 bra 	$L__BB1_33;
	ld.local.u32 	%r258, [%rd4+280];
	setp.eq.s32 	%p200, %r258, 0;
	mov.b32 	%r642, 70;
	@%p200 bra 	$L__BB1_33;
	ld.local.u32 	%r260, [%rd4+284];
	setp.eq.s32 	%p201, %r260, 0;
	mov.b32 	%r642, 71;
	@%p201 bra 	$L__BB1_33;
	ld.local.u32 	%r262, [%rd4+288];
	setp.eq.s32 	%p202, %r262, 0;
	mov.b32 	%r642, 72;
	@%p202 bra 	$L__BB1_33;
	ld.local.u32 	%r264, [%rd4+292];
	setp.eq.s32 	%p203, %r264, 0;
	mov.b32 	%r642, 73;
	@%p203 bra 	$L__BB1_33;
	ld.local.u32 	%r266, [%rd4+296];
	setp.eq.s32 	%p204, %r266, 0;
	mov.b32 	%r642, 74;
	@%p204 bra 	$L__BB1_33;
	ld.local.u32 	%r268, [%rd4+300];
	setp.eq.s32 	%p205, %r268, 0;
	mov.b32 	%r642, 75;
	@%p205 bra 	$L__BB1_33;
	ld.local.u32 	%r270, [%rd4+304];
	setp.eq.s32 	%p206, %r270, 0;
	mov.b32 	%r642, 76;
	@%p206 bra 	$L__BB1_33;
	ld.local.u32 	%r272, [%rd4+308];
	setp.eq.s32 	%p207, %r272, 0;
	mov.b32 	%r642, 77;
	@%p207 bra 	$L__BB1_33;
	ld.local.u32 	%r274, [%rd4+312];
	setp.eq.s32 	%p208, %r274, 0;
	mov.b32 	%r642, 78;
	@%p208 bra 	$L__BB1_33;
	ld.local.u32 	%r276, [%rd4+316];
	setp.eq.s32 	%p209, %r276, 0;
	mov.b32 	%r642, 79;
	@%p209 bra 	$L__BB1_33;
	ld.local.u32 	%r278, [%rd4+320];
	setp.eq.s32 	%p210, %r278, 0;
	mov.b32 	%r642, 80;
	@%p210 bra 	$L__BB1_33;
	ld.local.u32 	%r280, [%rd4+324];
	setp.eq.s32 	%p211, %r280, 0;
	mov.b32 	%r642, 81;
	@%p211 bra 	$L__BB1_33;
	ld.local.u32 	%r282, [%rd4+328];
	setp.eq.s32 	%p212, %r282, 0;
	mov.b32 	%r642, 82;
	@%p212 bra 	$L__BB1_33;
	ld.local.u32 	%r284, [%rd4+332];
	setp.eq.s32 	%p213, %r284, 0;
	mov.b32 	%r642, 83;
	@%p213 bra 	$L__BB1_33;
	ld.local.u32 	%r286, [%rd4+336];
	setp.eq.s32 	%p214, %r286, 0;
	mov.b32 	%r642, 84;
	@%p214 bra 	$L__BB1_33;
	ld.local.u32 	%r288, [%rd4+340];
	setp.eq.s32 	%p215, %r288, 0;
	mov.b32 	%r642, 85;
	@%p215 bra 	$L__BB1_33;
	ld.local.u32 	%r290, [%rd4+344];
	setp.eq.s32 	%p216, %r290, 0;
	mov.b32 	%r642, 86;
	@%p216 bra 	$L__BB1_33;
	ld.local.u32 	%r292, [%rd4+348];
	setp.eq.s32 	%p217, %r292, 0;
	mov.b32 	%r642, 87;
	@%p217 bra 	$L__BB1_33;
	ld.local.u32 	%r294, [%rd4+352];
	setp.eq.s32 	%p218, %r294, 0;
	mov.b32 	%r642, 88;
	@%p218 bra 	$L__BB1_33;
	ld.local.u32 	%r296, [%rd4+356];
	setp.eq.s32 	%p219, %r296, 0;
	mov.b32 	%r642, 89;
	@%p219 bra 	$L__BB1_33;
	ld.local.u32 	%r298, [%rd4+360];
	setp.eq.s32 	%p220, %r298, 0;
	mov.b32 	%r642, 90;
	@%p220 bra 	$L__BB1_33;
	ld.local.u32 	%r300, [%rd4+364];
	setp.eq.s32 	%p221, %r300, 0;
	mov.b32 	%r642, 91;
	@%p221 bra 	$L__BB1_33;
	ld.local.u32 	%r302, [%rd4+368];
	setp.eq.s32 	%p222, %r302, 0;
	mov.b32 	%r642, 92;
	@%p222 bra 	$L__BB1_33;
	ld.local.u32 	%r304, [%rd4+372];
	setp.eq.s32 	%p223, %r304, 0;
	mov.b32 	%r642, 93;
	@%p223 bra 	$L__BB1_33;
	ld.local.u32 	%r306, [%rd4+376];
	setp.eq.s32 	%p224, %r306, 0;
	mov.b32 	%r642, 94;
	@%p224 bra 	$L__BB1_33;
	ld.local.u32 	%r308, [%rd4+380];
	setp.eq.s32 	%p225, %r308, 0;
	mov.b32 	%r642, 95;
	@%p225 bra 	$L__BB1_33;
	ld.local.u32 	%r310, [%rd4+384];
	setp.eq.s32 	%p226, %r310, 0;
	mov.b32 	%r642, 96;
	@%p226 bra 	$L__BB1_33;
	ld.local.u32 	%r312, [%rd4+388];
	setp.eq.s32 	%p227, %r312, 0;
	mov.b32 	%r642, 97;
	@%p227 bra 	$L__BB1_33;
	ld.local.u32 	%r314, [%rd4+392];
	setp.eq.s32 	%p228, %r314, 0;
	mov.b32 	%r642, 98;
	@%p228 bra 	$L__BB1_33;
	ld.local.u32 	%r316, [%rd4+396];
	setp.eq.s32 	%p229, %r316, 0;
	mov.b32 	%r642, 99;
	@%p229 bra 	$L__BB1_33;
	ld.local.u32 	%r318, [%rd4+400];
	setp.eq.s32 	%p230, %r318, 0;
	mov.b32 	%r642, 100;
	@%p230 bra 	$L__BB1_33;
	ld.local.u32 	%r320, [%rd4+404];
	setp.eq.s32 	%p231, %r320, 0;
	mov.b32 	%r642, 101;
	@%p231 bra 	$L__BB1_33;
	ld.local.u32 	%r322, [%rd4+408];
	setp.eq.s32 	%p232, %r322, 0;
	mov.b32 	%r642, 102;
	@%p232 bra 	$L__BB1_33;
	ld.local.u32 	%r324, [%rd4+412];
	setp.eq.s32 	%p233, %r324, 0;
	mov.b32 	%r642, 103;
	@%p233 bra 	$L__BB1_33;
	ld.local.u32 	%r326, [%rd4+416];
	setp.eq.s32 	%p234, %r326, 0;
	mov.b32 	%r642, 104;
	@%p234 bra 	$L__BB1_33;
	ld.local.u32 	%r328, [%rd4+420];
	setp.eq.s32 	%p235, %r328, 0;
	mov.b32 	%r642, 105;
	@%p235 bra 	$L__BB1_33;
	ld.local.u32 	%r330, [%rd4+424];
	setp.eq.s32 	%p236, %r330, 0;
	mov.b32 	%r642, 106;
	@%p236 bra 	$L__BB1_33;
	ld.local.u32 	%r332, [%rd4+428];
	setp.eq.s32 	%p237, %r332, 0;
	mov.b32 	%r642, 107;
	@%p237 bra 	$L__BB1_33;
	ld.local.u32 	%r334, [%rd4+432];
	setp.eq.s32 	%p238, %r334, 0;
	mov.b32 	%r642, 108;
	@%p238 bra 	$L__BB1_33;
	ld.local.u32 	%r336, [%rd4+436];
	setp.eq.s32 	%p239, %r336, 0;
	mov.b32 	%r642, 109;
	@%p239 bra 	$L__BB1_33;
	ld.local.u32 	%r338, [%rd4+440];
	setp.eq.s32 	%p240, %r338, 0;
	mov.b32 	%r642, 110;
	@%p240 bra 	$L__BB1_33;
	ld.local.u32 	%r340, [%rd4+444];
	setp.eq.s32 	%p241, %r340, 0;
	mov.b32 	%r642, 111;
	@%p241 bra 	$L__BB1_33;
	ld.local.u32 	%r342, [%rd4+448];
	setp.eq.s32 	%p242, %r342, 0;
	mov.b32 	%r642, 112;
	@%p242 bra 	$L__BB1_33;
	ld.local.u32 	%r344, [%rd4+452];
	setp.eq.s32 	%p243, %r344, 0;
	mov.b32 	%r642, 113;
	@%p243 bra 	$L__BB1_33;
	ld.local.u32 	%r346, [%rd4+456];
	setp.eq.s32 	%p244, %r346, 0;
	mov.b32 	%r642, 114;
	@%p244 bra 	$L__BB1_33;
	ld.local.u32 	%r348, [%rd4+460];
	setp.eq.s32 	%p245, %r348, 0;
	mov.b32 	%r642, 115;
	@%p245 bra 	$L__BB1_33;
	ld.local.u32 	%r350, [%rd4+464];
	setp.eq.s32 	%p246, %r350, 0;
	mov.b32 	%r642, 116;
	@%p246 bra 	$L__BB1_33;
	ld.local.u32 	%r352, [%rd4+468];
	setp.eq.s32 	%p247, %r352, 0;
	mov.b32 	%r642, 117;
	@%p247 bra 	$L__BB1_33;
	ld.local.u32 	%r354, [%rd4+472];
	setp.eq.s32 	%p248, %r354, 0;
	mov.b32 	%r642, 118;
	@%p248 bra 	$L__BB1_33;
	ld.local.u32 	%r356, [%rd4+476];
	setp.eq.s32 	%p249, %r356, 0;
	mov.b32 	%r642, 119;
	@%p249 bra 	$L__BB1_33;
	ld.local.u32 	%r358, [%rd4+480];
	setp.eq.s32 	%p250, %r358, 0;
	mov.b32 	%r642, 120;
	@%p250 bra 	$L__BB1_33;
	ld.local.u32 	%r360, [%rd4+484];
	setp.eq.s32 	%p251, %r360, 0;
	mov.b32 	%r642, 121;
	@%p251 bra 	$L__BB1_33;
	ld.local.u32 	%r362, [%rd4+488];
	setp.eq.s32 	%p252, %r362, 0;
	mov.b32 	%r642, 122;
	@%p252 bra 	$L__BB1_33;
	ld.local.u32 	%r364, [%rd4+492];
	setp.eq.s32 	%p253, %r364, 0;
	mov.b32 	%r642, 123;
	@%p253 bra 	$L__BB1_33;
	ld.local.u32 	%r366, [%rd4+496];
	setp.eq.s32 	%p254, %r366, 0;
	mov.b32 	%r642, 124;
	@%p254 bra 	$L__BB1_33;
	ld.local.u32 	%r368, [%rd4+500];
	setp.eq.s32 	%p255, %r368, 0;
	mov.b32 	%r642, 125;
	@%p255 bra 	$L__BB1_33;
	ld.local.u32 	%r370, [%rd4+504];
	setp.eq.s32 	%p256, %r370, 0;
	mov.b32 	%r642, 126;
	@%p256 bra 	$L__BB1_33;
	ld.local.u32 	%r372, [%rd4+508];
	setp.eq.s32 	%p257, %r372, 0;
	mov.b32 	%r642, 127;
	@%p257 bra 	$L__BB1_33;
	ld.local.u32 	%r374, [%rd4+512];
	setp.eq.s32 	%p258, %r374, 0;
	mov.b32 	%r642, 128;
	@%p258 bra 	$L__BB1_33;
	ld.local.u32 	%r376, [%rd4+516];
	setp.eq.s32 	%p259, %r376, 0;
	mov.b32 	%r642, 129;
	@%p259 bra 	$L__BB1_33;
	ld.local.u32 	%r378, [%rd4+520];
	setp.eq.s32 	%p260, %r378, 0;
	mov.b32 	%r642, 130;
	@%p260 bra 	$L__BB1_33;
	ld.local.u32 	%r380, [%rd4+524];
	setp.eq.s32 	%p261, %r380, 0;
	mov.b32 	%r642, 131;
	@%p261 bra 	$L__BB1_33;
	ld.local.u32 	%r382, [%rd4+528];
	setp.eq.s32 	%p262, %r382, 0;
	mov.b32 	%r642, 132;
	@%p262 bra 	$L__BB1_33;
	ld.local.u32 	%r384, [%rd4+532];
	setp.eq.s32 	%p263, %r384, 0;
	mov.b32 	%r642, 133;
	@%p263 bra 	$L__BB1_33;
	ld.local.u32 	%r386, [%rd4+536];
	setp.eq.s32 	%p264, %r386, 0;
	mov.b32 	%r642, 134;
	@%p264 bra 	$L__BB1_33;
	ld.local.u32 	%r388, [%rd4+540];
	setp.eq.s32 	%p265, %r388, 0;
	mov.b32 	%r642, 135;
	@%p265 bra 	$L__BB1_33;
	ld.local.u32 	%r390, [%rd4+544];
	setp.eq.s32 	%p266, %r390, 0;
	mov.b32 	%r642, 136;
	@%p266 bra 	$L__BB1_33;
	ld.local.u32 	%r392, [%rd4+548];
	setp.eq.s32 	%p267, %r392, 0;
	mov.b32 	%r642, 137;
	@%p267 bra 	$L__BB1_33;
	ld.local.u32 	%r394, [%rd4+552];
	setp.eq.s32 	%p268, %r394, 0;
	mov.b32 	%r642, 138;
	@%p268 bra 	$L__BB1_33;
	ld.local.u32 	%r396, [%rd4+556];
	setp.eq.s32 	%p269, %r396, 0;
	mov.b32 	%r642, 139;
	@%p269 bra 	$L__BB1_33;
	ld.local.u32 	%r398, [%rd4+560];
	setp.eq.s32 	%p270, %r398, 0;
	mov.b32 	%r642, 140;
	@%p270 bra 	$L__BB1_33;
	ld.local.u32 	%r400, [%rd4+564];
	setp.eq.s32 	%p271, %r400, 0;
	mov.b32 	%r642, 141;
	@%p271 bra 	$L__BB1_33;
	ld.local.u32 	%r402, [%rd4+568];
	setp.eq.s32 	%p272, %r402, 0;
	mov.b32 	%r642, 142;
	@%p272 bra 	$L__BB1_33;
	ld.local.u32 	%r404, [%rd4+572];
	setp.eq.s32 	%p273, %r404, 0;
	mov.b32 	%r642, 143;
	@%p273 bra 	$L__BB1_33;
	ld.local.u32 	%r406, [%rd4+576];
	setp.eq.s32 	%p274, %r406, 0;
	mov.b32 	%r642, 144;
	@%p274 bra 	$L__BB1_33;
	ld.local.u32 	%r408, [%rd4+580];
	setp.eq.s32 	%p275, %r408, 0;
	mov.b32 	%r642, 145;
	@%p275 bra 	$L__BB1_33;
	ld.local.u32 	%r410, [%rd4+584];
	setp.eq.s32 	%p276, %r410, 0;
	mov.b32 	%r642, 146;
	@%p276 bra 	$L__BB1_33;
	ld.local.u32 	%r412, [%rd4+588];
	setp.eq.s32 	%p277, %r412, 0;
	mov.b32 	%r642, 147;
	@%p277 bra 	$L__BB1_33;
	ld.local.u32 	%r414, [%rd4+592];
	setp.eq.s32 	%p278, %r414, 0;
	mov.b32 	%r642, 148;
	@%p278 bra 	$L__BB1_33;
	ld.local.u32 	%r416, [%rd4+596];
	setp.eq.s32 	%p279, %r416, 0;
	mov.b32 	%r642, 149;
	@%p279 bra 	$L__BB1_33;
	ld.local.u32 	%r418, [%rd4+600];
	setp.eq.s32 	%p280, %r418, 0;
	mov.b32 	%r642, 150;
	@%p280 bra 	$L__BB1_33;
	ld.local.u32 	%r420, [%rd4+604];
	setp.eq.s32 	%p281, %r420, 0;
	mov.b32 	%r642, 151;
	@%p281 bra 	$L__BB1_33;
	ld.local.u32 	%r422, [%rd4+608];
	setp.eq.s32 	%p282, %r422, 0;
	mov.b32 	%r642, 152;
	@%p282 bra 	$L__BB1_33;
	ld.local.u32 	%r424, [%rd4+612];
	setp.eq.s32 	%p283, %r424, 0;
	mov.b32 	%r642, 153;
	@%p283 bra 	$L__BB1_33;
	ld.local.u32 	%r426, [%rd4+616];
	setp.eq.s32 	%p284, %r426, 0;
	mov.b32 	%r642, 154;
	@%p284 bra 	$L__BB1_33;
	ld.local.u32 	%r428, [%rd4+620];
	setp.eq.s32 	%p285, %r428, 0;
	mov.b32 	%r642, 155;
	@%p285 bra 	$L__BB1_33;
	ld.local.u32 	%r430, [%rd4+624];
	setp.eq.s32 	%p286, %r430, 0;
	mov.b32 	%r642, 156;
	@%p286 bra 	$L__BB1_33;
	ld.local.u32 	%r432, [%rd4+628];
	setp.eq.s32 	%p287, %r432, 0;
	mov.b32 	%r642, 157;
	@%p287 bra 	$L__BB1_33;
	ld.local.u32 	%r434, [%rd4+632];
	setp.eq.s32 	%p288, %r434, 0;
	mov.b32 	%r642, 158;
	@%p288 bra 	$L__BB1_33;
	ld.local.u32 	%r436, [%rd4+636];
	setp.eq.s32 	%p289, %r436, 0;
	mov.b32 	%r642, 159;
	@%p289 bra 	$L__BB1_33;
	ld.local.u32 	%r438, [%rd4+640];
	setp.eq.s32 	%p290, %r438, 0;
	mov.b32 	%r642, 160;
	@%p290 bra 	$L__BB1_33;
	ld.local.u32 	%r440, [%rd4+644];
	setp.eq.s32 	%p291, %r440, 0;
	mov.b32 	%r642, 161;
	@%p291 bra 	$L__BB1_33;
	ld.local.u32 	%r442, [%rd4+648];
	setp.eq.s32 	%p292, %r442, 0;
	mov.b32 	%r642, 162;
	@%p292 bra 	$L__BB1_33;
	ld.local.u32 	%r444, [%rd4+652];
	setp.eq.s32 	%p293, %r444, 0;
	mov.b32 	%r642, 163;
	@%p293 bra 	$L__BB1_33;
	ld.local.u32 	%r446, [%rd4+656];
	setp.eq.s32 	%p294, %r446, 0;
	mov.b32 	%r642, 164;
	@%p294 bra 	$L__BB1_33;
	ld.local.u32 	%r448, [%rd4+660];
	setp.eq.s32 	%p295, %r448, 0;
	mov.b32 	%r642, 165;
	@%p295 bra 	$L__BB1_33;
	ld.local.u32 	%r450, [%rd4+664];
	setp.eq.s32 	%p296, %r450, 0;
	mov.b32 	%r642, 166;
	@%p296 bra 	$L__BB1_33;
	ld.local.u32 	%r452, [%rd4+668];
	setp.eq.s32 	%p297, %r452, 0;
	mov.b32 	%r642, 167;
	@%p297 bra 	$L__BB1_33;
	ld.local.u32 	%r454, [%rd4+672];
	setp.eq.s32 	%p298, %r454, 0;
	mov.b32 	%r642, 168;
	@%p298 bra 	$L__BB1_33;
	ld.local.u32 	%r456, [%rd4+676];
	setp.eq.s32 	%p299, %r456, 0;
	mov.b32 	%r642, 169;
	@%p299 bra 	$L__BB1_33;
	ld.local.u32 	%r458, [%rd4+680];
	setp.eq.s32 	%p300, %r458, 0;
	mov.b32 	%r642, 170;
	@%p300 bra 	$L__BB1_33;
	ld.local.u32 	%r460, [%rd4+684];
	setp.eq.s32 	%p301, %r460, 0;
	mov.b32 	%r642, 171;
	@%p301 bra 	$L__BB1_33;
	ld.local.u32 	%r462, [%rd4+688];
	setp.eq.s32 	%p302, %r462, 0;
	mov.b32 	%r642, 172;
	@%p302 bra 	$L__BB1_33;
	ld.local.u32 	%r464, [%rd4+692];
	setp.eq.s32 	%p303, %r464, 0;
	mov.b32 	%r642, 173;
	@%p303 bra 	$L__BB1_33;
	ld.local.u32 	%r466, [%rd4+696];
	setp.eq.s32 	%p304, %r466, 0;
	mov.b32 	%r642, 174;
	@%p304 bra 	$L__BB1_33;
	ld.local.u32 	%r468, [%rd4+700];
	setp.eq.s32 	%p305, %r468, 0;
	mov.b32 	%r642, 175;
	@%p305 bra 	$L__BB1_33;
	ld.local.u32 	%r470, [%rd4+704];
	setp.eq.s32 	%p306, %r470, 0;
	mov.b32 	%r642, 176;
	@%p306 bra 	$L__BB1_33;
	ld.local.u32 	%r472, [%rd4+708];
	setp.eq.s32 	%p307, %r472, 0;
	mov.b32 	%r642, 177;
	@%p307 bra 	$L__BB1_33;
	ld.local.u32 	%r474, [%rd4+712];
	setp.eq.s32 	%p308, %r474, 0;
	mov.b32 	%r642, 178;
	@%p308 bra 	$L__BB1_33;
	ld.local.u32 	%r476, [%rd4+716];
	setp.eq.s32 	%p309, %r476, 0;
	mov.b32 	%r642, 179;
	@%p309 bra 	$L__BB1_33;
	ld.local.u32 	%r478, [%rd4+720];
	setp.eq.s32 	%p310, %r478, 0;
	mov.b32 	%r642, 180;
	@%p310 bra 	$L__BB1_33;
	ld.local.u32 	%r480, [%rd4+724];
	setp.eq.s32 	%p311, %r480, 0;
	mov.b32 	%r642, 181;
	@%p311 bra 	$L__BB1_33;
	ld.local.u32 	%r482, [%rd4+728];
	setp.eq.s32 	%p312, %r482, 0;
	mov.b32 	%r642, 182;
	@%p312 bra 	$L__BB1_33;
	ld.local.u32 	%r484, [%rd4+732];
	setp.eq.s32 	%p313, %r484, 0;
	mov.b32 	%r642, 183;
	@%p313 bra 	$L__BB1_33;
	ld.local.u32 	%r486, [%rd4+736];
	setp.eq.s32 	%p314, %r486, 0;
	mov.b32 	%r642, 184;
	@%p314 bra 	$L__BB1_33;
	ld.local.u32 	%r488, [%rd4+740];
	setp.eq.s32 	%p315, %r488, 0;
	mov.b32 	%r642, 185;
	@%p315 bra 	$L__BB1_33;
	ld.local.u32 	%r490, [%rd4+744];
	setp.eq.s32 	%p316, %r490, 0;
	mov.b32 	%r642, 186;
	@%p316 bra 	$L__BB1_33;
	ld.local.u32 	%r492, [%rd4+748];
	setp.eq.s32 	%p317, %r492, 0;
	mov.b32 	%r642, 187;
	@%p317 bra 	$L__BB1_33;
	ld.local.u32 	%r494, [%rd4+752];
	setp.eq.s32 	%p318, %r494, 0;
	mov.b32 	%r642, 188;
	@%p318 bra 	$L__BB1_33;
	ld.local.u32 	%r496, [%rd4+756];
	setp.eq.s32 	%p319, %r496, 0;
	mov.b32 	%r642, 189;
	@%p319 bra 	$L__BB1_33;
	ld.local.u32 	%r498, [%rd4+760];
	setp.eq.s32 	%p320, %r498, 0;
	mov.b32 	%r642, 190;
	@%p320 bra 	$L__BB1_33;
	ld.local.u32 	%r500, [%rd4+764];
	setp.eq.s32 	%p321, %r500, 0;
	mov.b32 	%r642, 191;
	@%p321 bra 	$L__BB1_33;
	ld.local.u32 	%r502, [%rd4+768];
	setp.eq.s32 	%p322, %r502, 0;
	mov.b32 	%r642, 192;
	@%p322 bra 	$L__BB1_33;
	ld.local.u32 	%r504, [%rd4+772];
	setp.eq.s32 	%p323, %r504, 0;
	mov.b32 	%r642, 193;
	@%p323 bra 	$L__BB1_33;
	ld.local.u32 	%r506, [%rd4+776];
	setp.eq.s32 	%p324, %r506, 0;
	mov.b32 	%r642, 194;
	@%p324 bra 	$L__BB1_33;
	ld.local.u32 	%r508, [%rd4+780];
	setp.eq.s32 	%p325, %r508, 0;
	mov.b32 	%r642, 195;
	@%p325 bra 	$L__BB1_33;
	ld.local.u32 	%r510, [%rd4+784];
	setp.eq.s32 	%p326, %r510, 0;
	mov.b32 	%r642, 196;
	@%p326 bra 	$L__BB1_33;
	ld.local.u32 	%r512, [%rd4+788];
	setp.eq.s32 	%p327, %r512, 0;
	mov.b32 	%r642, 197;
	@%p327 bra 	$L__BB1_33;
	ld.local.u32 	%r514, [%rd4+792];
	setp.eq.s32 	%p328, %r514, 0;
	mov.b32 	%r642, 198;
	@%p328 bra 	$L__BB1_33;
	ld.local.u32 	%r516, [%rd4+796];
	setp.eq.s32 	%p329, %r516, 0;
	mov.b32 	%r642, 199;
	@%p329 bra 	$L__BB1_33;
	ld.local.u32 	%r518, [%rd4+800];
	setp.eq.s32 	%p330, %r518, 0;
	mov.b32 	%r642, 200;
	@%p330 bra 	$L__BB1_33;
	ld.local.u32 	%r520, [%rd4+804];
	setp.eq.s32 	%p331, %r520, 0;
	mov.b32 	%r642, 201;
	@%p331 bra 	$L__BB1_33;
	ld.local.u32 	%r522, [%rd4+808];
	setp.eq.s32 	%p332, %r522, 0;
	mov.b32 	%r642, 202;
	@%p332 bra 	$L__BB1_33;
	ld.local.u32 	%r524, [%rd4+812];
	setp.eq.s32 	%p333, %r524, 0;
	mov.b32 	%r642, 203;
	@%p333 bra 	$L__BB1_33;
	ld.local.u32 	%r526, [%rd4+816];
	setp.eq.s32 	%p334, %r526, 0;
	mov.b32 	%r642, 204;
	@%p334 bra 	$L__BB1_33;
	ld.local.u32 	%r528, [%rd4+820];
	setp.eq.s32 	%p335, %r528, 0;
	mov.b32 	%r642, 205;
	@%p335 bra 	$L__BB1_33;
	ld.local.u32 	%r530, [%rd4+824];
	setp.eq.s32 	%p336, %r530, 0;
	mov.b32 	%r642, 206;
	@%p336 bra 	$L__BB1_33;
	ld.local.u32 	%r532, [%rd4+828];
	setp.eq.s32 	%p337, %r532, 0;
	mov.b32 	%r642, 207;
	@%p337 bra 	$L__BB1_33;
	ld.local.u32 	%r534, [%rd4+832];
	setp.eq.s32 	%p338, %r534, 0;
	mov.b32 	%r642, 208;
	@%p338 bra 	$L__BB1_33;
	ld.local.u32 	%r536, [%rd4+836];
	setp.eq.s32 	%p339, %r536, 0;
	mov.b32 	%r642, 209;
	@%p339 bra 	$L__BB1_33;
	ld.local.u32 	%r538, [%rd4+840];
	setp.eq.s32 	%p340, %r538, 0;
	mov.b32 	%r642, 210;
	@%p340 bra 	$L__BB1_33;
	ld.local.u32 	%r540, [%rd4+844];
	setp.eq.s32 	%p341, %r540, 0;
	mov.b32 	%r642, 211;
	@%p341 bra 	$L__BB1_33;
	ld.local.u32 	%r542, [%rd4+848];
	setp.eq.s32 	%p342, %r542, 0;
	mov.b32 	%r642, 212;
	@%p342 bra 	$L__BB1_33;
	ld.local.u32 	%r544, [%rd4+852];
	setp.eq.s32 	%p343, %r544, 0;
	mov.b32 	%r642, 213;
	@%p343 bra 	$L__BB1_33;
	ld.local.u32 	%r546, [%rd4+856];
	setp.eq.s32 	%p344, %r546, 0;
	mov.b32 	%r642, 214;
	@%p344 bra 	$L__BB1_33;
	ld.local.u32 	%r548, [%rd4+860];
	setp.eq.s32 	%p345, %r548, 0;
	mov.b32 	%r642, 215;
	@%p345 bra 	$L__BB1_33;
	ld.local.u32 	%r550, [%rd4+864];
	setp.eq.s32 	%p346, %r550, 0;
	mov.b32 	%r642, 216;
	@%p346 bra 	$L__BB1_33;
	ld.local.u32 	%r552, [%rd4+868];
	setp.eq.s32 	%p347, %r552, 0;
	mov.b32 	%r642, 217;
	@%p347 bra 	$L__BB1_33;
	ld.local.u32 	%r554, [%rd4+872];
	setp.eq.s32 	%p348, %r554, 0;
	mov.b32 	%r642, 218;
	@%p348 bra 	$L__BB1_33;
	ld.local.u32 	%r556, [%rd4+876];
	setp.eq.s32 	%p349, %r556, 0;
	mov.b32 	%r642, 219;
	@%p349 bra 	$L__BB1_33;
	ld.local.u32 	%r558, [%rd4+880];
	setp.eq.s32 	%p350, %r558, 0;
	mov.b32 	%r642, 220;
	@%p350 bra 	$L__BB1_33;
	ld.local.u32 	%r560, [%rd4+884];
	setp.eq.s32 	%p351, %r560, 0;
	mov.b32 	%r642, 221;
	@%p351 bra 	$L__BB1_33;
	ld.local.u32 	%r562, [%rd4+888];
	setp.eq.s32 	%p352, %r562, 0;
	mov.b32 	%r642, 222;
	@%p352 bra 	$L__BB1_33;
	ld.local.u32 	%r564, [%rd4+892];
	setp.eq.s32 	%p353, %r564, 0;
	mov.b32 	%r642, 223;
	@%p353 bra 	$L__BB1_33;
	ld.local.u32 	%r566, [%rd4+896];
	setp.eq.s32 	%p354, %r566, 0;
	mov.b32 	%r642, 224;
	@%p354 bra 	$L__BB1_33;
	ld.local.u32 	%r568, [%rd4+900];
	setp.eq.s32 	%p355, %r568, 0;
	mov.b32 	%r642, 225;
	@%p355 bra 	$L__BB1_33;
	ld.local.u32 	%r570, [%rd4+904];
	setp.eq.s32 	%p356, %r570, 0;
	mov.b32 	%r642, 226;
	@%p356 bra 	$L__BB1_33;
	ld.local.u32 	%r572, [%rd4+908];
	setp.eq.s32 	%p357, %r572, 0;
	mov.b32 	%r642, 227;
	@%p357 bra 	$L__BB1_33;
	ld.local.u32 	%r574, [%rd4+912];
	setp.eq.s32 	%p358, %r574, 0;
	mov.b32 	%r642, 228;
	@%p358 bra 	$L__BB1_33;
	ld.local.u32 	%r576, [%rd4+916];
	setp.eq.s32 	%p359, %r576, 0;
	mov.b32 	%r642, 229;
	@%p359 bra 	$L__BB1_33;
	ld.local.u32 	%r578, [%rd4+920];
	setp.eq.s32 	%p360, %r578, 0;
	mov.b32 	%r642, 230;
	@%p360 bra 	$L__BB1_33;
	ld.local.u32 	%r580, [%rd4+924];
	setp.eq.s32 	%p361, %r580, 0;
	mov.b32 	%r642, 231;
	@%p361 bra 	$L__BB1_33;
	ld.local.u32 	%r582, [%rd4+928];
	setp.eq.s32 	%p362, %r582, 0;
	mov.b32 	%r642, 232;
	@%p362 bra 	$L__BB1_33;
	ld.local.u32 	%r584, [%rd4+932];
	setp.eq.s32 	%p363, %r584, 0;
	mov.b32 	%r642, 233;
	@%p363 bra 	$L__BB1_33;
	ld.local.u32 	%r586, [%rd4+936];
	setp.eq.s32 	%p364, %r586, 0;
	mov.b32 	%r642, 234;
	@%p364 bra 	$L__BB1_33;
	ld.local.u32 	%r588, [%rd4+940];
	setp.eq.s32 	%p365, %r588, 0;
	mov.b32 	%r642, 235;
	@%p365 bra 	$L__BB1_33;
	ld.local.u32 	%r590, [%rd4+944];
	setp.eq.s32 	%p366, %r590, 0;
	mov.b32 	%r642, 236;
	@%p366 bra 	$L__BB1_33;
	ld.local.u32 	%r592, [%rd4+948];
	setp.eq.s32 	%p367, %r592, 0;
	mov.b32 	%r642, 237;
	@%p367 bra 	$L__BB1_33;
	ld.local.u32 	%r594, [%rd4+952];
	setp.eq.s32 	%p368, %r594, 0;
	mov.b32 	%r642, 238;
	@%p368 bra 	$L__BB1_33;
	ld.local.u32 	%r596, [%rd4+956];
	setp.eq.s32 	%p369, %r596, 0;
	mov.b32 	%r642, 239;
	@%p369 bra 	$L__BB1_33;
	ld.local.u32 	%r598, [%rd4+960];
	setp.eq.s32 	%p370, %r598, 0;
	mov.b32 	%r642, 240;
	@%p370 bra 	$L__BB1_33;
	ld.local.u32 	%r600, [%rd4+964];
	setp.eq.s32 	%p371, %r600, 0;
	mov.b32 	%r642, 241;
	@%p371 bra 	$L__BB1_33;
	ld.local.u32 	%r602, [%rd4+968];
	setp.eq.s32 	%p372, %r602, 0;
	mov.b32 	%r642, 242;
	@%p372 bra 	$L__BB1_33;
	ld.local.u32 	%r604, [%rd4+972];
	setp.eq.s32 	%p373, %r604, 0;
	mov.b32 	%r642, 243;
	@%p373 bra 	$L__BB1_33;
	ld.local.u32 	%r606, [%rd4+976];
	setp.eq.s32 	%p374, %r606, 0;
	mov.b32 	%r642, 244;
	@%p374 bra 	$L__BB1_33;
	ld.local.u32 	%r608, [%rd4+980];
	setp.eq.s32 	%p375, %r608, 0;
	mov.b32 	%r642, 245;
	@%p375 bra 	$L__BB1_33;
	ld.local.u32 	%r610, [%rd4+984];
	setp.eq.s32 	%p376, %r610, 0;
	mov.b32 	%r642, 246;
	@%p376 bra 	$L__BB1_33;
	ld.local.u32 	%r612, [%rd4+988];
	setp.eq.s32 	%p377, %r612, 0;
	mov.b32 	%r642, 247;
	@%p377 bra 	$L__BB1_33;
	ld.local.u32 	%r614, [%rd4+992];
	setp.eq.s32 	%p378, %r614, 0;
	mov.b32 	%r642, 248;
	@%p378 bra 	$L__BB1_33;
	ld.local.u32 	%r616, [%rd4+996];
	setp.eq.s32 	%p379, %r616, 0;
	mov.b32 	%r642, 249;
	@%p379 bra 	$L__BB1_33;
	ld.local.u32 	%r618, [%rd4+1000];
	setp.eq.s32 	%p380, %r618, 0;
	mov.b32 	%r642, 250;
	@%p380 bra 	$L__BB1_33;
	ld.local.u32 	%r620, [%rd4+1004];
	setp.eq.s32 	%p381, %r620, 0;
	mov.b32 	%r642, 251;
	@%p381 bra 	$L__BB1_33;
	ld.local.u32 	%r622, [%rd4+1008];
	setp.eq.s32 	%p382, %r622, 0;
	mov.b32 	%r642, 252;
	@%p382 bra 	$L__BB1_33;
	ld.local.u32 	%r624, [%rd4+1012];
	setp.eq.s32 	%p383, %r624, 0;
	mov.b32 	%r642, 253;
	@%p383 bra 	$L__BB1_33;
	ld.local.u32 	%r626, [%rd4+1016];
	setp.eq.s32 	%p384, %r626, 0;
	mov.b32 	%r642, 254;
	@%p384 bra 	$L__BB1_33;
	ld.local.u32 	%r628, [%rd4+1020];
	setp.eq.s32 	%p385, %r628, 0;
	mov.b32 	%r627, 255;
	mov.u32 	%r642, %r627;
	@%p385 bra 	$L__BB1_33;
$L__BB1_289:
	mul.wide.s32 	%rd111, %r1, 4;
	add.s64 	%rd112, %rd2, %rd111;
	mov.b32 	%r629, 1;
	st.global.u32 	[%rd112], %r629;
	bra.uni 	$L__BB1_291;
$L__BB1_290:
	mul.wide.s32 	%rd113, %r1, 4;
	add.s64 	%rd114, %rd2, %rd113;
	mov.b32 	%r630, 0;
	st.global.u32 	[%rd114], %r630;
$L__BB1_291:
	ret;

}
	// .globl	_Z7updateUPiS_i
.visible .entry _Z7updateUPiS_i(
	.param .u64 .ptr .align 1 _Z7updateUPiS_i_param_0,
	.param .u64 .ptr .align 1 _Z7updateUPiS_i_param_1,
	.param .u32 _Z7updateUPiS_i_param_2
)
{
	.reg .pred 	%p<2>;
	.reg .b32 	%r<8>;
	.reg .b64 	%rd<8>;

	ld.param.u64 	%rd1, [_Z7updateUPiS_i_param_0];
	ld.param.u64 	%rd2, [_Z7updateUPiS_i_param_1];
	ld.param.u32 	%r2, [_Z7updateUPiS_i_param_2];
	mov.u32 	%r3, %ctaid.x;
	mov.u32 	%r4, %ntid.x;
	mov.u32 	%r5, %tid.x;
	mad.lo.s32 	%r1, %r3, %r4, %r5;
	setp.ge.s32 	%p1, %r1, %r2;
	@%p1 bra 	$L__BB2_2;
	cvta.to.global.u64 	%rd3, %rd2;
	cvta.to.global.u64 	%rd4, %rd1;
	mul.wide.s32 	%rd5, %r1, 4;
	add.s64 	%rd6, %rd3, %rd5;
	ld.global.u32 	%r6, [%rd6];
	add.s64 	%rd7, %rd4, %rd5;
	st.global.u32 	[%rd7], %r6;
	mov.b32 	%r7, 0;
	st.global.u32 	[%rd6], %r7;
$L__BB2_2:
	ret;

}
	// .globl	_ZN3cub18CUB_300001_SM_10006detail11EmptyKernelIvEEvv
.visible .entry _ZN3cub18CUB_300001_SM_10006detail11EmptyKernelIvEEvv()
{


	ret;

}
	// .globl	_ZN3cub18CUB_300001_SM_10006detail8for_each13static_kernelINS2_12policy_hub_t12policy_500_tEmN6thrust24THRUST_300001_SM_1000_NS8cuda_cub20__uninitialized_fill7functorINS7_10device_ptrIiEEiEEEEvT0_T1_
.visible .entry _ZN3cub18CUB_300001_SM_10006detail8for_each13static_kernelINS2_12policy_hub_t12policy_500_tEmN6thrust24THRUST_300001_SM_1000_NS8cuda_cub20__uninitialized_fill7functorINS7_10device_ptrIiEEiEEEEvT0_T1_(
	.param .u64 _ZN3cub18CUB_300001_SM_10006detail8for_each13static_kernelINS2_12policy_hub_t12policy_500_tEmN6thrust24THRUST_300001_SM_1000_NS8cuda_cub20__uninitialized_fill7functorINS7_10device_ptrIiEEiEEEEvT0_T1__param_0,
	.param .align 8 .b8 _ZN3cub18CUB_300001_SM_10006detail8for_each13static_kernelINS2_12policy_hub_t12policy_500_tEmN6thrust24THRUST_300001_SM_1000_NS8cuda_cub20__uninitialized_fill7functorINS7_10device_ptrIiEEiEEEEvT0_T1__param_1[16]
)
.maxntid 256
{
	.reg .pred 	%p<4>;
	.reg .b16 	%rs<5>;
	.reg .b32 	%r<12>;
	.reg .b64 	%rd<16>;

	ld.param.u32 	%r3, [_ZN3cub18CUB_300001_SM_10006detail8for_each13static_kernelINS2_12policy_hub_t12policy_500_tEmN6thrust24THRUST_300001_SM_1000_NS8cuda_cub20__uninitialized_fill7functorINS7_10device_ptrIiEEiEEEEvT0_T1__param_1+8];
	ld.param.u64 	%rd4, [_ZN3cub18CUB_300001_SM_10006detail8for_each13static_kernelINS2_12policy_hub_t12policy_500_tEmN6thrust24THRUST_300001_SM_1000_NS8cuda_cub20__uninitialized_fill7functorINS7_10device_ptrIiEEiEEEEvT0_T1__param_1];
	ld.param.u64 	%rd5, [_ZN3cub18CUB_300001_SM_10006detail8for_each13static_kernelINS2_12policy_hub_t12policy_500_tEmN6thrust24THRUST_300001_SM_1000_NS8cuda_cub20__uninitialized_fill7functorINS7_10device_ptrIiEEiEEEEvT0_T1__param_0];
	mov.u32 	%r9, %ctaid.x;
	mul.wide.u32 	%rd1, %r9, 512;
	sub.s64 	%rd2, %rd5, %rd1;
	setp.lt.u64 	%p1, %rd2, 512;
	@%p1 bra 	$L__BB4_2;
	mov.u32 	%r11, %tid.x;
	cvta.to.global.u64 	%rd11, %rd4;
	cvt.u64.u32 	%rd12, %r11;
	add.s64 	%rd13, %rd1, %rd12;
	shl.b64 	%rd14, %rd13, 2;
	add.s64 	%rd15, %rd11, %rd14;
	st.global.u32 	[%rd15], %r3;
	st.global.u32 	[%rd15+1024], %r3;
	bra.uni 	$L__BB4_6;
$L__BB4_2:
	cvta.to.global.u64 	%rd6, %rd4;
	mov.u32 	%r2, %tid.x;
	cvt.u64.u32 	%rd7, %r2;
	setp.le.u64 	%p2, %rd2, %rd7;
	add.s64 	%rd8, %rd1, %rd7;
	shl.b64 	%rd9, %rd8, 2;
	add.s64 	%rd3, %rd6, %rd9;
	@%p2 bra 	$L__BB4_4;
	st.global.u32 	[%rd3], %r3;
$L__BB4_4:
	add.s32 	%r10, %r2, 256;
	cvt.u64.u32 	%rd10, %r10;
	setp.le.u64 	%p3, %rd2, %rd10;
	@%p3 bra 	$L__BB4_6;
	st.global.u32 	[%rd3+1024], %r3;
$L__BB4_6:
	ret;

}
	// .globl	_ZN3cub18CUB_300001_SM_10006detail6reduce28DeviceReduceSingleTileKernelINS2_10policy_hubIijN4cuda3std3__44plusIiEEE10Policy1000EN6thrust24THRUST_300001_SM_1000_NS6detail15normal_iteratorINSD_10device_ptrIiEEEEPijS9_iiNS7_10__identityEEEvT0_T1_T2_T3_T4_T6_
.visible .entry _ZN3cub18CUB_300001_SM_10006detail6reduce28DeviceReduceSingleTileKernelINS2_10policy_hubIijN4cuda3std3__44plusIiEEE10Policy1000EN6thrust24THRUST_300001_SM_1000_NS6detail15normal_iteratorINSD_10device_ptrIiEEEEPijS9_iiNS7_10__identityEEEvT0_T1_T2_T3_T4_T6_(
	.param .align 8 .b8 _ZN3cub18CUB_300001_SM_10006detail6reduce28DeviceReduceSingleTileKernelINS2_10policy_hubIijN4cuda3std3__44plusIiEEE10Policy1000EN6thrust24THRUST_300001_SM_1000_NS6detail15normal_iteratorINSD_10device_ptrIiEEEEPijS9_iiNS7_10__identityEEEvT0_T1_T2_T3_T4_T6__param_0[8],
	.param .u64 .ptr .align 1 _ZN3cub18CUB_300001_SM_10006detail6reduce28DeviceReduceSingleTileKernelINS2_10policy_hubIijN4cuda3std3__44plusIiEEE10Policy1000EN6thrust24THRUST_300001_SM_1000_NS6detail15normal_iteratorINSD_10device_ptrIiEEEEPijS9_iiNS7_10__identityEEEvT0_T1_T2_T3_T4_T6__param_1,
	.param .u32 _ZN3cub18CUB_300001_SM_10006detail6reduce28DeviceReduceSingleTileKernelINS2_10policy_hubIijN4cuda3std3__44plusIiEEE10Policy1000EN6thrust24THRUST_300001_SM_1000_NS6detail15normal_iteratorINSD_10device_ptrIiEEEEPijS9_iiNS7_10__identityEEEvT0_T1_T2_T3_T4_T6__param_2,
	.param .align 1 .b8 _ZN3cub18CUB_300001_SM_10006detail6reduce28DeviceReduceSingleTileKernelINS2_10policy_hubIijN4cuda3std3__44plusIiEEE10Policy1000EN6thrust24THRUST_300001_SM_1000_NS6detail15normal_iteratorINSD_10device_ptrIiEEEEPijS9_iiNS7_10__identityEEEvT0_T1_T2_T3_T4_T6__param_3[1],
	.param .u32 _ZN3cub18CUB_300001_SM_10006detail6reduce28DeviceReduceSingleTileKernelINS2_10policy_hubIijN4cuda3std3__44plusIiEEE10Policy1000EN6thrust24THRUST_300001_SM_1000_NS6detail15normal_iteratorINSD_10device_ptrIiEEEEPijS9_iiNS7_10__identityEEEvT0_T1_T2_T3_T4_T6__param_4,
	.param .align 1 .b8 _ZN3cub18CUB_300001_SM_10006detail6reduce28DeviceReduceSingleTileKernelINS2_10policy_hubIijN4cuda3std3__44plusIiEEE10Policy1000EN6thrust24THRUST_300001_SM_1000_NS6detail15normal_iteratorINSD_10device_ptrIiEEEEPijS9_iiNS7_10__identityEEEvT0_T1_T2_T3_T4_T6__param_5[1]
)
.maxntid 256
.minnctapersm 1
{
	.reg .pred 	%p<59>;
	.reg .b32 	%r<511>;
	.reg .b64 	%rd<84>;
	// demoted variable
	.shared .align 4 .b8 _ZZN3cub18CUB_300001_SM_10006detail6reduce28DeviceReduceSingleTileKernelINS2_10policy_hubIijN4cuda3std3__44plusIiEEE10Policy1000EN6thrust24THRUST_300001_SM_1000_NS6detail15normal_iteratorINSD_10device_ptrIiEEEEPijS9_iiNS7_10__identityEEEvT0_T1_T2_T3_T4_T6_E12temp_storage[44];
	ld.param.u64 	%rd9, [_ZN3cub18CUB_300001_SM_10006detail6reduce28DeviceReduceSingleTileKernelINS2_10policy_hubIijN4cuda3std3__44plusIiEEE10Policy1000EN6thrust24THRUST_300001_SM_1000_NS6detail15normal_iteratorINSD_10device_ptrIiEEEEPijS9_iiNS7_10__identityEEEvT0_T1_T2_T3_T4_T6__param_0];
	ld.param.u64 	%rd10, [_ZN3cub18CUB_300001_SM_10006detail6reduce28DeviceReduceSingleTileKernelINS2_10policy_hubIijN4cuda3std3__44plusIiEEE10Policy1000EN6thrust24THRUST_300001_SM_1000_NS6detail15normal_iteratorINSD_10device_ptrIiEEEEPijS9_iiNS7_10__identityEEEvT0_T1_T2_T3_T4_T6__param_1];
	ld.param.u32 	%r90, [_ZN3cub18CUB_300001_SM_10006detail6reduce28DeviceReduceSingleTileKernelINS2_10policy_hubIijN4cuda3std3__44plusIiEEE10Policy1000EN6thrust24THRUST_300001_SM_1000_NS6detail15normal_iteratorINSD_10device_ptrIiEEEEPijS9_iiNS7_10__identityEEEvT0_T1_T2_T3_T4_T6__param_2];
	ld.param.u32 	%r91, [_ZN3cub18CUB_300001_SM_10006detail6reduce28DeviceReduceSingleTileKernelINS2_10policy_hubIijN4cuda3std3__44plusIiEEE10Policy1000EN6thrust24THRUST_300001_SM_1000_NS6detail15normal_iteratorINSD_10device_ptrIiEEEEPijS9_iiNS7_10__identityEEEvT0_T1_T2_T3_T4_T6__param_4];
	cvta.to.global.u64 	%rd1, %rd10;
	setp.ne.s32 	%p1, %r90, 0;
	@%p1 bra 	$L__BB5_3;
	mov.u32 	%r471, %tid.x;
	setp.ne.s32 	%p58, %r471, 0;
	@%p58 bra 	$L__BB5_52;
	st.global.u32 	[%rd1], %r91;
	bra.uni 	$L__BB5_52;
$L__BB5_3:
	cvta.to.global.u64 	%rd2, %rd9;
	setp.gt.u32 	%p2, %r90, 4095;
	@%p2 bra 	$L__BB5_28;
	mov.u32 	%r1, %tid.x;
	setp.ge.u32 	%p24, %r1, %r90;
	mov.b32 	%r488, 0;
	mov.u32 	%r478, %r1;
	@%p24 bra 	$L__BB5_6;
	mul.wide.u32 	%rd73, %r1, 4;
	add.s64 	%rd74, %rd2, %rd73;
	ld.global.u32 	%r488, [%rd74];
	add.s32 	%r478, %r1, 256;
$L__BB5_6:
	setp.ge.u32 	%p25, %r478, %r90;
	@%p25 bra 	$L__BB5_19;
	not.b32 	%r298, %r478;
	add.s32 	%r299, %r90, %r298;
	shr.u32 	%r300, %r299, 8;
	add.s32 	%r6, %r300, 1;
	and.b32  	%r7, %r6, 15;
	setp.lt.u32 	%p26, %r299, 3840;
	@%p26 bra 	$L__BB5_10;
	and.b32  	%r301, %r6, 33554416;
	neg.s32 	%r474, %r301;
	mul.wide.u32 	%rd75, %r478, 4;
	add.s64 	%rd76, %rd75, %rd2;
	add.s64 	%rd82, %rd76, 8192;
$L__BB5_9:
	.pragma "nounroll";
	ld.global.u32 	%r302, [%rd82+-8192];
	add.s32 	%r303, %r302, %r488;
	ld.global.u32 	%r304, [%rd82+-7168];
	add.s32 	%r305, %r304, %r303;
	ld.global.u32 	%r306, [%rd82+-6144];
	add.s32 	%r307, %r306, %r305;
	ld.global.u32 	%r308, [%rd82+-5120];
	add.s32 	%r309, %r308, %r307;
	ld.global.u32 	%r310, [%rd82+-4096];
	add.s32 	%r311, %r310, %r309;
	ld.global.u32 	%r312, [%rd82+-3072];
	add.s32 	%r313, %r312, %r311;
	ld.global.u32 	%r314, [%rd82+-2048];
	add.s32 	%r315, %r314, %r313;
	ld.global.u32 	%r316, [%rd82+-1024];
	add.s32 	%r317, %r316, %r315;
	ld.global.u32 	%r318, [%rd82];
	add.s32 	%r319, %r318, %r317;
	ld.global.u32 	%r320, [%rd82+1024];
	add.s32 	%r321, %r320, %r319;
	ld.global.u32 	%r322, [%rd82+2048];
	add.s32 	%r323, %r322, %r321;
	ld.global.u32 	%r324, [%rd82+3072];
	add.s32 	%r325, %r324, %r323;
	ld.global.u32 	%r326, [%rd82+4096];
	add.s32 	%r327, %r326, %r325;
	ld.global.u32 	%r328, [%rd82+5120];
	add.s32 	%r329, %r328, %r327;
	ld.global.u32 	%r330, [%rd82+6144];
	add.s32 	%r331, %r330, %r329;
	ld.global.u32 	%r332, [%rd82+7168];
	add.s32 	%r488, %r332, %r331;
	add.s32 	%r478, %r478, 4096;
	add.s32 	%r474, %r474, 16;
	add.s64 	%rd82, %rd82, 16384;
	setp.ne.s32 	%p27, %r474, 0;
	@%p27 bra 	$L__BB5_9;
$L__BB5_10:
	setp.eq.s32 	%p28, %r7, 0;
	@%p28 bra 	$L__BB5_19;
	and.b32  	%r18, %r6, 7;
	setp.lt.u32 	%p29, %r7, 8;
	@%p29 bra 	$L__BB5_13;
	mul.wide.u32 	%rd77, %r478, 4;
	add.s64 	%rd78, %rd2, %rd77;
	ld.global.u32 	%r334, [%rd78];
	add.s32 	%r335, %r334, %r488;
	ld.global.u32 	%r336, [%rd78+1024];
	add.s32 	%r337, %r336, %r335;
	ld.global.u32 	%r338, [%rd78+2048];
	add.s32 	%r339, %r338, %r337;
	ld.global.u32 	%r340, [%rd78+3072];
	add.s32 	%r341, %r340, %r339;
	ld.global.u32 	%r342, [%rd78+4096];
	add.s32 	%r343, %r342, %r341;
	ld.global.u32 	%r344, [%rd78+5120];
	add.s32 	%r345, %r344, %r343;
	ld.global.u32 	%r346, [%rd78+6144];
	add.s32 	%r347, %r346, %r345;
	ld.global.u32 	%r348, [%rd78+7168];
	add.s32 	%r488, %r348, %r347;
	add.s32 	%r478, %r478, 2048;
$L__BB5_13:
	setp.eq.s32 	%p30, %r18, 0;
	@%p30 bra 	$L__BB5_19;
	and.b32  	%r24, %r6, 3;
	setp.lt.u32 	%p31, %r18, 4;
	@%p31 bra 	$L__BB5_16;
	mul.wide.u32 	%rd79, %r478, 4;
	add.s64 	%rd80, %rd2, %rd79;
	ld.global.u32 	%r350, [%rd80];
	add.s32 	%r351, %r350, %r488;
	ld.global.u32 	%r352, [%rd80+1024];
	add.s32 	%r353, %r352, %r351;
	ld.global.u32 	%r354, [%rd80+2048];
	add.s32 	%r355, %r354, %r353;
	ld.global.u32 	%r356, [%rd80+3072];
	add.s32 	%r488, %r356, %r355;
	add.s32 	%r478, %r478, 1024;
$L__BB5_16:
	setp.eq.s32 	%p32, %r24, 0;
	@%p32 bra 	$L__BB5_19;
	mul.wide.u32 	%rd81, %r478, 4;
	add.s64 	%rd83, %rd2, %rd81;
	neg.s32 	%r486, %r24;
$L__BB5_18:
	.pragma "nounroll";
	ld.global.u32 	%r357, [%rd83];
	add.s32 	%r488, %r357, %r488;
	add.s64 	%rd83, %rd83, 1024;
	add.s32 	%r486, %r486, 1;
	setp.ne.s32 	%p33, %r486, 0;
	@%p33 bra 	$L__BB5_18;
$L__BB5_19:
	setp.lt.u32 	%p34, %r90, 256;
	@%p34 bra 	$L__BB5_24;
	// begin inline asm
	mov.u32 %r421, %laneid;
	// end inline asm
	mov.b32 	%r424, 1;
	mov.b32 	%r445, 31;
	mov.b32 	%r446, -1;
	// begin inline asm
	shfl.sync.down.b32 %r422, %r488, %r424, %r445, %r446;
	// end inline asm
	setp.gt.s32 	%p50, %r421, 30;
	selp.b32 	%r447, 0, %r422, %p50;
	add.s32 	%r428, %r447, %r488;
	mov.b32 	%r429, 2;
	// begin inline asm
	shfl.sync.down.b32 %r427, %r428, %r429, %r445, %r446;
	// end inline asm
	setp.gt.s32 	%p51, %r421, 29;
	selp.b32 	%r448, 0, %r427, %p51;
	add.s32 	%r433, %r428, %r448;
	mov.b32 	%r434, 4;
	// begin inline asm
	shfl.sync.down.b32 %r432, %r433, %r434, %r445, %r446;
	// end inline asm
	setp.gt.s32 	%p52, %r421, 27;
	selp.b32 	%r449, 0, %r432, %p52;
	add.s32 	%r438, %r433, %r449;
	mov.b32 	%r439, 8;
	// begin inline asm
	shfl.sync.down.b32 %r437, %r438, %r439, %r445, %r446;
	// end inline asm
	setp.gt.s32 	%p53, %r421, 23;
	selp.b32 	%r450, 0, %r437, %p53;
	add.s32 	%r443, %r438, %r450;
	mov.b32 	%r444, 16;
	// begin inline asm
	shfl.sync.down.b32 %r442, %r443, %r444, %r445, %r446;
	// end inline asm
	setp.gt.s32 	%p54, %r421, 15;
	selp.b32 	%r451, 0, %r442, %p54;
	add.s32 	%r510, %r443, %r451;
	setp.ne.s32 	%p55, %r421, 0;
	@%p55 bra 	$L__BB5_22;
	shr.u32 	%r452, %r1, 3;
	and.b32  	%r453, %r452, 124;
	mov.u32 	%r454, _ZZN3cub18CUB_300001_SM_10006detail6reduce28DeviceReduceSingleTileKernelINS2_10policy_hubIijN4cuda3std3__44plusIiEEE10Policy1000EN6thrust24THRUST_300001_SM_1000_NS6detail15normal_iteratorINSD_10device_ptrIiEEEEPijS9_iiNS7_10__identityEEEvT0_T1_T2_T3_T4_T6_E12temp_storage;
	add.s32 	%r455, %r454, %r453;
	st.shared.u32 	[%r455+8], %r510;
$L__BB5_22:
	bar.sync 	0;
	setp.ne.s32 	%p56, %r1, 0;
	@%p56 bra 	$L__BB5_50;
	ld.shared.u32 	%r456, [_ZZN3cub18CUB_300001_SM_10006detail6reduce28DeviceReduceSingleTileKernelINS2_10policy_hubIijN4cuda3std3__44plusIiEEE10Policy1000EN6thrust24THRUST_300001_SM_1000_NS6detail15normal_iteratorINSD_10device_ptrIiEEEEPijS9_iiNS7_10__identityEEEvT0_T1_T2_T3_T4_T6_E12temp_storage+12];
	add.s32 	%r457, %r456, %r510;
	ld.shared.u32 	%r458, [_ZZN3cub18CUB_300001_SM_10006detail6reduce28DeviceReduceSingleTileKernelINS2_10policy_hubIijN4cuda3std3__44plusIiEEE10Policy1000EN6thrust24THRUST_300001_SM_1000_NS6detail15normal_iteratorINSD_10device_ptrIiEEEEPijS9_iiNS7_10__identityEEEvT0_T1_T2_T3_T4_T6_E12temp_storage+16];
	add.s32 	%r459, %r457, %r458;
	ld.shared.u32 	%r460, [_ZZN3cub18CUB_300001_SM_10006detail6reduce28DeviceReduceSingleTileKernelINS2_10policy_hubIijN4cuda3std3__44plusIiEEE10Policy1000EN6thrust24THRUST_300001_SM_1000_NS6detail15normal_iteratorINSD_10device_ptrIiEEEEPijS9_iiNS7_10__identityEEEvT0_T1_T2_T3_T4_T6_E12temp_storage+20];
	add.s32 	%r461, %r459, %r460;
	ld.shared.u32 	%r462, [_ZZN3cub18CUB_300001_SM_10006detail6reduce28DeviceReduceSingleTileKernelINS2_10policy_hubIijN4cuda3std3__44plusIiEEE10Policy1000EN6thrust24THRUST_300001_SM_1000_NS6detail15normal_iteratorINSD_10device_ptrIiEEEEPijS9_iiNS7_10__identityEEEvT0_T1_T2_T3_T4_T6_E12temp_storage+24];
	add.s32 	%r463, %r461, %r462;
	ld.shared.u32 	%r464, [_ZZN3cub18CUB_300001_SM_10006detail6reduce28DeviceReduceSingleTileKernelINS2_10policy_hubIijN4cuda3std3__44plusIiEEE10Policy1000EN6thrust24THRUST_300001_SM_1000_NS6detail15normal_iteratorINSD_10device_ptrIiEEEEPijS9_iiNS7_10__identityEEEvT0_T1_T2_T3_T4_T6_E12temp_storage+28];
	add.s32 	%r465, %r463, %r464;
	ld.shared.u32 	%r466, [_ZZN3cub18CUB_300001_SM_10006detail6reduce28DeviceReduceSingleTileKernelINS2_10policy_hubIijN4cuda3std3__44plusIiEEE10Policy1000EN6thrust24THRUST_300001_SM_1000_NS6detail15normal_iteratorINSD_10device_ptrIiEEEEPijS9_iiNS7_10__identityEEEvT0_T1_T2_T3_T4_T6_E12temp_storage+32];
	add.s32 	%r467, %r465, %r466;
	ld.shared.u32 	%r468, [_ZZN3cub18CUB_300001_SM_10006detail6reduce28DeviceReduceSingleTileKernelINS2_10policy_hubIijN4cuda3std3__44plusIiEEE10Policy1000EN6thrust24THRUST_300001_SM_1000_NS6detail15normal_iteratorINSD_10device_ptrIiEEEEPijS9_iiNS7_10__identityEEEvT0_T1_T2_T3_T4_T6_E12temp_storage+36];
	add.s32 	%r510, %r467, %r468;
	bra.uni 	$L__BB5_50;
$L__BB5_24:
	// begin inline asm
	mov.u32 %r358, %laneid;
	// end inline asm
	and.b32  	%r384, %r1, 992;
	add.s32 	%r385, %r384, 32;
	setp.gt.u32 	%p35, %r385, %r90;
	not.b32 	%r386, %r384;
	add.s32 	%r387, %r90, %r386;
	selp.b32 	%r382, %r387, 31, %p35;
	mov.b32 	%r361, 1;
	mov.b32 	%r383, -1;
	// begin inline asm
	shfl.sync.down.b32 %r359, %r488, %r361, %r382, %r383;
	// end inline asm
	setp.lt.s32 	%p36, %r358, %r382;
	selp.b32 	%r388, %r359, 0, %p36;
	add.s32 	%r365, %r388, %r488;
	mov.b32 	%r366, 2;
	// begin inline asm
	shfl.sync.down.b32 %r364, %r365, %r366, %r382, %r383;
	// end inline asm
	add.s32 	%r389, %r358, 2;
	setp.gt.s32 	%p37, %r389, %r382;
	selp.b32 	%r390, 0, %r364, %p37;
	add.s32 	%r370, %r365, %r390;
	mov.b32 	%r371, 4;
	// begin inline asm
	shfl.sync.down.b32 %r369, %r370, %r371, %r382, %r383;
	// end inline asm
	add.s32 	%r391, %r358, 4;
	setp.gt.s32 	%p38, %r391, %r382;
	selp.b32 	%r392, 0, %r369, %p38;
	add.s32 	%r375, %r370, %r392;
	mov.b32 	%r376, 8;
	// begin inline asm
	shfl.sync.down.b32 %r374, %r375, %r376, %r382, %r383;
	// end inline asm
	add.s32 	%r393, %r358, 8;
	setp.gt.s32 	%p39, %r393, %r382;
	selp.b32 	%r394, 0, %r374, %p39;
	add.s32 	%r380, %r375, %r394;
	mov.b32 	%r381, 16;
	// begin inline asm
	shfl.sync.down.b32 %r379, %r380, %r381, %r382, %r383;
	// end inline asm
	add.s32 	%r395, %r358, 16;
	setp.gt.s32 	%p40, %r395, %r382;
	selp.b32 	%r396, 0, %r379, %p40;
	add.s32 	%r510, %r380, %r396;
	setp.ne.s32 	%p41, %r358, 0;
	@%p41 bra 	$L__BB5_26;
	shr.u32 	%r397, %r1, 3;
	and.b32  	%r398, %r397, 124;
	mov.u32 	%r399, _ZZN3cub18CUB_300001_SM_10006detail6reduce28DeviceReduceSingleTileKernelINS2_10policy_hubIijN4cuda3std3__44plusIiEEE10Policy1000EN6thrust24THRUST_300001_SM_1000_NS6detail15normal_iteratorINSD_10device_ptrIiEEEEPijS9_iiNS7_10__identityEEEvT0_T1_T2_T3_T4_T6_E12temp_storage;
	add.s32 	%r400, %r399, %r398;
	st.shared.u32 	[%r400+8], %r510;
$L__BB5_26:
	bar.sync 	0;
	setp.ne.s32 	%p42, %r1, 0;
	@%p42 bra 	$L__BB5_50;
	setp.gt.u32 	%p43, %r90, 32;
	ld.shared.u32 	%r401, [_ZZN3cub18CUB_300001_SM_10006detail6reduce28DeviceReduceSingleTileKernelINS2_10policy_hubIijN4cuda3std3__44plusIiEEE10Policy1000EN6thrust24THRUST_300001_SM_1000_NS6detail15normal_iteratorINSD_10device_ptrIiEEEEPijS9_iiNS7_10__identityEEEvT0_T1_T2_T3_T4_T6_E12temp_storage+12];
	selp.b32 	%r402, %r401, 0, %p43;
	add.s32 	%r403, %r402, %r510;
	setp.gt.u32 	%p44, %r90, 64;
	ld.shared.u32 	%r404, [_ZZN3cub18CUB_300001_SM_10006detail6reduce28DeviceReduceSingleTileKernelINS2_10policy_hubIijN4cuda3std3__44plusIiEEE10Policy1000EN6thrust24THRUST_300001_SM_1000_NS6detail15normal_iteratorINSD_10device_ptrIiEEEEPijS9_iiNS7_10__identityEEEvT0_T1_T2_T3_T4_T6_E12temp_storage+16];
	selp.b32 	%r405, %r404, 0, %p44;
	add.s32 	%r406, %r403, %r405;
	setp.gt.u32 	%p45, %r90, 96;
	ld.shared.u32 	%r407, [_ZZN3cub18CUB_300001_SM_10006detail6reduce28DeviceReduceSingleTileKernelINS2_10policy_hubIijN4cuda3std3__44plusIiEEE10Policy1000EN6thrust24THRUST_300001_SM_1000_NS6detail15normal_iteratorINSD_10device_ptrIiEEEEPijS9_iiNS7_10__identityEEEvT0_T1_T2_T3_T4_T6_E12temp_storage+20];
	selp.b32 	%r408, %r407, 0, %p45;
	add.s32 	%r409, %r406, %r408;
	setp.gt.u32 	%p46, %r90, 128;
	ld.shared.u32 	%r410, [_ZZN3cub18CUB_300001_SM_10006detail6reduce28DeviceReduceSingleTileKernelINS2_10policy_hubIijN4cuda3std3__44plusIiEEE10Policy1000EN6thrust24THRUST_300001_SM_1000_NS6detail15normal_iteratorINSD_10device_ptrIiEEEEPijS9_iiNS7_10__identityEEEvT0_T1_T2_T3_T4_T6_E12temp_storage+24];
	selp.b32 	%r411, %r410, 0, %p46;
	add.s32 	%r412, %r409, %r411;
	setp.gt.u32 	%p47, %r90, 160;
	ld.shared.u32 	%r413, [_ZZN3cub18CUB_300001_SM_10006detail6reduce28DeviceReduceSingleTileKernelINS2_10policy_hubIijN4cuda3std3__44plusIiEEE10Policy1000EN6thrust24THRUST_300001_SM_1000_NS6detail15normal_iteratorINSD_10device_ptrIiEEEEPijS9_iiNS7_10__identityEEEvT0_T1_T2_T3_T4_T6_E12temp_storage+28];
	selp.b32 	%r414, %r413, 0, %p47;
	add.s32 	%r415, %r412, %r414;
	setp.gt.u32 	%p48, %r90, 192;
	ld.shared.u32 	%r416, [_ZZN3cub18CUB_300001_SM_10006detail6reduce28DeviceReduceSingleTileKernelINS2_10policy_hubIijN4cuda3std3__44plusIiEEE10Policy1000EN6thrust24THRUST_300001_SM_1000_NS6detail15normal_iteratorINSD_10device_ptrIiEEEEPijS9_iiNS7_10__identityEEEvT0_T1_T2_T3_T4_T6_E12temp_storage+32];
	selp.b32 	%r417, %r416, 0, %p48;
	add.s32 	%r418, %r415, %r417;
	setp.gt.u32 	%p49, %r90, 224;
	ld.shared.u32 	%r419, [_ZZN3cub18CUB_300001_SM_10006detail6reduce28DeviceReduceSingleTileKernelINS2_10policy_hubIijN4cuda3std3__44plusIiEEE10Policy1000EN6thrust24THRUST_300001_SM_1000_NS6detail15normal_iteratorINSD_10device_ptrIiEEEEPijS9_iiNS7_10__identityEEEvT0_T1_T2_T3_T4_T6_E12temp_storage+36];
	selp.b32 	%r420, %r419, 0, %p49;
	add.s32 	%r510, %r418, %r420;
	bra.uni 	$L__BB5_50;
$L__BB5_28:
	mov.u32 	%r40, %tid.x;
	mul.wide.u32 	%rd11, %r40, 4;
	add.s64 	%rd12, %rd2, %rd11;
	ld.global.u32 	%r93, [%rd12];
	ld.global.u32 	%r94, [%rd12+1024];
	ld.global.u32 	%r95, [%rd12+2048];
	ld.global.u32 	%r96, [%rd12+3072];
	ld.global.u32 	%r97, [%rd12+4096];
	ld.global.u32 	%r98, [%rd12+5120];
	ld.global.u32 	%r99, [%rd12+6144];
	ld.global.u32 	%r100, [%rd12+7168];
	ld.global.u32 	%r101, [%rd12+8192];
	ld.global.u32 	%r102, [%rd12+9216];
	ld.global.u32 	%r103, [%rd12+10240];
	ld.global.u32 	%r104, [%rd12+11264];
	ld.global.u32 	%r105, [%rd12+12288];
	ld.global.u32 	%r106, [%rd12+13312];
	ld.global.u32 	%r107, [%rd12+14336];
	ld.global.u32 	%r108, [%rd12+15360];
	add.s32 	%r109, %r94, %r93;
	add.s32 	%r110, %r95, %r109;
	add.s32 	%r111, %r96, %r110;
	add.s32 	%r112, %r97, %r111;
	add.s32 	%r113, %r98, %r112;
	add.s32 	%r114, %r99, %r113;
	add.s32 	%r115, %r100, %r114;
	add.s32 	%r116, %r101, %r115;
	add.s32 	%r117, %r102, %r116;
	add.s32 	%r118, %r103, %r117;
	add.s32 	%r119, %r104, %r118;
	add.s32 	%r120, %r105, %r119;
	add.s32 	%r121, %r106, %r120;
	add.s32 	%r122, %r107, %r121;
	add.s32 	%r509, %r108, %r122;
	add.s32 	%r42, %r90, -4096;
	setp.lt.u32 	%p3, %r42, 4096;
	mov.b32 	%r492, 4096;
	@%p3 bra 	$L__BB5_32;
	mov.b32 	%r492, 4096;
$L__BB5_30:
	add.s32 	%r124, %r40, %r492;
	mul.wide.u32 	%rd13, %r124, 4;
	add.s64 	%rd14, %rd2, %rd13;
	ld.global.u32 	%r125, [%rd14];
	ld.global.u32 	%r126, [%rd14+1024];
	ld.global.u32 	%r127, [%rd14+2048];
	ld.global.u32 	%r128, [%rd14+3072];
	ld.global.u32 	%r129, [%rd14+4096];
	ld.global.u32 	%r130, [%rd14+5120];
	ld.global.u32 	%r131, [%rd14+6144];
	ld.global.u32 	%r132, [%rd14+7168];
	ld.global.u32 	%r133, [%rd14+8192];
	ld.global.u32 	%r134, [%rd14+9216];
	ld.global.u32 	%r135, [%rd14+10240];
	ld.global.u32 	%r136, [%rd14+11264];
	ld.global.u32 	%r137, [%rd14+12288];
	ld.global.u32 	%r138, [%rd14+13312];
	ld.global.u32 	%r139, [%rd14+14336];
	ld.global.u32 	%r140, [%rd14+15360];
	add.s32 	%r141, %r125, %r509;
	add.s32 	%r142, %r126, %r141;
	add.s32 	%r143, %r127, %r142;
	add.s32 	%r144, %r128, %r143;
	add.s32 	%r145, %r129, %r144;
	add.s32 	%r146, %r130, %r145;
	add.s32 	%r147, %r131, %r146;
	add.s32 	%r148, %r132, %r147;
	add.s32 	%r149, %r133, %r148;
	add.s32 	%r150, %r134, %r149;
	add.s32 	%r151, %r135, %r150;
	add.s32 	%r152, %r136, %r151;
	add.s32 	%r153, %r137, %r152;
	add.s32 	%r154, %r138, %r153;
	add.s32 	%r155, %r139, %r154;
	add.s32 	%r509, %r140, %r155;
	sub.s32 	%r156, %r90, %r492;
	setp.lt.u32 	%p4, %r156, 4096;
	@%p4 bra 	$L__BB5_46;
	add.s32 	%r492, %r492, 4096;
	setp.le.u32 	%p5, %r492, %r42;
	@%p5 bra 	$L__BB5_30;
$L__BB5_32:
	setp.le.u32 	%p6, %r90, %r492;
	sub.s32 	%r157, %r90, %r492;
	setp.ge.s32 	%p7, %r40, %r157;
	or.pred  	%p8, %p6, %p7;
	@%p8 bra 	$L__BB5_46;
	not.b32 	%r160, %r40;
	add.s32 	%r161, %r90, %r160;
	sub.s32 	%r162, %r161, %r492;
	shr.u32 	%r163, %r162, 8;
	add.s32 	%r49, %r163, 1;
	and.b32  	%r50, %r49, 15;
	setp.lt.u32 	%p9, %r162, 3840;
	mov.u32 	%r501, %r40;
	@%p9 bra 	$L__BB5_37;
	or.b32  	%r495, %r40, 2048;
	add.s32 	%r494, %r40, %r492;
	and.b32  	%r164, %r49, 33554416;
	neg.s32 	%r493, %r164;
$L__BB5_35:
	.pragma "nounroll";
	mul.wide.u32 	%rd15, %r494, 4;
	add.s64 	%rd16, %rd2, %rd15;
	ld.global.u32 	%r165, [%rd16];
	add.s32 	%r166, %r165, %r509;
	add.s32 	%r167, %r494, 256;
	mul.wide.u32 	%rd17, %r167, 4;
	add.s64 	%rd18, %rd2, %rd17;
	ld.global.u32 	%r168, [%rd18];
	add.s32 	%r169, %r168, %r166;
	add.s32 	%r170, %r494, 512;
	mul.wide.u32 	%rd19, %r170, 4;
	add.s64 	%rd20, %rd2, %rd19;
	ld.global.u32 	%r171, [%rd20];
	add.s32 	%r172, %r171, %r169;
	add.s32 	%r173, %r494, 768;
	mul.wide.u32 	%rd21, %r173, 4;
	add.s64 	%rd22, %rd2, %rd21;
	ld.global.u32 	%r174, [%rd22];
	add.s32 	%r175, %r174, %r172;
	add.s32 	%r176, %r494, 1024;
	mul.wide.u32 	%rd23, %r176, 4;
	add.s64 	%rd24, %rd2, %rd23;
	ld.global.u32 	%r177, [%rd24];
	add.s32 	%r178, %r177, %r175;
	add.s32 	%r179, %r494, 1280;
	mul.wide.u32 	%rd25, %r179, 4;
	add.s64 	%rd26, %rd2, %rd25;
	ld.global.u32 	%r180, [%rd26];
	add.s32 	%r181, %r180, %r178;
	add.s32 	%r182, %r494, 1536;
	mul.wide.u32 	%rd27, %r182, 4;
	add.s64 	%rd28, %rd2, %rd27;
	ld.global.u32 	%r183, [%rd28];
	add.s32 	%r184, %r183, %r181;
	add.s32 	%r185, %r494, 1792;
	mul.wide.u32 	%rd29, %r185, 4;
	add.s64 	%rd30, %rd2, %rd29;
	ld.global.u32 	%r186, [%rd30];
	add.s32 	%r187, %r186, %r184;
	add.s32 	%r188, %r494, 2048;
	mul.wide.u32 	%rd31, %r188, 4;
	add.s64 	%rd32, %rd2, %rd31;
	ld.global.u32 	%r189, [%rd32];
	add.s32 	%r190, %r189, %r187;
	add.s32 	%r191, %r494, 2304;
	mul.wide.u32 	%rd33, %r191, 4;
	add.s64 	%rd34, %rd2, %rd33;
	ld.global.u32 	%r192, [%rd34];
	add.s32 	%r193, %r192, %r190;
	add.s32 	%r194, %r494, 2560;
	mul.wide.u32 	%rd35, %r194, 4;
	add.s64 	%rd36, %rd2, %rd35;
	ld.global.u32 	%r195, [%rd36];
	add.s32 	%r196, %r195, %r193;
	add.s32 	%r197, %r494, 2816;
	mul.wide.u32 	%rd37, %r197, 4;
	add.s64 	%rd38, %rd2, %rd37;
	ld.global.u32 	%r198, [%rd38];
	add.s32 	%r199, %r198, %r196;
	add.s32 	%r200, %r494, 3072;
	mul.wide.u32 	%rd39, %r200, 4;
	add.s64 	%rd40, %rd2, %rd39;
	ld.global.u32 	%r201, [%rd40];
	add.s32 	%r202, %r201, %r199;
	add.s32 	%r203, %r494, 3328;
	mul.wide.u32 	%rd41, %r203, 4;
	add.s64 	%rd42, %rd2, %rd41;
	ld.global.u32 	%r204, [%rd42];
	add.s32 	%r205, %r204, %r202;
	add.s32 	%r206, %r494, 3584;
	mul.wide.u32 	%rd43, %r206, 4;
	add.s64 	%rd44, %rd2, %rd43;
	ld.global.u32 	%r207, [%rd44];
	add.s32 	%r208, %r207, %r205;
	add.s32 	%r209, %r494, 3840;
	mul.wide.u32 	%rd45, %r209, 4;
	add.s64 	%rd46, %rd2, %rd45;
	ld.global.u32 	%r210, [%rd46];
	add.s32 	%r509, %r210, %r208;
	add.s32 	%r495, %r495, 4096;
	add.s32 	%r494, %r494, 4096;
	add.s32 	%r493, %r493, 16;
	setp.ne.s32 	%p10, %r493, 0;
	@%p10 bra 	$L__BB5_35;
	add.s32 	%r501, %r495, -2048;
$L__BB5_37:
	setp.eq.s32 	%p11, %r50, 0;
	@%p11 bra 	$L__BB5_46;
	and.b32  	%r66, %r49, 7;
	setp.lt.u32 	%p12, %r50, 8;
	@%p12 bra 	$L__BB5_40;
	add.s32 	%r212, %r501, %r492;
	mul.wide.u32 	%rd47, %r212, 4;
	add.s64 	%rd48, %rd2, %rd47;
	ld.global.u32 	%r213, [%rd48];
	add.s32 	%r214, %r213, %r509;
	add.s32 	%r215, %r212, 256;
	mul.wide.u32 	%rd49, %r215, 4;
	add.s64 	%rd50, %rd2, %rd49;
	ld.global.u32 	%r216, [%rd50];
	add.s32 	%r217, %r216, %r214;
	add.s32 	%r218, %r212, 512;
	mul.wide.u32 	%rd51, %r218, 4;
	add.s64 	%rd52, %rd2, %rd51;
	ld.global.u32 	%r219, [%rd52];
	add.s32 	%r220, %r219, %r217;
	add.s32 	%r221, %r212, 768;
	mul.wide.u32 	%rd53, %r221, 4;
	add.s64 	%rd54, %rd2, %rd53;
	ld.global.u32 	%r222, [%rd54];
	add.s32 	%r223, %r222, %r220;
	add.s32 	%r224, %r212, 1024;
	mul.wide.u32 	%rd55, %r224, 4;
	add.s64 	%rd56, %rd2, %rd55;
	ld.global.u32 	%r225, [%rd56];
	add.s32 	%r226, %r225, %r223;
	add.s32 	%r227, %r212, 1280;
	mul.wide.u32 	%rd57, %r227, 4;
	add.s64 	%rd58, %rd2, %rd57;
	ld.global.u32 	%r228, [%rd58];
	add.s32 	%r229, %r228, %r226;
	add.s32 	%r230, %r212, 1536;
	mul.wide.u32 	%rd59, %r230, 4;
	add.s64 	%rd60, %rd2, %rd59;
	ld.global.u32 	%r231, [%rd60];
	add.s32 	%r232, %r231, %r229;
	add.s32 	%r233, %r212, 1792;
	mul.wide.u32 	%rd61, %r233, 4;
	add.s64 	%rd62, %rd2, %rd61;
	ld.global.u32 	%r234, [%rd62];
	add.s32 	%r509, %r234, %r232;
	add.s32 	%r501, %r501, 2048;
$L__BB5_40:
	setp.eq.s32 	%p13, %r66, 0;
	@%p13 bra 	$L__BB5_46;
	and.b32  	%r72, %r49, 3;
	setp.lt.u32 	%p14, %r66, 4;
	@%p14 bra 	$L__BB5_43;
	add.s32 	%r236, %r501, %r492;
	mul.wide.u32 	%rd63, %r236, 4;
	add.s64 	%rd64, %rd2, %rd63;
	ld.global.u32 	%r237, [%rd64];
	add.s32 	%r238, %r237, %r509;
	add.s32 	%r239, %r236, 256;
	mul.wide.u32 	%rd65, %r239, 4;
	add.s64 	%rd66, %rd2, %rd65;
	ld.global.u32 	%r240, [%rd66];
	add.s32 	%r241, %r240, %r238;
	add.s32 	%r242, %r236, 512;
	mul.wide.u32 	%rd67, %r242, 4;
	add.s64 	%rd68, %rd2, %rd67;
	ld.global.u32 	%r243, [%rd68];
	add.s32 	%r244, %r243, %r241;
	add.s32 	%r245, %r236, 768;
	mul.wide.u32 	%rd69, %r245, 4;
	add.s64 	%rd70, %rd2, %rd69;
	ld.global.u32 	%r246, [%rd70];
	add.s32 	%r509, %r246, %r244;
	add.s32 	%r501, %r501, 1024;
$L__BB5_43:
	setp.eq.s32 	%p15, %r72, 0;
	@%p15 bra 	$L__BB5_46;
	add.s32 	%r507, %r501, %r492;
	neg.s32 	%r506, %r72;
$L__BB5_45:
	.pragma "nounroll";
	mul.wide.u32 	%rd71, %r507, 4;
	add.s64 	%rd72, %rd2, %rd71;
	ld.global.u32 	%r247, [%rd72];
	add.s32 	%r509, %r247, %r509;
	add.s32 	%r507, %r507, 256;
	add.s32 	%r506, %r506, 1;
	setp.ne.s32 	%p16, %r506, 0;
	@%p16 bra 	$L__BB5_45;
$L__BB5_46:
	// begin inline asm
	mov.u32 %r248, %laneid;
	// end inline asm
	mov.b32 	%r251, 1;
	mov.b32 	%r272, 31;
	mov.b32 	%r273, -1;
	// begin inline asm
	shfl.sync.down.b32 %r249, %r509, %r251, %r272, %r273;
	// end inline asm
	setp.gt.s32 	%p17, %r248, 30;
	selp.b32 	%r274, 0, %r249, %p17;
	add.s32 	%r255, %r274, %r509;
	mov.b32 	%r256, 2;
	// begin inline asm
	shfl.sync.down.b32 %r254, %r255, %r256, %r272, %r273;
	// end inline asm
	setp.gt.s32 	%p18, %r248, 29;
	selp.b32 	%r275, 0, %r254, %p18;
	add.s32 	%r260, %r255, %r275;
	mov.b32 	%r261, 4;
	// begin inline asm
	shfl.sync.down.b32 %r259, %r260, %r261, %r272, %r273;
	// end inline asm
	setp.gt.s32 	%p19, %r248, 27;
	selp.b32 	%r276, 0, %r259, %p19;
	add.s32 	%r265, %r260, %r276;
	mov.b32 	%r266, 8;
	// begin inline asm
	shfl.sync.down.b32 %r264, %r265, %r266, %r272, %r273;
	// end inline asm
	setp.gt.s32 	%p20, %r248, 23;
	selp.b32 	%r277, 0, %r264, %p20;
	add.s32 	%r270, %r265, %r277;
	mov.b32 	%r271, 16;
	// begin inline asm
	shfl.sync.down.b32 %r269, %r270, %r271, %r272, %r273;
	// end inline asm
	setp.gt.s32 	%p21, %r248, 15;
	selp.b32 	%r278, 0, %r269, %p21;
	add.s32 	%r510, %r270, %r278;
	setp.ne.s32 	%p22, %r248, 0;
	@%p22 bra 	$L__BB5_48;
	shr.u32 	%r279, %r40, 3;
	and.b32  	%r280, %r279, 124;
	mov.u32 	%r281, _ZZN3cub18CUB_300001_SM_10006detail6reduce28DeviceReduceSingleTileKernelINS2_10policy_hubIijN4cuda3std3__44plusIiEEE10Policy1000EN6thrust24THRUST_300001_SM_1000_NS6detail15normal_iteratorINSD_10device_ptrIiEEEEPijS9_iiNS7_10__identityEEEvT0_T1_T2_T3_T4_T6_E12temp_storage;
	add.s32 	%r282, %r281, %r280;
	st.shared.u32 	[%r282+8], %r510;
$L__BB5_48:
	bar.sync 	0;
	setp.ne.s32 	%p23, %r40, 0;
	@%p23 bra 	$L__BB5_50;
	ld.shared.u32 	%r283, [_ZZN3cub18CUB_300001_SM_10006detail6reduce28DeviceReduceSingleTileKernelINS2_10policy_hubIijN4cuda3std3__44plusIiEEE10Policy1000EN6thrust24THRUST_300001_SM_1000_NS6detail15normal_iteratorINSD_10device_ptrIiEEEEPijS9_iiNS7_10__identityEEEvT0_T1_T2_T3_T4_T6_E12temp_storage+12];
	add.s32 	%r284, %r283, %r510;
	ld.shared.u32 	%r285, [_ZZN3cub18CUB_300001_SM_10006detail6reduce28DeviceReduceSingleTileKernelINS2_10policy_hubIijN4cuda3std3__44plusIiEEE10Policy1000EN6thrust24THRUST_300001_SM_1000_NS6detail15normal_iteratorINSD_10device_ptrIiEEEEPijS9_iiNS7_10__identityEEEvT0_T1_T2_T3_T4_T6_E12temp_storage+16];
	add.s32 	%r286, %r284, %r285;
	ld.shared.u32 	%r287, [_ZZN3cub18CUB_300001_SM_10006detail6reduce28DeviceReduceSingleTileKernelINS2_10policy_hubIijN4cuda3std3__44plusIiEEE10Policy1000EN6thrust24THRUST_300001_SM_1000_NS6detail15normal_iteratorINSD_10device_ptrIiEEEEPijS9_iiNS7_10__identityEEEvT0_T1_T2_T3_T4_T6_E12temp_storage+20];
	add.s32 	%r288, %r286, %r287;
	ld.shared.u32 	%r289, [_ZZN3cub18CUB_300001_SM_10006detail6reduce28DeviceReduceSingleTileKernelINS2_10policy_hubIijN4cuda3std3__44plusIiEEE10Policy1000EN6thrust24THRUST_300001_SM_1000_NS6detail15normal_iteratorINSD_10device_ptrIiEEEEPijS9_iiNS7_10__identityEEEvT0_T1_T2_T3_T4_T6_E12temp_storage+24];
	add.s32 	%r290, %r288, %r289;
	ld.shared.u32 	%r291, [_ZZN3cub18CUB_300001_SM_10006detail6reduce28DeviceReduceSingleTileKernelINS2_10policy_hubIijN4cuda3std3__44plusIiEEE10Policy1000EN6thrust24THRUST_300001_SM_1000_NS6detail15normal_iteratorINSD_10device_ptrIiEEEEPijS9_iiNS7_10__identityEEEvT0_T1_T2_T3_T4_T6_E12temp_storage+28];
	add.s32 	%r292, %r290, %r291;
	ld.shared.u32 	%r293, [_ZZN3cub18CUB_300001_SM_10006detail6reduce28DeviceReduceSingleTileKernelINS2_10policy_hubIijN4cuda3std3__44plusIiEEE10Policy1000EN6thrust24THRUST_300001_SM_1000_NS6detail15normal_iteratorINSD_10device_ptrIiEEEEPijS9_iiNS7_10__identityEEEvT0_T1_T2_T3_T4_T6_E12temp_storage+32];
	add.s32 	%r294, %r292, %r293;
	ld.shared.u32 	%r295, [_ZZN3cub18CUB_300001_SM_10006detail6reduce28DeviceReduceSingleTileKernelINS2_10policy_hubIijN4cuda3std3__44plusIiEEE10Policy1000EN6thrust24THRUST_300001_SM_1000_NS6detail15normal_iteratorINSD_10device_ptrIiEEEEPijS9_iiNS7_10__identityEEEvT0_T1_T2_T3_T4_T6_E12temp_storage+36];
	add.s32 	%r510, %r294, %r295;
$L__BB5_50:
	mov.u32 	%r469, %tid.x;
	setp.ne.s32 	%p57, %r469, 0;
	@%p57 bra 	$L__BB5_52;
	add.s32 	%r470, %r510, %r91;
	st.global.u32 	[%rd1], %r470;
$L__BB5_52:
	ret;

}
	// .globl	_ZN3cub18CUB_300001_SM_10006detail6reduce18DeviceReduceKernelINS2_10policy_hubIijN4cuda3std3__44plusIiEEE10Policy1000EN6thrust24THRUST_300001_SM_1000_NS6detail15normal_iteratorINSD_10device_ptrIiEEEEjS9_iNS7_10__identityEEEvT0_PT3_T1_NS0_13GridEvenShareISN_EET2_T4_
.visible .entry _ZN3cub18CUB_300001_SM_10006detail6reduce18DeviceReduceKernelINS2_10policy_hubIijN4cuda3std3__44plusIiEEE10Policy1000EN6thrust24THRUST_300001_SM_1000_NS6detail15normal_iteratorINSD_10device_ptrIiEEEEjS9_iNS7_10__identityEEEvT0_PT3_T1_NS0_13GridEvenShareISN_EET2_T4_(
	.param .align 8 .b8 _ZN3cub18CUB_300001_SM_10006detail6reduce18DeviceReduceKernelINS2_10policy_hubIijN4cuda3std3__44plusIiEEE10Policy1000EN6thrust24THRUST_300001_SM_1000_NS6detail15normal_iteratorINSD_10device_ptrIiEEEEjS9_iNS7_10__identityEEEvT0_PT3_T1_NS0_13GridEvenShareISN_EET2_T4__param_0[8],
	.param .u64 .ptr .align 1 _ZN3cub18CUB_300001_SM_10006detail6reduce18DeviceReduceKernelINS2_10policy_hubIijN4cuda3std3__44plusIiEEE10Policy1000EN6thrust24THRUST_300001_SM_1000_NS6detail15normal_iteratorINSD_10device_ptrIiEEEEjS9_iNS7_10__identityEEEvT0_PT3_T1_NS0_13GridEvenShareISN_EET2_T4__param_1,
	.param .u32 _ZN3cub18CUB_300001_SM_10006detail6reduce18DeviceReduceKernelINS2_10policy_hubIijN4cuda3std3__44plusIiEEE10Policy1000EN6thrust24THRUST_300001_SM_1000_NS6detail15normal_iteratorINSD_10device_ptrIiEEEEjS9_iNS7_10__identityEEEvT0_PT3_T1_NS0_13GridEvenShareISN_EET2_T4__param_2,
	.param .align 4 .b8 _ZN3cub18CUB_300001_SM_10006detail6reduce18DeviceReduceKernelINS2_10policy_hubIijN4cuda3std3__44plusIiEEE10Policy1000EN6thrust24THRUST_300001_SM_1000_NS6detail15normal_iteratorINSD_10device_ptrIiEEEEjS9_iNS7_10__identityEEEvT0_PT3_T1_NS0_13GridEvenShareISN_EET2_T4__param_3[40],
	.param .align 1 .b8 _ZN3cub18CUB_300001_SM_10006detail6reduce18DeviceReduceKernelINS2_10policy_hubIijN4cuda3std3__44plusIiEEE10Policy1000EN6thrust24THRUST_300001_SM_1000_NS6detail15normal_iteratorINSD_10device_ptrIiEEEEjS9_iNS7_10__identityEEEvT0_PT3_T1_NS0_13GridEvenShareISN_EET2_T4__param_4[1],
	.param .align 1 .b8 _ZN3cub18CUB_300001_SM_10006detail6reduce18DeviceReduceKernelINS2_10policy_hubIijN4cuda3std3__44plusIiEEE10Policy1000EN6thrust24THRUST_300001_SM_1000_NS6detail15normal_iteratorINSD_10device_ptrIiEEEEjS9_iNS7_10__identityEEEvT0_PT3_T1_NS0_13GridEvenShareISN_EET2_T4__param_5[1]
)
.maxntid 256
{
	.reg .pred 	%p<57>;
	.reg .b16 	%rs<4>;
	.reg .b32 	%r<575>;
	.reg .b64 	%rd<130>;
	// demoted variable
	.shared .align 4 .b8 _ZZN3cub18CUB_300001_SM_10006detail6reduce18DeviceReduceKernelINS2_10policy_hubIijN4cuda3std3__44plusIiEEE10Policy1000EN6thrust24THRUST_300001_SM_1000_NS6detail15normal_iteratorINSD_10device_ptrIiEEEEjS9_iNS7_10__identityEEEvT0_PT3_T1_NS0_13GridEvenShareISN_EET2_T4_E12temp_storage[44];
	ld.param.u32 	%r1, [_ZN3cub18CUB_300001_SM_10006detail6reduce18DeviceReduceKernelINS2_10policy_hubIijN4cuda3std3__44plusIiEEE10Policy1000EN6thrust24THRUST_300001_SM_1000_NS6detail15normal_iteratorINSD_10device_ptrIiEEEEjS9_iNS7_10__identityEEEvT0_PT3_T1_NS0_13GridEvenShareISN_EET2_T4__param_3+20];
	ld.param.u32 	%r2, [_ZN3cub18CUB_300001_SM_10006detail6reduce18DeviceReduceKernelINS2_10policy_hubIijN4cuda3std3__44plusIiEEE10Policy1000EN6thrust24THRUST_300001_SM_1000_NS6detail15normal_iteratorINSD_10device_ptrIiEEEEjS9_iNS7_10__identityEEEvT0_PT3_T1_NS0_13GridEvenShareISN_EET2_T4__param_3+24];
	ld.param.u64 	%rd3, [_ZN3cub18CUB_300001_SM_10006detail6reduce18DeviceReduceKernelINS2_10policy_hubIijN4cuda3std3__44plusIiEEE10Policy1000EN6thrust24THRUST_300001_SM_1000_NS6detail15normal_iteratorINSD_10device_ptrIiEEEEjS9_iNS7_10__identityEEEvT0_PT3_T1_NS0_13GridEvenShareISN_EET2_T4__param_0];
	cvta.to.global.u64 	%rd1, %rd3;
	mov.u32 	%r3, %ctaid.x;
	shl.b32 	%r4, %r2, 12;
	shl.b32 	%r556, %r3, 12;
	sub.s32 	%r6, %r1, %r556;
	setp.gt.u32 	%p1, %r6, 4095;
	@%p1 bra 	$L__BB6_26;
	mov.u32 	%r7, %tid.x;
	setp.ge.u32 	%p23, %r7, %r6;
	mov.b32 	%r550, 0;
	mov.u32 	%r539, %r7;
	@%p23 bra 	$L__BB6_3;
	add.s32 	%r330, %r556, %r7;
	mul.wide.u32 	%rd66, %r330, 4;
	add.s64 	%rd67, %rd1, %rd66;
	ld.global.u32 	%r550, [%rd67];
	add.s32 	%r539, %r7, 256;
$L__BB6_3:
	setp.ge.u32 	%p24, %r539, %r6;
	@%p24 bra 	$L__BB6_17;
	not.b32 	%r332, %r539;
	add.s32 	%r333, %r1, %r332;
	sub.s32 	%r334, %r333, %r556;
	shr.u32 	%r335, %r334, 8;
	add.s32 	%r12, %r335, 1;
	and.b32  	%r13, %r12, 15;
	setp.lt.u32 	%p25, %r334, 3840;
	@%p25 bra 	$L__BB6_8;
	or.b32  	%r536, %r539, 2048;
	add.s32 	%r535, %r539, %r556;
	and.b32  	%r336, %r12, 33554416;
	neg.s32 	%r534, %r336;
$L__BB6_6:
	.pragma "nounroll";
	mul.wide.u32 	%rd68, %r535, 4;
	add.s64 	%rd69, %rd1, %rd68;
	ld.global.u32 	%r337, [%rd69];
	add.s32 	%r338, %r337, %r550;
	add.s32 	%r339, %r535, 256;
	mul.wide.u32 	%rd70, %r339, 4;
	add.s64 	%rd71, %rd1, %rd70;
	ld.global.u32 	%r340, [%rd71];
	add.s32 	%r341, %r340, %r338;
	add.s32 	%r342, %r535, 512;
	mul.wide.u32 	%rd72, %r342, 4;
	add.s64 	%rd73, %rd1, %rd72;
	ld.global.u32 	%r343, [%rd73];
	add.s32 	%r344, %r343, %r341;
	add.s32 	%r345, %r535, 768;
	mul.wide.u32 	%rd74, %r345, 4;
	add.s64 	%rd75, %rd1, %rd74;
	ld.global.u32 	%r346, [%rd75];
	add.s32 	%r347, %r346, %r344;
	add.s32 	%r348, %r535, 1024;
	mul.wide.u32 	%rd76, %r348, 4;
	add.s64 	%rd77, %rd1, %rd76;
	ld.global.u32 	%r349, [%rd77];
	add.s32 	%r350, %r349, %r347;
	add.s32 	%r351, %r535, 1280;
	mul.wide.u32 	%rd78, %r351, 4;
	add.s64 	%rd79, %rd1, %rd78;
	ld.global.u32 	%r352, [%rd79];
	add.s32 	%r353, %r352, %r350;
	add.s32 	%r354, %r535, 1536;
	mul.wide.u32 	%rd80, %r354, 4;
	add.s64 	%rd81, %rd1, %rd80;
	ld.global.u32 	%r355, [%rd81];
	add.s32 	%r356, %r355, %r353;
	add.s32 	%r357, %r535, 1792;
	mul.wide.u32 	%rd82, %r357, 4;
	add.s64 	%rd83, %rd1, %rd82;
	ld.global.u32 	%r358, [%rd83];
	add.s32 	%r359, %r358, %r356;
	add.s32 	%r360, %r535, 2048;
	mul.wide.u32 	%rd84, %r360, 4;
	add.s64 	%rd85, %rd1, %rd84;
	ld.global.u32 	%r361, [%rd85];
	add.s32 	%r362, %r361, %r359;
	add.s32 	%r363, %r535, 2304;
	mul.wide.u32 	%rd86, %r363, 4;
	add.s64 	%rd87, %rd1, %rd86;
	ld.global.u32 	%r364, [%rd87];
	add.s32 	%r365, %r364, %r362;
	add.s32 	%r366, %r535, 2560;
	mul.wide.u32 	%rd88, %r366, 4;
	add.s64 	%rd89, %rd1, %rd88;
	ld.global.u32 	%r367, [%rd89];
	add.s32 	%r368, %r367, %r365;
	add.s32 	%r369, %r535, 2816;
	mul.wide.u32 	%rd90, %r369, 4;
	add.s64 	%rd91, %rd1, %rd90;
	ld.global.u32 	%r370, [%rd91];
	add.s32 	%r371, %r370, %r368;
	add.s32 	%r372, %r535, 3072;
	mul.wide.u32 	%rd92, %r372, 4;
	add.s64 	%rd93, %rd1, %rd92;
	ld.global.u32 	%r373, [%rd93];
	add.s32 	%r374, %r373, %r371;
	add.s32 	%r375, %r535, 3328;
	mul.wide.u32 	%rd94, %r375, 4;
	add.s64 	%rd95, %rd1, %rd94;
	ld.global.u32 	%r376, [%rd95];
	add.s32 	%r377, %r376, %r374;
	add.s32 	%r378, %r535, 3584;
	mul.wide.u32 	%rd96, %r378, 4;
	add.s64 	%rd97, %rd1, %rd96;
	ld.global.u32 	%r379, [%rd97];
	add.s32 	%r380, %r379, %r377;
	add.s32 	%r381, %r535, 3840;
	mul.wide.u32 	%rd98, %r381, 4;
	add.s64 	%rd99, %rd1, %rd98;
	ld.global.u32 	%r382, [%rd99];
	add.s32 	%r550, %r382, %r380;
	add.s32 	%r536, %r536, 4096;
	add.s32 	%r535, %r535, 4096;
	add.s32 	%r534, %r534, 16;
	setp.ne.s32 	%p26, %r534, 0;
	@%p26 bra 	$L__BB6_6;
	add.s32 	%r539, %r536, -2048;
$L__BB6_8:
	setp.eq.s32 	%p27, %r13, 0;
	@%p27 bra 	$L__BB6_17;
	and.b32  	%r29, %r12, 7;
	setp.lt.u32 	%p28, %r13, 8;
	@%p28 bra 	$L__BB6_11;
	add.s32 	%r384, %r556, %r539;
	mul.wide.u32 	%rd100, %r384, 4;
	add.s64 	%rd101, %rd1, %rd100;
	ld.global.u32 	%r385, [%rd101];
	add.s32 	%r386, %r385, %r550;
	add.s32 	%r387, %r384, 256;
	mul.wide.u32 	%rd102, %r387, 4;
	add.s64 	%rd103, %rd1, %rd102;
	ld.global.u32 	%r388, [%rd103];
	add.s32 	%r389, %r388, %r386;
	add.s32 	%r390, %r384, 512;
	mul.wide.u32 	%rd104, %r390, 4;
	add.s64 	%rd105, %rd1, %rd104;
	ld.global.u32 	%r391, [%rd105];
	add.s32 	%r392, %r391, %r389;
	add.s32 	%r393, %r384, 768;
	mul.wide.u32 	%rd106, %r393, 4;
	add.s64 	%rd107, %rd1, %rd106;
	ld.global.u32 	%r394, [%rd107];
	add.s32 	%r395, %r394, %r392;
	add.s32 	%r396, %r384, 1024;
	mul.wide.u32 	%rd108, %r396, 4;
	add.s64 	%rd109, %rd1, %rd108;
	ld.global.u32 	%r397, [%rd109];
	add.s32 	%r398, %r397, %r395;
	add.s32 	%r399, %r384, 1280;
	mul.wide.u32 	%rd110, %r399, 4;
	add.s64 	%rd111, %rd1, %rd110;
	ld.global.u32 	%r400, [%rd111];
	add.s32 	%r401, %r400, %r398;
	add.s32 	%r402, %r384, 1536;
	mul.wide.u32 	%rd112, %r402, 4;
	add.s64 	%rd113, %rd1, %rd112;
	ld.global.u32 	%r403, [%rd113];
	add.s32 	%r404, %r403, %r401;
	add.s32 	%r405, %r384, 1792;
	mul.wide.u32 	%rd114, %r405, 4;
	add.s64 	%rd115, %rd1, %rd114;
	ld.global.u32 	%r406, [%rd115];
	add.s32 	%r550, %r406, %r404;
	add.s32 	%r539, %r539, 2048;
$L__BB6_11:
	setp.eq.s32 	%p29, %r29, 0;
	@%p29 bra 	$L__BB6_17;
	and.b32  	%r35, %r12, 3;
	setp.lt.u32 	%p30, %r29, 4;
	@%p30 bra 	$L__BB6_14;
	add.s32 	%r408, %r556, %r539;
	mul.wide.u32 	%rd116, %r408, 4;
	add.s64 	%rd117, %rd1, %rd116;
	ld.global.u32 	%r409, [%rd117];
	add.s32 	%r410, %r409, %r550;
	add.s32 	%r411, %r408, 256;
	mul.wide.u32 	%rd118, %r411, 4;
	add.s64 	%rd119, %rd1, %rd118;
	ld.global.u32 	%r412, [%rd119];
	add.s32 	%r413, %r412, %r410;
	add.s32 	%r414, %r408, 512;
	mul.wide.u32 	%rd120, %r414, 4;
	add.s64 	%rd121, %rd1, %rd120;
	ld.global.u32 	%r415, [%rd121];
	add.s32 	%r416, %r415, %r413;
	add.s32 	%r417, %r408, 768;
	mul.wide.u32 	%rd122, %r417, 4;
	add.s64 	%rd123, %rd1, %rd122;
	ld.global.u32 	%r418, [%rd123];
	add.s32 	%r550, %r418, %r416;
	add.s32 	%r539, %r539, 1024;
$L__BB6_14:
	setp.eq.s32 	%p31, %r35, 0;
	@%p31 bra 	$L__BB6_17;
	add.s32 	%r548, %r539, %r556;
	neg.s32 	%r547, %r35;
$L__BB6_16:
	.pragma "nounroll";
	mul.wide.u32 	%rd124, %r548, 4;
	add.s64 	%rd125, %rd1, %rd124;
	ld.global.u32 	%r419, [%rd125];
	add.s32 	%r550, %r419, %r550;
	add.s32 	%r548, %r548, 256;
	add.s32 	%r547, %r547, 1;
	setp.ne.s32 	%p32, %r547, 0;
	@%p32 bra 	$L__BB6_16;
$L__BB6_17:
	setp.lt.u32 	%p33, %r6, 256;
	@%p33 bra 	$L__BB6_22;
	// begin inline asm
	mov.u32 %r483, %laneid;
	// end inline asm
	mov.b32 	%r486, 1;
	mov.b32 	%r507, 31;
	mov.b32 	%r508, -1;
	// begin inline asm
	shfl.sync.down.b32 %r484, %r550, %r486, %r507, %r508;
	// end inline asm
	setp.gt.s32 	%p49, %r483, 30;
	selp.b32 	%r509, 0, %r484, %p49;
	add.s32 	%r490, %r509, %r550;
	mov.b32 	%r491, 2;
	// begin inline asm
	shfl.sync.down.b32 %r489, %r490, %r491, %r507, %r508;
	// end inline asm
	setp.gt.s32 	%p50, %r483, 29;
	selp.b32 	%r510, 0, %r489, %p50;
	add.s32 	%r495, %r490, %r510;
	mov.b32 	%r496, 4;
	// begin inline asm
	shfl.sync.down.b32 %r494, %r495, %r496, %r507, %r508;
	// end inline asm
	setp.gt.s32 	%p51, %r483, 27;
	selp.b32 	%r511, 0, %r494, %p51;
	add.s32 	%r500, %r495, %r511;
	mov.b32 	%r501, 8;
	// begin inline asm
	shfl.sync.down.b32 %r499, %r500, %r501, %r507, %r508;
	// end inline asm
	setp.gt.s32 	%p52, %r483, 23;
	selp.b32 	%r512, 0, %r499, %p52;
	add.s32 	%r505, %r500, %r512;
	mov.b32 	%r506, 16;
	// begin inline asm
	shfl.sync.down.b32 %r504, %r505, %r506, %r507, %r508;
	// end inline asm
	setp.gt.s32 	%p53, %r483, 15;
	selp.b32 	%r513, 0, %r504, %p53;
	add.s32 	%r574, %r505, %r513;
	setp.ne.s32 	%p54, %r483, 0;
	@%p54 bra 	$L__BB6_20;
	shr.u32 	%r514, %r7, 3;
	and.b32  	%r515, %r514, 124;
	mov.u32 	%r516, _ZZN3cub18CUB_300001_SM_10006detail6reduce18DeviceReduceKernelINS2_10policy_hubIijN4cuda3std3__44plusIiEEE10Policy1000EN6thrust24THRUST_300001_SM_1000_NS6detail15normal_iteratorINSD_10device_ptrIiEEEEjS9_iNS7_10__identityEEEvT0_PT3_T1_NS0_13GridEvenShareISN_EET2_T4_E12temp_storage;
	add.s32 	%r517, %r516, %r515;
	st.shared.u32 	[%r517+8], %r574;
$L__BB6_20:
	bar.sync 	0;
	setp.ne.s32 	%p55, %r7, 0;
	@%p55 bra 	$L__BB6_48;
	ld.shared.u32 	%r518, [_ZZN3cub18CUB_300001_SM_10006detail6reduce18DeviceReduceKernelINS2_10policy_hubIijN4cuda3std3__44plusIiEEE10Policy1000EN6thrust24THRUST_300001_SM_1000_NS6detail15normal_iteratorINSD_10device_ptrIiEEEEjS9_iNS7_10__identityEEEvT0_PT3_T1_NS0_13GridEvenShareISN_EET2_T4_E12temp_storage+12];
	add.s32 	%r519, %r518, %r574;
	ld.shared.u32 	%r520, [_ZZN3cub18CUB_300001_SM_10006detail6reduce18DeviceReduceKernelINS2_10policy_hubIijN4cuda3std3__44plusIiEEE10Policy1000EN6thrust24THRUST_300001_SM_1000_NS6detail15normal_iteratorINSD_10device_ptrIiEEEEjS9_iNS7_10__identityEEEvT0_PT3_T1_NS0_13GridEvenShareISN_EET2_T4_E12temp_storage+16];
	add.s32 	%r521, %r519, %r520;
	ld.shared.u32 	%r522, [_ZZN3cub18CUB_300001_SM_10006detail6reduce18DeviceReduceKernelINS2_10policy_hubIijN4cuda3std3__44plusIiEEE10Policy1000EN6thrust24THRUST_300001_SM_1000_NS6detail15normal_iteratorINSD_10device_ptrIiEEEEjS9_iNS7_10__identityEEEvT0_PT3_T1_NS0_13GridEvenShareISN_EET2_T4_E12temp_storage+20];
	add.s32 	%r523, %r521, %r522;
	ld.shared.u32 	%r524, [_ZZN3cub18CUB_300001_SM_10006detail6reduce18DeviceReduceKernelINS2_10policy_hubIijN4cuda3std3__44plusIiEEE10Policy1000EN6thrust24THRUST_300001_SM_1000_NS6detail15normal_iteratorINSD_10device_ptrIiEEEEjS9_iNS7_10__identityEEEvT0_PT3_T1_NS0_13GridEvenShareISN_EET2_T4_E12temp_storage+24];
	add.s32 	%r525, %r523, %r524;
	ld.shared.u32 	%r526, [_ZZN3cub18CUB_300001_SM_10006detail6reduce18DeviceReduceKernelINS2_10policy_hubIijN4cuda3std3__44plusIiEEE10Policy1000EN6thrust24THRUST_300001_SM_1000_NS6detail15normal_iteratorINSD_10device_ptrIiEEEEjS9_iNS7_10__identityEEEvT0_PT3_T1_NS0_13GridEvenShareISN_EET2_T4_E12temp_storage+28];
	add.s32 	%r527, %r525, %r526;
	ld.shared.u32 	%r528, [_ZZN3cub18CUB_300001_SM_10006detail6reduce18DeviceReduceKernelINS2_10policy_hubIijN4cuda3std3__44plusIiEEE10Policy1000EN6thrust24THRUST_300001_SM_1000_NS6detail15normal_iteratorINSD_10device_ptrIiEEEEjS9_iNS7_10__identityEEEvT0_PT3_T1_NS0_13GridEvenShareISN_EET2_T4_E12temp_storage+32];
	add.s32 	%r529, %r527, %r528;
	ld.shared.u32 	%r530, [_ZZN3cub18CUB_300001_SM_10006detail6reduce18DeviceReduceKernelINS2_10policy_hubIijN4cuda3std3__44plusIiEEE10Policy1000EN6thrust24THRUST_300001_SM_1000_NS6detail15normal_iteratorINSD_10device_ptrIiEEEEjS9_iNS7_10__identityEEEvT0_PT3_T1_NS0_13GridEvenShareISN_EET2_T4_E12temp_storage+36];
	add.s32 	%r574, %r529, %r530;
	bra.uni 	$L__BB6_48;
$L__BB6_22:
	// begin inline asm
	mov.u32 %r420, %laneid;
	// end inline asm
	and.b32  	%r446, %r7, 992;
	add.s32 	%r447, %r446, 32;
	setp.gt.u32 	%p34, %r447, %r6;
	not.b32 	%r448, %r446;
	add.s32 	%r449, %r6, %r448;
	selp.b32 	%r444, %r449, 31, %p34;
	mov.b32 	%r423, 1;
	mov.b32 	%r445, -1;
	// begin inline asm
	shfl.sync.down.b32 %r421, %r550, %r423, %r444, %r445;
	// end inline asm
	setp.lt.s32 	%p35, %r420, %r444;
	selp.b32 	%r450, %r421, 0, %p35;
	add.s32 	%r427, %r450, %r550;
	mov.b32 	%r428, 2;
	// begin inline asm
	shfl.sync.down.b32 %r426, %r427, %r428, %r444, %r445;
	// end inline asm
	add.s32 	%r451, %r420, 2;
	setp.gt.s32 	%p36, %r451, %r444;
	selp.b32 	%r452, 0, %r426, %p36;
	add.s32 	%r432, %r427, %r452;
	mov.b32 	%r433, 4;
	// begin inline asm
	shfl.sync.down.b32 %r431, %r432, %r433, %r444, %r445;
	// end inline asm
	add.s32 	%r453, %r420, 4;
	setp.gt.s32 	%p37, %r453, %r444;
	selp.b32 	%r454, 0, %r431, %p37;
	add.s32 	%r437, %r432, %r454;
	mov.b32 	%r438, 8;
	// begin inline asm
	shfl.sync.down.b32 %r436, %r437, %r438, %r444, %r445;
	// end inline asm
	add.s32 	%r455, %r420, 8;
	setp.gt.s32 	%p38, %r455, %r444;
	selp.b32 	%r456, 0, %r436, %p38;
	add.s32 	%r442, %r437, %r456;
	mov.b32 	%r443, 16;
	// begin inline asm
	shfl.sync.down.b32 %r441, %r442, %r443, %r444, %r445;
	// end inline asm
	add.s32 	%r457, %r420, 16;
	setp.gt.s32 	%p39, %r457, %r444;
	selp.b32 	%r458, 0, %r441, %p39;
	add.s32 	%r574, %r442, %r458;
	setp.ne.s32 	%p40, %r420, 0;
	@%p40 bra 	$L__BB6_24;
	shr.u32 	%r459, %r7, 3;
	and.b32  	%r460, %r459, 124;
	mov.u32 	%r461, _ZZN3cub18CUB_300001_SM_10006detail6reduce18DeviceReduceKernelINS2_10policy_hubIijN4cuda3std3__44plusIiEEE10Policy1000EN6thrust24THRUST_300001_SM_1000_NS6detail15normal_iteratorINSD_10device_ptrIiEEEEjS9_iNS7_10__identityEEEvT0_PT3_T1_NS0_13GridEvenShareISN_EET2_T4_E12temp_storage;
	add.s32 	%r462, %r461, %r460;
	st.shared.u32 	[%r462+8], %r574;
$L__BB6_24:
	bar.sync 	0;
	setp.ne.s32 	%p41, %r7, 0;
	@%p41 bra 	$L__BB6_48;
	setp.gt.u32 	%p42, %r6, 32;
	ld.shared.u32 	%r463, [_ZZN3cub18CUB_300001_SM_10006detail6reduce18DeviceReduceKernelINS2_10policy_hubIijN4cuda3std3__44plusIiEEE10Policy1000EN6thrust24THRUST_300001_SM_1000_NS6detail15normal_iteratorINSD_10device_ptrIiEEEEjS9_iNS7_10__identityEEEvT0_PT3_T1_NS0_13GridEvenShareISN_EET2_T4_E12temp_storage+12];
	selp.b32 	%r464, %r463, 0, %p42;
	add.s32 	%r465, %r464, %r574;
	setp.gt.u32 	%p43, %r6, 64;
	ld.shared.u32 	%r466, [_ZZN3cub18CUB_300001_SM_10006detail6reduce18DeviceReduceKernelINS2_10policy_hubIijN4cuda3std3__44plusIiEEE10Policy1000EN6thrust24THRUST_300001_SM_1000_NS6detail15normal_iteratorINSD_10device_ptrIiEEEEjS9_iNS7_10__identityEEEvT0_PT3_T1_NS0_13GridEvenShareISN_EET2_T4_E12temp_storage+16];
	selp.b32 	%r467, %r466, 0, %p43;
	add.s32 	%r468, %r465, %r467;
	setp.gt.u32 	%p44, %r6, 96;
	ld.shared.u32 	%r469, [_ZZN3cub18CUB_300001_SM_10006detail6reduce18DeviceReduceKernelINS2_10policy_hubIijN4cuda3std3__44plusIiEEE10Policy1000EN6thrust24THRUST_300001_SM_1000_NS6detail15normal_iteratorINSD_10device_ptrIiEEEEjS9_iNS7_10__identityEEEvT0_PT3_T1_NS0_13GridEvenShareISN_EET2_T4_E12temp_storage+20];
	selp.b32 	%r470, %r469, 0, %p44;
	add.s32 	%r471, %r468, %r470;
	setp.gt.u32 	%p45, %r6, 128;
	ld.shared.u32 	%r472, [_ZZN3cub18CUB_300001_SM_10006detail6reduce18DeviceReduceKernelINS2_10policy_hubIijN4cuda3std3__44plusIiEEE10Policy1000EN6thrust24THRUST_300001_SM_1000_NS6detail15normal_iteratorINSD_10device_ptrIiEEEEjS9_iNS7_10__identityEEEvT0_PT3_T1_NS0_13GridEvenShareISN_EET2_T4_E12temp_storage+24];
	selp.b32 	%r473, %r472, 0, %p45;
	add.s32 	%r474, %r471, %r473;
	setp.gt.u32 	%p46, %r6, 160;
	ld.shared.u32 	%r475, [_ZZN3cub18CUB_300001_SM_10006detail6reduce18DeviceReduceKernelINS2_10policy_hubIijN4cuda3std3__44plusIiEEE10Policy1000EN6thrust24THRUST_300001_SM_1000_NS6detail15normal_iteratorINSD_10device_ptrIiEEEEjS9_iNS7_10__identityEEEvT0_PT3_T1_NS0_13GridEvenShareISN_EET2_T4_E12temp_storage+28];
	selp.b32 	%r476, %r475, 0, %p46;
	add.s32 	%r477, %r474, %r476;
	setp.gt.u32 	%p47, %r6, 192;
	ld.shared.u32 	%r478, [_ZZN3cub18CUB_300001_SM_10006detail6reduce18DeviceReduceKernelINS2_10policy_hubIijN4cuda3std3__44plusIiEEE10Policy1000EN6thrust24THRUST_300001_SM_1000_NS6detail15normal_iteratorINSD_10device_ptrIiEEEEjS9_iNS7_10__identityEEEvT0_PT3_T1_NS0_13GridEvenShareISN_EET2_T4_E12temp_storage+32];
	selp.b32 	%r479, %r478, 0, %p47;
	add.s32 	%r480, %r477, %r479;
	setp.gt.u32 	%p48, %r6, 224;
	ld.shared.u32 	%r481, [_ZZN3cub18CUB_300001_SM_10006detail6reduce18DeviceReduceKernelINS2_10policy_hubIijN4cuda3std3__44plusIiEEE10Policy1000EN6thrust24THRUST_300001_SM_1000_NS6detail15normal_iteratorINSD_10device_ptrIiEEEEjS9_iNS7_10__identityEEEvT0_PT3_T1_NS0_13GridEvenShareISN_EET2_T4_E12temp_storage+36];
	selp.b32 	%r482, %r481, 0, %p48;
	add.s32 	%r574, %r480, %r482;
	bra.uni 	$L__BB6_48;
$L__BB6_26:
	mov.u32 	%r54, %tid.x;
	add.s32 	%r110, %r54, %r556;
	mul.wide.u32 	%rd4, %r110, 4;
	add.s64 	%rd5, %rd1, %rd4;
	ld.global.u32 	%r111, [%rd5];
	ld.global.u32 	%r112, [%rd5+1024];
	ld.global.u32 	%r113, [%rd5+2048];
	ld.global.u32 	%r114, [%rd5+3072];
	ld.global.u32 	%r115, [%rd5+4096];
	ld.global.u32 	%r116, [%rd5+5120];
	ld.global.u32 	%r117, [%rd5+6144];
	ld.global.u32 	%r118, [%rd5+7168];
	ld.global.u32 	%r119, [%rd5+8192];
	ld.global.u32 	%r120, [%rd5+9216];
	ld.global.u32 	%r121, [%rd5+10240];
	ld.global.u32 	%r122, [%rd5+11264];
	ld.global.u32 	%r123, [%rd5+12288];
	ld.global.u32 	%r124, [%rd5+13312];
	ld.global.u32 	%r125, [%rd5+14336];
	ld.global.u32 	%r126, [%rd5+15360];
	add.s32 	%r127, %r112, %r111;
	add.s32 	%r128, %r113, %r127;
	add.s32 	%r129, %r114, %r128;
	add.s32 	%r130, %r115, %r129;
	add.s32 	%r131, %r116, %r130;
	add.s32 	%r132, %r117, %r131;
	add.s32 	%r133, %r118, %r132;
	add.s32 	%r134, %r119, %r133;
	add.s32 	%r135, %r120, %r134;
	add.s32 	%r136, %r121, %r135;
	add.s32 	%r137, %r122, %r136;
	add.s32 	%r138, %r123, %r137;
	add.s32 	%r139, %r124, %r138;
	add.s32 	%r140, %r125, %r139;
	add.s32 	%r573, %r126, %r140;
	setp.lt.u32 	%p2, %r6, %r4;
	@%p2 bra 	$L__BB6_44;
	add.s32 	%r56, %r4, %r556;
	not.b32 	%r142, %r54;
	add.s32 	%r143, %r142, %r1;
	sub.s32 	%r144, %r143, %r4;
	sub.s32 	%r552, %r144, %r556;
	add.s32 	%r145, %r56, %r54;
	add.s32 	%r551, %r145, 2048;
	mov.b32 	%r554, 0;
	mov.u32 	%r553, %r56;
$L__BB6_28:
	add.s32 	%r556, %r556, %r4;
	add.s32 	%r147, %r1, -4096;
	setp.gt.u32 	%p3, %r556, %r147;
	@%p3 bra 	$L__BB6_30;
	add.s32 	%r148, %r54, %r556;
	mul.wide.u32 	%rd6, %r148, 4;
	add.s64 	%rd7, %rd1, %rd6;
	ld.global.u32 	%r149, [%rd7];
	ld.global.u32 	%r150, [%rd7+1024];
	ld.global.u32 	%r151, [%rd7+2048];
	ld.global.u32 	%r152, [%rd7+3072];
	ld.global.u32 	%r153, [%rd7+4096];
	ld.global.u32 	%r154, [%rd7+5120];
	ld.global.u32 	%r155, [%rd7+6144];
	ld.global.u32 	%r156, [%rd7+7168];
	ld.global.u32 	%r157, [%rd7+8192];
	ld.global.u32 	%r158, [%rd7+9216];
	ld.global.u32 	%r159, [%rd7+10240];
	ld.global.u32 	%r160, [%rd7+11264];
	ld.global.u32 	%r161, [%rd7+12288];
	ld.global.u32 	%r162, [%rd7+13312];
	ld.global.u32 	%r163, [%rd7+14336];
	ld.global.u32 	%r164, [%rd7+15360];
	add.s32 	%r165, %r149, %r573;
	add.s32 	%r166, %r150, %r165;
	add.s32 	%r167, %r151, %r166;
	add.s32 	%r168, %r152, %r167;
	add.s32 	%r169, %r153, %r168;
	add.s32 	%r170, %r154, %r169;
	add.s32 	%r171, %r155, %r170;
	add.s32 	%r172, %r156, %r171;
	add.s32 	%r173, %r157, %r172;
	add.s32 	%r174, %r158, %r173;
	add.s32 	%r175, %r159, %r174;
	add.s32 	%r176, %r160, %r175;
	add.s32 	%r177, %r161, %r176;
	add.s32 	%r178, %r162, %r177;
	add.s32 	%r179, %r163, %r178;
	add.s32 	%r573, %r164, %r179;
	sub.s32 	%r180, %r1, %r556;
	setp.lt.u32 	%p4, %r180, %r4;
	add.s32 	%r554, %r554, 1;
	add.s32 	%r553, %r553, %r4;
	sub.s32 	%r552, %r552, %r4;
	add.s32 	%r551, %r551, %r4;
	@%p4 bra 	$L__BB6_44;
	bra.uni 	$L__BB6_28;
$L__BB6_30:
	setp.le.u32 	%p5, %r1, %r556;
	sub.s32 	%r182, %r1, %r556;
	setp.ge.s32 	%p6, %r54, %r182;
	or.pred  	%p7, %p5, %p6;
	@%p7 bra 	$L__BB6_44;
	not.b32 	%r185, %r54;
	add.s32 	%r186, %r1, %r185;
	sub.s32 	%r187, %r186, %r56;
	mul.lo.s32 	%r188, %r2, %r554;
	shl.b32 	%r189, %r188, 12;
	sub.s32 	%r190, %r187, %r189;
	shr.u32 	%r191, %r190, 8;
	add.s32 	%r71, %r191, 1;
	and.b32  	%r72, %r71, 15;
	setp.lt.u32 	%p8, %r190, 3840;
	mov.u32 	%r565, %r54;
	@%p8 bra 	$L__BB6_35;
	or.b32  	%r559, %r54, 2048;
	shr.u32 	%r192, %r552, 8;
	add.s32 	%r193, %r192, 1;
	and.b32  	%r194, %r193, 33554416;
	neg.s32 	%r557, %r194;
$L__BB6_33:
	.pragma "nounroll";
	add.s32 	%r195, %r551, -2048;
	mul.wide.u32 	%rd8, %r195, 4;
	add.s64 	%rd9, %rd1, %rd8;
	ld.global.u32 	%r196, [%rd9];
	add.s32 	%r197, %r196, %r573;
	add.s32 	%r198, %r551, -1792;
	mul.wide.u32 	%rd10, %r198, 4;
	add.s64 	%rd11, %rd1, %rd10;
	ld.global.u32 	%r199, [%rd11];
	add.s32 	%r200, %r199, %r197;
	add.s32 	%r201, %r551, -1536;
	mul.wide.u32 	%rd12, %r201, 4;
	add.s64 	%rd13, %rd1, %rd12;
	ld.global.u32 	%r202, [%rd13];
	add.s32 	%r203, %r202, %r200;
	add.s32 	%r204, %r551, -1280;
	mul.wide.u32 	%rd14, %r204, 4;
	add.s64 	%rd15, %rd1, %rd14;
	ld.global.u32 	%r205, [%rd15];
	add.s32 	%r206, %r205, %r203;
	add.s32 	%r207, %r551, -1024;
	mul.wide.u32 	%rd16, %r207, 4;
	add.s64 	%rd17, %rd1, %rd16;
	ld.global.u32 	%r208, [%rd17];
	add.s32 	%r209, %r208, %r206;
	add.s32 	%r210, %r551, -768;
	mul.wide.u32 	%rd18, %r210, 4;
	add.s64 	%rd19, %rd1, %rd18;
	ld.global.u32 	%r211, [%rd19];
	add.s32 	%r212, %r211, %r209;
	add.s32 	%r213, %r551, -512;
	mul.wide.u32 	%rd20, %r213, 4;
	add.s64 	%rd21, %rd1, %rd20;
	ld.global.u32 	%r214, [%rd21];
	add.s32 	%r215, %r214, %r212;
	add.s32 	%r216, %r551, 1792;
	add.s32 	%r217, %r551, -256;
	mul.wide.u32 	%rd22, %r217, 4;
	add.s64 	%rd23, %rd1, %rd22;
	ld.global.u32 	%r218, [%rd23];
	add.s32 	%r219, %r218, %r215;
	mul.wide.u32 	%rd24, %r551, 4;
	add.s64 	%rd25, %rd1, %rd24;
	ld.global.u32 	%r220, [%rd25];
	add.s32 	%r221, %r220, %r219;
	add.s32 	%r222, %r551, 256;
	mul.wide.u32 	%rd26, %r222, 4;
	add.s64 	%rd27, %rd1, %rd26;
	ld.global.u32 	%r223, [%rd27];
	add.s32 	%r224, %r223, %r221;
	add.s32 	%r225, %r551, 512;
	mul.wide.u32 	%rd28, %r225, 4;
	add.s64 	%rd29, %rd1, %rd28;
	ld.global.u32 	%r226, [%rd29];
	add.s32 	%r227, %r226, %r224;
	add.s32 	%r228, %r551, 768;
	mul.wide.u32 	%rd30, %r228, 4;
	add.s64 	%rd31, %rd1, %rd30;
	ld.global.u32 	%r229, [%rd31];
	add.s32 	%r230, %r229, %r227;
	add.s32 	%r231, %r551, 1024;
	mul.wide.u32 	%rd32, %r231, 4;
	add.s64 	%rd33, %rd1, %rd32;
	ld.global.u32 	%r232, [%rd33];
	add.s32 	%r233, %r232, %r230;
	add.s32 	%r234, %r551, 1280;
	mul.wide.u32 	%rd34, %r234, 4;
	add.s64 	%rd35, %rd1, %rd34;
	ld.global.u32 	%r235, [%rd35];
	add.s32 	%r236, %r235, %r233;
	add.s32 	%r237, %r551, 1536;
	mul.wide.u32 	%rd36, %r237, 4;
	add.s64 	%rd37, %rd1, %rd36;
	ld.global.u32 	%r238, [%rd37];
	add.s32 	%r239, %r238, %r236;
	mul.wide.u32 	%rd38, %r216, 4;
	add.s64 	%rd39, %rd1, %rd38;
	ld.global.u32 	%r240, [%rd39];
	add.s32 	%r573, %r240, %r239;
	add.s32 	%r559, %r559, 4096;
	add.s32 	%r551, %r551, 4096;
	add.s32 	%r557, %r557, 16;
	setp.ne.s32 	%p9, %r557, 0;
	@%p9 bra 	$L__BB6_33;
	add.s32 	%r565, %r559, -2048;
$L__BB6_35:
	setp.eq.s32 	%p10, %r72, 0;
	@%p10 bra 	$L__BB6_44;
	and.b32  	%r87, %r71, 7;
	setp.lt.u32 	%p11, %r72, 8;
	@%p11 bra 	$L__BB6_38;
	add.s32 	%r242, %r565, %r556;
	mul.wide.u32 	%rd40, %r242, 4;
	add.s64 	%rd41, %rd1, %rd40;
	ld.global.u32 	%r243, [%rd41];
	add.s32 	%r244, %r243, %r573;
	add.s32 	%r245, %r242, 256;
	mul.wide.u32 	%rd42, %r245, 4;
	add.s64 	%rd43, %rd1, %rd42;
	ld.global.u32 	%r246, [%rd43];
	add.s32 	%r247, %r246, %r244;
	add.s32 	%r248, %r242, 512;
	mul.wide.u32 	%rd44, %r248, 4;
	add.s64 	%rd45, %rd1, %rd44;
	ld.global.u32 	%r249, [%rd45];
	add.s32 	%r250, %r249, %r247;
	add.s32 	%r251, %r242, 768;
	mul.wide.u32 	%rd46, %r251, 4;
	add.s64 	%rd47, %rd1, %rd46;
	ld.global.u32 	%r252, [%rd47];
	add.s32 	%r253, %r252, %r250;
	add.s32 	%r254, %r242, 1024;
	mul.wide.u32 	%rd48, %r254, 4;
	add.s64 	%rd49, %rd1, %rd48;
	ld.global.u32 	%r255, [%rd49];
	add.s32 	%r256, %r255, %r253;
	add.s32 	%r257, %r242, 1280;
	mul.wide.u32 	%rd50, %r257, 4;
	add.s64 	%rd51, %rd1, %rd50;
	ld.global.u32 	%r258, [%rd51];
	add.s32 	%r259, %r258, %r256;
	add.s32 	%r260, %r242, 1536;
	mul.wide.u32 	%rd52, %r260, 4;
	add.s64 	%rd53, %rd1, %rd52;
	ld.global.u32 	%r261, [%rd53];
	add.s32 	%r262, %r261, %r259;
	add.s32 	%r263, %r242, 1792;
	mul.wide.u32 	%rd54, %r263, 4;
	add.s64 	%rd55, %rd1, %rd54;
	ld.global.u32 	%r264, [%rd55];
	add.s32 	%r573, %r264, %r262;
	add.s32 	%r565, %r565, 2048;
$L__BB6_38:
	setp.eq.s32 	%p12, %r87, 0;
	@%p12 bra 	$L__BB6_44;
	setp.lt.u32 	%p13, %r87, 4;
	@%p13 bra 	$L__BB6_41;
	add.s32 	%r266, %r565, %r556;
	mul.wide.u32 	%rd56, %r266, 4;
	add.s64 	%rd57, %rd1, %rd56;
	ld.global.u32 	%r267, [%rd57];
	add.s32 	%r268, %r267, %r573;
	add.s32 	%r269, %r266, 256;
	mul.wide.u32 	%rd58, %r269, 4;
	add.s64 	%rd59, %rd1, %rd58;
	ld.global.u32 	%r270, [%rd59];
	add.s32 	%r271, %r270, %r268;
	add.s32 	%r272, %r266, 512;
	mul.wide.u32 	%rd60, %r272, 4;
	add.s64 	%rd61, %rd1, %rd60;
	ld.global.u32 	%r273, [%rd61];
	add.s32 	%r274, %r273, %r271;
	add.s32 	%r275, %r266, 768;
	mul.wide.u32 	%rd62, %r275, 4;
	add.s64 	%rd63, %rd1, %rd62;
	ld.global.u32 	%r276, [%rd63];
	add.s32 	%r573, %r276, %r274;
	add.s32 	%r565, %r565, 1024;
$L__BB6_41:
	and.b32  	%r277, %r71, 3;
	setp.eq.s32 	%p14, %r277, 0;
	@%p14 bra 	$L__BB6_44;
	add.s32 	%r571, %r565, %r553;
	cvt.u16.u32 	%rs1, %r552;
	shr.u16 	%rs2, %rs1, 8;
	add.s16 	%rs3, %rs2, 1;
	cvt.u32.u16 	%r278, %rs3;
	and.b32  	%r279, %r278, 3;
	neg.s32 	%r570, %r279;
$L__BB6_43:
	.pragma "nounroll";
	mul.wide.u32 	%rd64, %r571, 4;
	add.s64 	%rd65, %rd1, %rd64;
	ld.global.u32 	%r280, [%rd65];
	add.s32 	%r573, %r280, %r573;
	add.s32 	%r571, %r571, 256;
	add.s32 	%r570, %r570, 1;
	setp.ne.s32 	%p15, %r570, 0;
	@%p15 bra 	$L__BB6_43;
$L__BB6_44:
	// begin inline asm
	mov.u32 %r281, %laneid;
	// end inline asm
	mov.b32 	%r284, 1;
	mov.b32 	%r305, 31;
	mov.b32 	%r306, -1;
	// begin inline asm
	shfl.sync.down.b32 %r282, %r573, %r284, %r305, %r306;
	// end inline asm
	setp.gt.s32 	%p16, %r281, 30;
	selp.b32 	%r307, 0, %r282, %p16;
	add.s32 	%r288, %r307, %r573;
	mov.b32 	%r289, 2;
	// begin inline asm
	shfl.sync.down.b32 %r287, %r288, %r289, %r305, %r306;
	// end inline asm
	setp.gt.s32 	%p17, %r281, 29;
	selp.b32 	%r308, 0, %r287, %p17;
	add.s32 	%r293, %r288, %r308;
	mov.b32 	%r294, 4;
	// begin inline asm
	shfl.sync.down.b32 %r292, %r293, %r294, %r305, %r306;
	// end inline asm
	setp.gt.s32 	%p18, %r281, 27;
	selp.b32 	%r309, 0, %r292, %p18;
	add.s32 	%r298, %r293, %r309;
	mov.b32 	%r299, 8;
	// begin inline asm
	shfl.sync.down.b32 %r297, %r298, %r299, %r305, %r306;
	// end inline asm
	setp.gt.s32 	%p19, %r281, 23;
	selp.b32 	%r310, 0, %r297, %p19;
	add.s32 	%r303, %r298, %r310;
	mov.b32 	%r304, 16;
	// begin inline asm
	shfl.sync.down.b32 %r302, %r303, %r304, %r305, %r306;
	// end inline asm
	setp.gt.s32 	%p20, %r281, 15;
	selp.b32 	%r311, 0, %r302, %p20;
	add.s32 	%r574, %r303, %r311;
	setp.ne.s32 	%p21, %r281, 0;
	@%p21 bra 	$L__BB6_46;
	shr.u32 	%r312, %r54, 3;
	and.b32  	%r313, %r312, 124;
	mov.u32 	%r314, _ZZN3cub18CUB_300001_SM_10006detail6reduce18DeviceReduceKernelINS2_10policy_hubIijN4cuda3std3__44plusIiEEE10Policy1000EN6thrust24THRUST_300001_SM_1000_NS6detail15normal_iteratorINSD_10device_ptrIiEEEEjS9_iNS7_10__identityEEEvT0_PT3_T1_NS0_13GridEvenShareISN_EET2_T4_E12temp_storage;
	add.s32 	%r315, %r314, %r313;
	st.shared.u32 	[%r315+8], %r574;
$L__BB6_46:
	bar.sync 	0;
	setp.ne.s32 	%p22, %r54, 0;
	@%p22 bra 	$L__BB6_48;
	ld.shared.u32 	%r316, [_ZZN3cub18CUB_300001_SM_10006detail6reduce18DeviceReduceKernelINS2_10policy_hubIijN4cuda3std3__44plusIiEEE10Policy1000EN6thrust24THRUST_300001_SM_1000_NS6detail15normal_iteratorINSD_10device_ptrIiEEEEjS9_iNS7_10__identityEEEvT0_PT3_T1_NS0_13GridEvenShareISN_EET2_T4_E12temp_storage+12];
	add.s32 	%r317, %r316, %r574;
	ld.shared.u32 	%r318, [_ZZN3cub18CUB_300001_SM_10006detail6reduce18DeviceReduceKernelINS2_10policy_hubIijN4cuda3std3__44plusIiEEE10Policy1000EN6thrust24THRUST_300001_SM_1000_NS6detail15normal_iteratorINSD_10device_ptrIiEEEEjS9_iNS7_10__identityEEEvT0_PT3_T1_NS0_13GridEvenShareISN_EET2_T4_E12temp_storage+16];
	add.s32 	%r319, %r317, %r318;
	ld.shared.u32 	%r320, [_ZZN3cub18CUB_300001_SM_10006detail6reduce18DeviceReduceKernelINS2_10policy_hubIijN4cuda3std3__44plusIiEEE10Policy1000EN6thrust24THRUST_300001_SM_1000_NS6detail15normal_iteratorINSD_10device_ptrIiEEEEjS9_iNS7_10__identityEEEvT0_PT3_T1_NS0_13GridEvenShareISN_EET2_T4_E12temp_storage+20];
	add.s32 	%r321, %r319, %r320;
	ld.shared.u32 	%r322, [_ZZN3cub18CUB_300001_SM_10006detail6reduce18DeviceReduceKernelINS2_10policy_hubIijN4cuda3std3__44plusIiEEE10Policy1000EN6thrust24THRUST_300001_SM_1000_NS6detail15normal_iteratorINSD_10device_ptrIiEEEEjS9_iNS7_10__identityEEEvT0_PT3_T1_NS0_13GridEvenShareISN_EET2_T4_E12temp_storage+24];
	add.s32 	%r323, %r321, %r322;
	ld.shared.u32 	%r324, [_ZZN3cub18CUB_300001_SM_10006detail6reduce18DeviceReduceKernelINS2_10policy_hubIijN4cuda3std3__44plusIiEEE10Policy1000EN6thrust24THRUST_300001_SM_1000_NS6detail15normal_iteratorINSD_10device_ptrIiEEEEjS9_iNS7_10__identityEEEvT0_PT3_T1_NS0_13GridEvenShareISN_EET2_T4_E12temp_storage+28];
	add.s32 	%r325, %r323, %r324;
	ld.shared.u32 	%r326, [_ZZN3cub18CUB_300001_SM_10006detail6reduce18DeviceReduceKernelINS2_10policy_hubIijN4cuda3std3__44plusIiEEE10Policy1000EN6thrust24THRUST_300001_SM_1000_NS6detail15normal_iteratorINSD_10device_ptrIiEEEEjS9_iNS7_10__identityEEEvT0_PT3_T1_NS0_13GridEvenShareISN_EET2_T4_E12temp_storage+32];
	add.s32 	%r327, %r325, %r326;
	ld.shared.u32 	%r328, [_ZZN3cub18CUB_300001_SM_10006detail6reduce18DeviceReduceKernelINS2_10policy_hubIijN4cuda3std3__44plusIiEEE10Policy1000EN6thrust24THRUST_300001_SM_1000_NS6detail15normal_iteratorINSD_10device_ptrIiEEEEjS9_iNS7_10__identityEEEvT0_PT3_T1_NS0_13GridEvenShareISN_EET2_T4_E12temp_storage+36];
	add.s32 	%r574, %r327, %r328;
$L__BB6_48:
	mov.u32 	%r531, %tid.x;
	setp.ne.s32 	%p56, %r531, 0;
	@%p56 bra 	$L__BB6_50;
	ld.param.u64 	%rd129, [_ZN3cub18CUB_300001_SM_10006detail6reduce18DeviceReduceKernelINS2_10policy_hubIijN4cuda3std3__44plusIiEEE10Policy1000EN6thrust24THRUST_300001_SM_1000_NS6detail15normal_iteratorINSD_10device_ptrIiEEEEjS9_iNS7_10__identityEEEvT0_PT3_T1_NS0_13GridEvenShareISN_EET2_T4__param_1];
	cvta.to.global.u64 	%rd126, %rd129;
	mul.wide.u32 	%rd127, %r3, 4;
	add.s64 	%rd128, %rd126, %rd127;
	st.global.u32 	[%rd128], %r574;
$L__BB6_50:
	ret;

}
	// .globl	_ZN3cub18CUB_300001_SM_10006detail6reduce28DeviceReduceSingleTileKernelINS2_10policy_hubIijN4cuda3std3__44plusIiEEE10Policy1000EPiSC_iS9_iiNS7_10__identityEEEvT0_T1_T2_T3_T4_T6_
.visible .entry _ZN3cub18CUB_300001_SM_10006detail6reduce28DeviceReduceSingleTileKernelINS2_10policy_hubIijN4cuda3std3__44plusIiEEE10Policy1000EPiSC_iS9_iiNS7_10__identityEEEvT0_T1_T2_T3_T4_T6_(
	.param .u64 .ptr .align 1 _ZN3cub18CUB_300001_SM_10006detail6reduce28DeviceReduceSingleTileKernelINS2_10policy_hubIijN4cuda3std3__44plusIiEEE10Policy1000EPiSC_iS9_iiNS7_10__identityEEEvT0_T1_T2_T3_T4_T6__param_0,
	.param .u64 .ptr .align 1 _ZN3cub18CUB_300001_SM_10006detail6reduce28DeviceReduceSingleTileKernelINS2_10policy_hubIijN4cuda3std3__44plusIiEEE10Policy1000EPiSC_iS9_iiNS7_10__identityEEEvT0_T1_T2_T3_T4_T6__param_1,
	.param .u32 _ZN3cub18CUB_300001_SM_10006detail6reduce28DeviceReduceSingleTileKernelINS2_10policy_hubIijN4cuda3std3__44plusIiEEE10Policy1000EPiSC_iS9_iiNS7_10__identityEEEvT0_T1_T2_T3_T4_T6__param_2,
	.param .align 1 .b8 _ZN3cub18CUB_300001_SM_10006detail6reduce28DeviceReduceSingleTileKernelINS2_10policy_hubIijN4cuda3std3__44plusIiEEE10Policy1000EPiSC_iS9_iiNS7_10__identityEEEvT0_T1_T2_T3_T4_T6__param_3[1],
	.param .u32 _ZN3cub18CUB_300001_SM_10006detail6reduce28DeviceReduceSingleTileKernelINS2_10policy_hubIijN4cuda3std3__44plusIiEEE10Policy1000EPiSC_iS9_iiNS7_10__identityEEEvT0_T1_T2_T3_T4_T6__param_4,
	.param .align 1 .b8 _ZN3cub18CUB_300001_SM_10006detail6reduce28DeviceReduceSingleTileKernelINS2_10policy_hubIijN4cuda3std3__44plusIiEEE10Policy1000EPiSC_iS9_iiNS7_10__identityEEEvT0_T1_T2_T3_T4_T6__param_5[1]
)
.maxntid 256
.minnctapersm 1
{
	.reg .pred 	%p<97>;
	.reg .b32 	%r<687>;
	.reg .b64 	%rd<125>;
	// demoted variable
	.shared .align 4 .b8 _ZZN3cub18CUB_300001_SM_10006detail6reduce28DeviceReduceSingleTileKernelINS2_10policy_hubIijN4cuda3std3__44plusIiEEE10Policy1000EPiSC_iS9_iiNS7_10__identityEEEvT0_T1_T2_T3_T4_T6_E12temp_storage[44];
	ld.param.u64 	%rd16, [_ZN3cub18CUB_300001_SM_10006detail6reduce28DeviceReduceSingleTileKernelINS2_10policy_hubIijN4cuda3std3__44plusIiEEE10Policy1000EPiSC_iS9_iiNS7_10__identityEEEvT0_T1_T2_T3_T4_T6__param_0];
	ld.param.u64 	%rd17, [_ZN3cub18CUB_300001_SM_10006detail6reduce28DeviceReduceSingleTileKernelINS2_10policy_hubIijN4cuda3std3__44plusIiEEE10Policy1000EPiSC_iS9_iiNS7_10__identityEEEvT0_T1_T2_T3_T4_T6__param_1];
	ld.param.u32 	%r120, [_ZN3cub18CUB_300001_SM_10006detail6reduce28DeviceReduceSingleTileKernelINS2_10policy_hubIijN4cuda3std3__44plusIiEEE10Policy1000EPiSC_iS9_iiNS7_10__identityEEEvT0_T1_T2_T3_T4_T6__param_2];
	ld.param.u32 	%r121, [_ZN3cub18CUB_300001_SM_10006detail6reduce28DeviceReduceSingleTileKernelINS2_10policy_hubIijN4cuda3std3__44plusIiEEE10Policy1000EPiSC_iS9_iiNS7_10__identityEEEvT0_T1_T2_T3_T4_T6__param_4];
	cvta.to.global.u64 	%rd1, %rd17;
	setp.ne.s32 	%p1, %r120, 0;
	@%p1 bra 	$L__BB7_3;
	mov.u32 	%r633, %tid.x;
	setp.ne.s32 	%p96, %r633, 0;
	@%p96 bra 	$L__BB7_74;
	st.global.u32 	[%rd1], %r121;
	bra.uni 	$L__BB7_74;
$L__BB7_3:
	and.b64  	%rd18, %rd16, 15;
	setp.ne.s64 	%p2, %rd18, 0;
	@%p2 bra 	$L__BB7_38;
	setp.gt.s32 	%p49, %r120, 4095;
	@%p49 bra 	$L__BB7_22;
	mov.u32 	%r1, %tid.x;
	setp.ge.s32 	%p66, %r1, %r120;
	mov.b32 	%r644, 0;
	mov.u32 	%r639, %r1;
	@%p66 bra 	$L__BB7_7;
	mul.wide.u32 	%rd113, %r1, 4;
	add.s64 	%rd112, %rd16, %rd113;
	// begin inline asm
	ld.global.nc.u32 %r644, [%rd112];
	// end inline asm
	add.s32 	%r639, %r1, 256;
$L__BB7_7:
	setp.ge.s32 	%p67, %r639, %r120;
	@%p67 bra 	$L__BB7_13;
	not.b32 	%r507, %r639;
	add.s32 	%r6, %r120, %r507;
	and.b32  	%r508, %r6, 768;
	setp.eq.s32 	%p68, %r508, 768;
	@%p68 bra 	$L__BB7_11;
	mul.wide.u32 	%rd114, %r639, 4;
	add.s64 	%rd121, %rd16, %rd114;
	shr.u32 	%r509, %r6, 8;
	add.s32 	%r510, %r509, 1;
	and.b32  	%r511, %r510, 3;
	neg.s32 	%r636, %r511;
$L__BB7_10:
	.pragma "nounroll";
	// begin inline asm
	ld.global.nc.u32 %r512, [%rd121];
	// end inline asm
	add.s32 	%r644, %r512, %r644;
	add.s32 	%r639, %r639, 256;
	add.s64 	%rd121, %rd121, 1024;
	add.s32 	%r636, %r636, 1;
	setp.ne.s32 	%p69, %r636, 0;
	@%p69 bra 	$L__BB7_10;
$L__BB7_11:
	setp.lt.u32 	%p70, %r6, 768;
	@%p70 bra 	$L__BB7_13;
$L__BB7_12:
	mul.wide.s32 	%rd120, %r639, 4;
	add.s64 	%rd116, %rd16, %rd120;
	// begin inline asm
	ld.global.nc.u32 %r513, [%rd116];
	// end inline asm
	add.s32 	%r517, %r513, %r644;
	add.s64 	%rd117, %rd116, 1024;
	// begin inline asm
	ld.global.nc.u32 %r514, [%rd117];
	// end inline asm
	add.s32 	%r518, %r514, %r517;
	add.s64 	%rd118, %rd116, 2048;
	// begin inline asm
	ld.global.nc.u32 %r515, [%rd118];
	// end inline asm
	add.s32 	%r519, %r515, %r518;
	add.s64 	%rd119, %rd116, 3072;
	// begin inline asm
	ld.global.nc.u32 %r516, [%rd119];
	// end inline asm
	add.s32 	%r644, %r516, %r519;
	add.s32 	%r639, %r639, 1024;
	setp.lt.s32 	%p71, %r639, %r120;
	@%p71 bra 	$L__BB7_12;
$L__BB7_13:
	setp.lt.s32 	%p72, %r120, 256;
	@%p72 bra 	$L__BB7_18;
	// begin inline asm
	mov.u32 %r583, %laneid;
	// end inline asm
	mov.b32 	%r586, 1;
	mov.b32 	%r607, 31;
	mov.b32 	%r608, -1;
	// begin inline asm
	shfl.sync.down.b32 %r584, %r644, %r586, %r607, %r608;
	// end inline asm
	setp.gt.s32 	%p88, %r583, 30;
	selp.b32 	%r609, 0, %r584, %p88;
	add.s32 	%r590, %r609, %r644;
	mov.b32 	%r591, 2;
	// begin inline asm
	shfl.sync.down.b32 %r589, %r590, %r591, %r607, %r608;
	// end inline asm
	setp.gt.s32 	%p89, %r583, 29;
	selp.b32 	%r610, 0, %r589, %p89;
	add.s32 	%r595, %r590, %r610;
	mov.b32 	%r596, 4;
	// begin inline asm
	shfl.sync.down.b32 %r594, %r595, %r596, %r607, %r608;
	// end inline asm
	setp.gt.s32 	%p90, %r583, 27;
	selp.b32 	%r611, 0, %r594, %p90;
	add.s32 	%r600, %r595, %r611;
	mov.b32 	%r601, 8;
	// begin inline asm
	shfl.sync.down.b32 %r599, %r600, %r601, %r607, %r608;
	// end inline asm
	setp.gt.s32 	%p91, %r583, 23;
	selp.b32 	%r612, 0, %r599, %p91;
	add.s32 	%r605, %r600, %r612;
	mov.b32 	%r606, 16;
	// begin inline asm
	shfl.sync.down.b32 %r604, %r605, %r606, %r607, %r608;
	// end inline asm
	setp.gt.s32 	%p92, %r583, 15;
	selp.b32 	%r613, 0, %r604, %p92;
	add.s32 	%r686, %r605, %r613;
	setp.ne.s32 	%p93, %r583, 0;
	@%p93 bra 	$L__BB7_16;
	shr.u32 	%r614, %r1, 3;
	and.b32  	%r615, %r614, 124;
	mov.u32 	%r616, _ZZN3cub18CUB_300001_SM_10006detail6reduce28DeviceReduceSingleTileKernelINS2_10policy_hubIijN4cuda3std3__44plusIiEEE10Policy1000EPiSC_iS9_iiNS7_10__identityEEEvT0_T1_T2_T3_T4_T6_E12temp_storage;
	add.s32 	%r617, %r616, %r615;
	st.shared.u32 	[%r617+8], %r686;
$L__BB7_16:
	bar.sync 	0;
	setp.ne.s32 	%p94, %r1, 0;
	@%p94 bra 	$L__BB7_72;
	ld.shared.u32 	%r618, [_ZZN3cub18CUB_300001_SM_10006detail6reduce28DeviceReduceSingleTileKernelINS2_10policy_hubIijN4cuda3std3__44plusIiEEE10Policy1000EPiSC_iS9_iiNS7_10__identityEEEvT0_T1_T2_T3_T4_T6_E12temp_storage+12];
	add.s32 	%r619, %r618, %r686;
	ld.shared.u32 	%r620, [_ZZN3cub18CUB_300001_SM_10006detail6reduce28DeviceReduceSingleTileKernelINS2_10policy_hubIijN4cuda3std3__44plusIiEEE10Policy1000EPiSC_iS9_iiNS7_10__identityEEEvT0_T1_T2_T3_T4_T6_E12temp_storage+16];
	add.s32 	%r621, %r619, %r620;
	ld.shared.u32 	%r622, [_ZZN3cub18CUB_300001_SM_10006detail6reduce28DeviceReduceSingleTileKernelINS2_10policy_hubIijN4cuda3std3__44plusIiEEE10Policy1000EPiSC_iS9_iiNS7_10__identityEEEvT0_T1_T2_T3_T4_T6_E12temp_storage+20];
	add.s32 	%r623, %r621, %r622;
	ld.shared.u32 	%r624, [_ZZN3cub18CUB_300001_SM_10006detail6reduce28DeviceReduceSingleTileKernelINS2_10policy_hubIijN4cuda3std3__44plusIiEEE10Policy1000EPiSC_iS9_iiNS7_10__identityEEEvT0_T1_T2_T3_T4_T6_E12temp_storage+24];
	add.s32 	%r625, %r623, %r624;
	ld.shared.u32 	%r626, [_ZZN3cub18CUB_300001_SM_10006detail6reduce28DeviceReduceSingleTileKernelINS2_10policy_hubIijN4cuda3std3__44plusIiEEE10Policy1000EPiSC_iS9_iiNS7_10__identityEEEvT0_T1_T2_T3_T4_T6_E12temp_storage+28];
	add.s32 	%r627, %r625, %r626;
	ld.shared.u32 	%r628, [_ZZN3cub18CUB_300001_SM_10006detail6reduce28DeviceReduceSingleTileKernelINS2_10policy_hubIijN4cuda3std3__44plusIiEEE10Policy1000EPiSC_iS9_iiNS7_10__identityEEEvT0_T1_T2_T3_T4_T6_E12temp_storage+32];
	add.s32 	%r629, %r627, %r628;
	ld.shared.u32 	%r630, [_ZZN3cub18CUB_300001_SM_10006detail6reduce28DeviceReduceSingleTileKernelINS2_10policy_hubIijN4cuda3std3__44plusIiEEE10Policy1000EPiSC_iS9_iiNS7_10__identityEEEvT0_T1_T2_T3_T4_T6_E12temp_storage+36];
	add.s32 	%r686, %r629, %r630;
	bra.uni 	$L__BB7_72;
$L__BB7_18:
	// begin inline asm
	mov.u32 %r520, %laneid;
	// end inline asm
	and.b32  	%r546, %r1, 992;
	add.s32 	%r547, %r546, 32;
	setp.gt.s32 	%p73, %r547, %r120;
	not.b32 	%r548, %r546;
	add.s32 	%r549, %r120, %r548;
	selp.b32 	%r544, %r549, 31, %p73;
	mov.b32 	%r523, 1;
	mov.b32 	%r545, -1;
	// begin inline asm
	shfl.sync.down.b32 %r521, %r644, %r523, %r544, %r545;
	// end inline asm
	setp.lt.s32 	%p74, %r520, %r544;
	selp.b32 	%r550, %r521, 0, %p74;
	add.s32 	%r527, %r550, %r644;
	mov.b32 	%r528, 2;
	// begin inline asm
	shfl.sync.down.b32 %r526, %r527, %r528, %r544, %r545;
	// end inline asm
	add.s32 	%r551, %r520, 2;
	setp.gt.s32 	%p75, %r551, %r544;
	selp.b32 	%r552, 0, %r526, %p75;
	add.s32 	%r532, %r527, %r552;
	mov.b32 	%r533, 4;
	// begin inline asm
	shfl.sync.down.b32 %r531, %r532, %r533, %r544, %r545;
	// end inline asm
	add.s32 	%r553, %r520, 4;
	setp.gt.s32 	%p76, %r553, %r544;
	selp.b32 	%r554, 0, %r531, %p76;
	add.s32 	%r537, %r532, %r554;
	mov.b32 	%r538, 8;
	// begin inline asm
	shfl.sync.down.b32 %r536, %r537, %r538, %r544, %r545;
	// end inline asm
	add.s32 	%r555, %r520, 8;
	setp.gt.s32 	%p77, %r555, %r544;
	selp.b32 	%r556, 0, %r536, %p77;
	add.s32 	%r542, %r537, %r556;
	mov.b32 	%r543, 16;
	// begin inline asm
	shfl.sync.down.b32 %r541, %r542, %r543, %r544, %r545;
	// end inline asm
	add.s32 	%r557, %r520, 16;
	setp.gt.s32 	%p78, %r557, %r544;
	selp.b32 	%r558, 0, %r541, %p78;
	add.s32 	%r686, %r542, %r558;
	setp.ne.s32 	%p79, %r520, 0;
	@%p79 bra 	$L__BB7_20;
	shr.u32 	%r559, %r1, 3;
	and.b32  	%r560, %r559, 124;
	mov.u32 	%r561, _ZZN3cub18CUB_300001_SM_10006detail6reduce28DeviceReduceSingleTileKernelINS2_10policy_hubIijN4cuda3std3__44plusIiEEE10Policy1000EPiSC_iS9_iiNS7_10__identityEEEvT0_T1_T2_T3_T4_T6_E12temp_storage;
	add.s32 	%r562, %r561, %r560;
	st.shared.u32 	[%r562+8], %r686;
$L__BB7_20:
	bar.sync 	0;
	setp.ne.s32 	%p80, %r1, 0;
	@%p80 bra 	$L__BB7_72;
	setp.gt.s32 	%p81, %r120, 32;
	ld.shared.u32 	%r563, [_ZZN3cub18CUB_300001_SM_10006detail6reduce28DeviceReduceSingleTileKernelINS2_10policy_hubIijN4cuda3std3__44plusIiEEE10Policy1000EPiSC_iS9_iiNS7_10__identityEEEvT0_T1_T2_T3_T4_T6_E12temp_storage+12];
	selp.b32 	%r564, %r563, 0, %p81;
	add.s32 	%r565, %r564, %r686;
	setp.gt.s32 	%p82, %r120, 64;
	ld.shared.u32 	%r566, [_ZZN3cub18CUB_300001_SM_10006detail6reduce28DeviceReduceSingleTileKernelINS2_10policy_hubIijN4cuda3std3__44plusIiEEE10Policy1000EPiSC_iS9_iiNS7_10__identityEEEvT0_T1_T2_T3_T4_T6_E12temp_storage+16];
	selp.b32 	%r567, %r566, 0, %p82;
	add.s32 	%r568, %r565, %r567;
	setp.gt.s32 	%p83, %r120, 96;
	ld.shared.u32 	%r569, [_ZZN3cub18CUB_300001_SM_10006detail6reduce28DeviceReduceSingleTileKernelINS2_10policy_hubIijN4cuda3std3__44plusIiEEE10Policy1000EPiSC_iS9_iiNS7_10__identityEEEvT0_T1_T2_T3_T4_T6_E12temp_storage+20];
	selp.b32 	%r570, %r569, 0, %p83;
	add.s32 	%r571, %r568, %r570;
	setp.gt.s32 	%p84, %r120, 128;
	ld.shared.u32 	%r572, [_ZZN3cub18CUB_300001_SM_10006detail6reduce28DeviceReduceSingleTileKernelINS2_10policy_hubIijN4cuda3std3__44plusIiEEE10Policy1000EPiSC_iS9_iiNS7_10__identityEEEvT0_T1_T2_T3_T4_T6_E12temp_storage+24];
	selp.b32 	%r573, %r572, 0, %p84;
	add.s32 	%r574, %r571, %r573;
	setp.gt.s32 	%p85, %r120, 160;
	ld.shared.u32 	%r575, [_ZZN3cub18CUB_300001_SM_10006detail6reduce28DeviceReduceSingleTileKernelINS2_10policy_hubIijN4cuda3std3__44plusIiEEE10Policy1000EPiSC_iS9_iiNS7_10__identityEEEvT0_T1_T2_T3_T4_T6_E12temp_storage+28];
	selp.b32 	%r576, %r575, 0, %p85;
	add.s32 	%r577, %r574, %r576;
	setp.gt.s32 	%p86, %r120, 192;
	ld.shared.u32 	%r578, [_ZZN3cub18CUB_300001_SM_10006detail6reduce28DeviceReduceSingleTileKernelINS2_10policy_hubIijN4cuda3std3__44plusIiEEE10Policy1000EPiSC_iS9_iiNS7_10__identityEEEvT0_T1_T2_T3_T4_T6_E12temp_storage+32];
	selp.b32 	%r579, %r578, 0, %p86;
	add.s32 	%r580, %r577, %r579;
	setp.gt.s32 	%p87, %r120, 224;
	ld.shared.u32 	%r581, [_ZZN3cub18CUB_300001_SM_10006detail6reduce28DeviceReduceSingleTileKernelINS2_10policy_hubIijN4cuda3std3__44plusIiEEE10Policy1000EPiSC_iS9_iiNS7_10__identityEEEvT0_T1_T2_T3_T4_T6_E12temp_storage+36];
	selp.b32 	%r582, %r581, 0, %p87;
	add.s32 	%r686, %r580, %r582;
	bra.uni 	$L__BB7_72;
$L__BB7_22:
	mov.u32 	%r26, %tid.x;
	shl.b32 	%r377, %r26, 2;
	mul.wide.u32 	%rd86, %r377, 4;
	add.s64 	%rd76, %rd16, %rd86;
	// begin inline asm
	ld.global.nc.v2.u64 {%rd74, %rd75}, [%rd76];
	// end inline asm
	mov.b64 	{%r378, %r379}, %rd75;
	mov.b64 	{%r380, %r381}, %rd74;
	add.s64 	%rd79, %rd76, 4096;
	// begin inline asm
	ld.global.nc.v2.u64 {%rd77, %rd78}, [%rd79];
	// end inline asm
	mov.b64 	{%r382, %r383}, %rd78;
	mov.b64 	{%r384, %r385}, %rd77;
	add.s64 	%rd82, %rd76, 8192;
	// begin inline asm
	ld.global.nc.v2.u64 {%rd80, %rd81}, [%rd82];
	// end inline asm
	mov.b64 	{%r386, %r387}, %rd81;
	mov.b64 	{%r388, %r389}, %rd80;
	add.s64 	%rd85, %rd76, 12288;
	// begin inline asm
	ld.global.nc.v2.u64 {%rd83, %rd84}, [%rd85];
	// end inline asm
	mov.b64 	{%r390, %r391}, %rd84;
	mov.b64 	{%r392, %r393}, %rd83;
	add.s32 	%r394, %r381, %r380;
	add.s32 	%r395, %r378, %r394;
	add.s32 	%r396, %r379, %r395;
	add.s32 	%r397, %r384, %r396;
	add.s32 	%r398, %r385, %r397;
	add.s32 	%r399, %r382, %r398;
	add.s32 	%r400, %r383, %r399;
	add.s32 	%r401, %r388, %r400;
	add.s32 	%r402, %r389, %r401;
	add.s32 	%r403, %r386, %r402;
	add.s32 	%r404, %r387, %r403;
	add.s32 	%r405, %r392, %r404;
	add.s32 	%r406, %r393, %r405;
	add.s32 	%r407, %r390, %r406;
	add.s32 	%r659, %r391, %r407;
	setp.lt.u32 	%p50, %r120, 8192;
	mov.b32 	%r648, 4096;
	@%p50 bra 	$L__BB7_26;
	add.s32 	%r28, %r120, -4096;
	mov.b32 	%r648, 4096;
$L__BB7_24:
	mul.wide.s32 	%rd99, %r648, 4;
	add.s64 	%rd89, %rd76, %rd99;
	// begin inline asm
	ld.global.nc.v2.u64 {%rd87, %rd88}, [%rd89];
	// end inline asm
	mov.b64 	{%r409, %r410}, %rd88;
	mov.b64 	{%r411, %r412}, %rd87;
	add.s64 	%rd92, %rd89, 4096;
	// begin inline asm
	ld.global.nc.v2.u64 {%rd90, %rd91}, [%rd92];
	// end inline asm
	mov.b64 	{%r413, %r414}, %rd91;
	mov.b64 	{%r415, %r416}, %rd90;
	add.s64 	%rd95, %rd89, 8192;
	// begin inline asm
	ld.global.nc.v2.u64 {%rd93, %rd94}, [%rd95];
	// end inline asm
	mov.b64 	{%r417, %r418}, %rd94;
	mov.b64 	{%r419, %r420}, %rd93;
	add.s64 	%rd98, %rd89, 12288;
	// begin inline asm
	ld.global.nc.v2.u64 {%rd96, %rd97}, [%rd98];
	// end inline asm
	mov.b64 	{%r421, %r422}, %rd97;
	mov.b64 	{%r423, %r424}, %rd96;
	add.s32 	%r425, %r411, %r659;
	add.s32 	%r426, %r412, %r425;
	add.s32 	%r427, %r409, %r426;
	add.s32 	%r428, %r410, %r427;
	add.s32 	%r429, %r415, %r428;
	add.s32 	%r430, %r416, %r429;
	add.s32 	%r431, %r413, %r430;
	add.s32 	%r432, %r414, %r431;
	add.s32 	%r433, %r419, %r432;
	add.s32 	%r434, %r420, %r433;
	add.s32 	%r435, %r417, %r434;
	add.s32 	%r436, %r418, %r435;
	add.s32 	%r437, %r423, %r436;
	add.s32 	%r438, %r424, %r437;
	add.s32 	%r439, %r421, %r438;
	add.s32 	%r659, %r422, %r439;
	sub.s32 	%r440, %r120, %r648;
	setp.lt.s32 	%p51, %r440, 4096;
	@%p51 bra 	$L__BB7_34;
	add.s32 	%r648, %r648, 4096;
	setp.le.s32 	%p52, %r648, %r28;
	@%p52 bra 	$L__BB7_24;
$L__BB7_26:
	setp.le.s32 	%p53, %r120, %r648;
	@%p53 bra 	$L__BB7_34;
	sub.s32 	%r35, %r120, %r648;
	setp.ge.s32 	%p54, %r26, %r35;
	@%p54 bra 	$L__BB7_34;
	not.b32 	%r442, %r26;
	add.s32 	%r443, %r120, %r442;
	sub.s32 	%r36, %r443, %r648;
	and.b32  	%r444, %r36, 768;
	setp.eq.s32 	%p55, %r444, 768;
	mov.u32 	%r653, %r26;
	@%p55 bra 	$L__BB7_31;
	add.s32 	%r650, %r26, %r648;
	shr.u32 	%r445, %r36, 8;
	add.s32 	%r446, %r445, 1;
	and.b32  	%r447, %r446, 3;
	neg.s32 	%r649, %r447;
	mov.u32 	%r653, %r26;
$L__BB7_30:
	.pragma "nounroll";
	mul.wide.u32 	%rd101, %r650, 4;
	add.s64 	%rd100, %rd16, %rd101;
	// begin inline asm
	ld.global.nc.u32 %r448, [%rd100];
	// end inline asm
	add.s32 	%r659, %r448, %r659;
	add.s32 	%r653, %r653, 256;
	add.s32 	%r650, %r650, 256;
	add.s32 	%r649, %r649, 1;
	setp.ne.s32 	%p56, %r649, 0;
	@%p56 bra 	$L__BB7_30;
$L__BB7_31:
	setp.lt.u32 	%p57, %r36, 768;
	@%p57 bra 	$L__BB7_34;
	cvt.u64.u32 	%rd102, %r653;
	cvt.u64.u32 	%rd103, %r648;
	add.s64 	%rd104, %rd102, %rd103;
	shl.b64 	%rd105, %rd104, 2;
	add.s64 	%rd106, %rd105, %rd16;
	add.s64 	%rd122, %rd106, 2048;
	add.s32 	%r656, %r653, %r648;
$L__BB7_33:
	mul.wide.u32 	%rd111, %r656, 4;
	add.s64 	%rd107, %rd16, %rd111;
	// begin inline asm
	ld.global.nc.u32 %r449, [%rd107];
	// end inline asm
	add.s32 	%r453, %r449, %r659;
	add.s64 	%rd108, %rd122, -1024;
	// begin inline asm
	ld.global.nc.u32 %r450, [%rd108];
	// end inline asm
	add.s32 	%r454, %r450, %r453;
	// begin inline asm
	ld.global.nc.u32 %r451, [%rd122];
	// end inline asm
	add.s32 	%r455, %r451, %r454;
	add.s64 	%rd110, %rd122, 1024;
	// begin inline asm
	ld.global.nc.u32 %r452, [%rd110];
	// end inline asm
	add.s32 	%r659, %r452, %r455;
	add.s32 	%r653, %r653, 1024;
	add.s64 	%rd122, %rd122, 4096;
	add.s32 	%r656, %r656, 1024;
	setp.lt.s32 	%p58, %r653, %r35;
	@%p58 bra 	$L__BB7_33;
$L__BB7_34:
	// begin inline asm
	mov.u32 %r456, %laneid;
	// end inline asm
	mov.b32 	%r459, 1;
	mov.b32 	%r480, 31;
	mov.b32 	%r481, -1;
	// begin inline asm
	shfl.sync.down.b32 %r457, %r659, %r459, %r480, %r481;
	// end inline asm
	setp.gt.s32 	%p59, %r456, 30;
	selp.b32 	%r482, 0, %r457, %p59;
	add.s32 	%r463, %r482, %r659;
	mov.b32 	%r464, 2;
	// begin inline asm
	shfl.sync.down.b32 %r462, %r463, %r464, %r480, %r481;
	// end inline asm
	setp.gt.s32 	%p60, %r456, 29;
	selp.b32 	%r483, 0, %r462, %p60;
	add.s32 	%r468, %r463, %r483;
	mov.b32 	%r469, 4;
	// begin inline asm
	shfl.sync.down.b32 %r467, %r468, %r469, %r480, %r481;
	// end inline asm
	setp.gt.s32 	%p61, %r456, 27;
	selp.b32 	%r484, 0, %r467, %p61;
	add.s32 	%r473, %r468, %r484;
	mov.b32 	%r474, 8;
	// begin inline asm
	shfl.sync.down.b32 %r472, %r473, %r474, %r480, %r481;
	// end inline asm
	setp.gt.s32 	%p62, %r456, 23;
	selp.b32 	%r485, 0, %r472, %p62;
	add.s32 	%r478, %r473, %r485;
	mov.b32 	%r479, 16;
	// begin inline asm
	shfl.sync.down.b32 %r477, %r478, %r479, %r480, %r481;
	// end inline asm
	setp.gt.s32 	%p63, %r456, 15;
	selp.b32 	%r486, 0, %r477, %p63;
	add.s32 	%r686, %r478, %r486;
	setp.ne.s32 	%p64, %r456, 0;
	@%p64 bra 	$L__BB7_36;
	shr.u32 	%r487, %r26, 3;
	and.b32  	%r488, %r487, 124;
	mov.u32 	%r489, _ZZN3cub18CUB_300001_SM_10006detail6reduce28DeviceReduceSingleTileKernelINS2_10policy_hubIijN4cuda3std3__44plusIiEEE10Policy1000EPiSC_iS9_iiNS7_10__identityEEEvT0_T1_T2_T3_T4_T6_E12temp_storage;
	add.s32 	%r490, %r489, %r488;
	st.shared.u32 	[%r490+8], %r686;
$L__BB7_36:
	bar.sync 	0;
	setp.ne.s32 	%p65, %r26, 0;
	@%p65 bra 	$L__BB7_72;
	ld.shared.u32 	%r491, [_ZZN3cub18CUB_300001_SM_10006detail6reduce28DeviceReduceSingleTileKernelINS2_10policy_hubIijN4cuda3std3__44plusIiEEE10Policy1000EPiSC_iS9_iiNS7_10__identityEEEvT0_T1_T2_T3_T4_T6_E12temp_storage+12];
	add.s32 	%r492, %r491, %r686;
	ld.shared.u32 	%r493, [_ZZN3cub18CUB_300001_SM_10006detail6reduce28DeviceReduceSingleTileKernelINS2_10policy_hubIijN4cuda3std3__44plusIiEEE10Policy1000EPiSC_iS9_iiNS7_10__identityEEEvT0_T1_T2_T3_T4_T6_E12temp_storage+16];
	add.s32 	%r494, %r492, %r493;
	ld.shared.u32 	%r495, [_ZZN3cub18CUB_300001_SM_10006detail6reduce28DeviceReduceSingleTileKernelINS2_10policy_hubIijN4cuda3std3__44plusIiEEE10Policy1000EPiSC_iS9_iiNS7_10__identityEEEvT0_T1_T2_T3_T4_T6_E12temp_storage+20];
	add.s32 	%r496, %r494, %r495;
	ld.shared.u32 	%r497, [_ZZN3cub18CUB_300001_SM_10006detail6reduce28DeviceReduceSingleTileKernelINS2_10policy_hubIijN4cuda3std3__44plusIiEEE10Policy1000EPiSC_iS9_iiNS7_10__identityEEEvT0_T1_T2_T3_T4_T6_E12temp_storage+24];
	add.s32 	%r498, %r496, %r497;
	ld.shared.u32 	%r499, [_ZZN3cub18CUB_300001_SM_10006detail6reduce28DeviceReduceSingleTileKernelINS2_10policy_hubIijN4cuda3std3__44plusIiEEE10Policy1000EPiSC_iS9_iiNS7_10__identityEEEvT0_T1_T2_T3_T4_T6_E12temp_storage+28];
	add.s32 	%r500, %r498, %r499;
	ld.shared.u32 	%r501, [_ZZN3cub18CUB_300001_SM_10006detail6reduce28DeviceReduceSingleTileKernelINS2_10policy_hubIijN4cuda3std3__44plusIiEEE10Policy1000EPiSC_iS9_iiNS7_10__identityEEEvT0_T1_T2_T3_T4_T6_E12temp_storage+32];
	add.s32 	%r502, %r500, %r501;
	ld.shared.u32 	%r503, [_ZZN3cub18CUB_300001_SM_10006detail6reduce28DeviceReduceSingleTileKernelINS2_10policy_hubIijN4cuda3std3__44plusIiEEE10Policy1000EPiSC_iS9_iiNS7_10__identityEEEvT0_T1_T2_T3_T4_T6_E12temp_storage+36];
	add.s32 	%r686, %r502, %r503;
	bra.uni 	$L__BB7_72;
$L__BB7_38:
	setp.gt.s32 	%p3, %r120, 4095;
	@%p3 bra 	$L__BB7_56;
	mov.u32 	%r60, %tid.x;
	setp.ge.s32 	%p20, %r60, %r120;
	mov.b32 	%r670, 0;
	mov.u32 	%r665, %r60;
	@%p20 bra 	$L__BB7_41;
	mul.wide.u32 	%rd66, %r60, 4;
	add.s64 	%rd65, %rd16, %rd66;
	// begin inline asm
	ld.global.nc.u32 %r670, [%rd65];
	// end inline asm
	add.s32 	%r665, %r60, 256;
$L__BB7_41:
	setp.ge.s32 	%p21, %r665, %r120;
	@%p21 bra 	$L__BB7_47;
	not.b32 	%r252, %r665;
	add.s32 	%r65, %r120, %r252;
	and.b32  	%r253, %r65, 768;
	setp.eq.s32 	%p22, %r253, 768;
	@%p22 bra 	$L__BB7_45;
	mul.wide.u32 	%rd67, %r665, 4;
	add.s64 	%rd123, %rd16, %rd67;
	shr.u32 	%r254, %r65, 8;
	add.s32 	%r255, %r254, 1;
	and.b32  	%r256, %r255, 3;
	neg.s32 	%r662, %r256;
$L__BB7_44:
	.pragma "nounroll";
	// begin inline asm
	ld.global.nc.u32 %r257, [%rd123];
	// end inline asm
	add.s32 	%r670, %r257, %r670;
	add.s32 	%r665, %r665, 256;
	add.s64 	%rd123, %rd123, 1024;
	add.s32 	%r662, %r662, 1;
	setp.ne.s32 	%p23, %r662, 0;
	@%p23 bra 	$L__BB7_44;
$L__BB7_45:
	setp.lt.u32 	%p24, %r65, 768;
	@%p24 bra 	$L__BB7_47;
$L__BB7_46:
	mul.wide.s32 	%rd73, %r665, 4;
	add.s64 	%rd69, %rd16, %rd73;
	// begin inline asm
	ld.global.nc.u32 %r258, [%rd69];
	// end inline asm
	add.s32 	%r262, %r258, %r670;
	add.s64 	%rd70, %rd69, 1024;
	// begin inline asm
	ld.global.nc.u32 %r259, [%rd70];
	// end inline asm
	add.s32 	%r263, %r259, %r262;
	add.s64 	%rd71, %rd69, 2048;
	// begin inline asm
	ld.global.nc.u32 %r260, [%rd71];
	// end inline asm
	add.s32 	%r264, %r260, %r263;
	add.s64 	%rd72, %rd69, 3072;
	// begin inline asm
	ld.global.nc.u32 %r261, [%rd72];
	// end inline asm
	add.s32 	%r670, %r261, %r264;
	add.s32 	%r665, %r665, 1024;
	setp.lt.s32 	%p25, %r665, %r120;
	@%p25 bra 	$L__BB7_46;
$L__BB7_47:
	setp.lt.s32 	%p26, %r120, 256;
	@%p26 bra 	$L__BB7_52;
	// begin inline asm
	mov.u32 %r328, %laneid;
	// end inline asm
	mov.b32 	%r331, 1;
	mov.b32 	%r352, 31;
	mov.b32 	%r353, -1;
	// begin inline asm
	shfl.sync.down.b32 %r329, %r670, %r331, %r352, %r353;
	// end inline asm
	setp.gt.s32 	%p42, %r328, 30;
	selp.b32 	%r354, 0, %r329, %p42;
	add.s32 	%r335, %r354, %r670;
	mov.b32 	%r336, 2;
	// begin inline asm
	shfl.sync.down.b32 %r334, %r335, %r336, %r352, %r353;
	// end inline asm
	setp.gt.s32 	%p43, %r328, 29;
	selp.b32 	%r355, 0, %r334, %p43;
	add.s32 	%r340, %r335, %r355;
	mov.b32 	%r341, 4;
	// begin inline asm
	shfl.sync.down.b32 %r339, %r340, %r341, %r352, %r353;
	// end inline asm
	setp.gt.s32 	%p44, %r328, 27;
	selp.b32 	%r356, 0, %r339, %p44;
	add.s32 	%r345, %r340, %r356;
	mov.b32 	%r346, 8;
	// begin inline asm
	shfl.sync.down.b32 %r344, %r345, %r346, %r352, %r353;
	// end inline asm
	setp.gt.s32 	%p45, %r328, 23;
	selp.b32 	%r357, 0, %r344, %p45;
	add.s32 	%r350, %r345, %r357;
	mov.b32 	%r351, 16;
	// begin inline asm
	shfl.sync.down.b32 %r349, %r350, %r351, %r352, %r353;
	// end inline asm
	setp.gt.s32 	%p46, %r328, 15;
	selp.b32 	%r358, 0, %r349, %p46;
	add.s32 	%r686, %r350, %r358;
	setp.ne.s32 	%p47, %r328, 0;
	@%p47 bra 	$L__BB7_50;
	shr.u32 	%r359, %r60, 3;
	and.b32  	%r360, %r359, 124;
	mov.u32 	%r361, _ZZN3cub18CUB_300001_SM_10006detail6reduce28DeviceReduceSingleTileKernelINS2_10policy_hubIijN4cuda3std3__44plusIiEEE10Policy1000EPiSC_iS9_iiNS7_10__identityEEEvT0_T1_T2_T3_T4_T6_E12temp_storage;
	add.s32 	%r362, %r361, %r360;
	st.shared.u32 	[%r362+8], %r686;
$L__BB7_50:
	bar.sync 	0;
	setp.ne.s32 	%p48, %r60, 0;
	@%p48 bra 	$L__BB7_72;
	ld.shared.u32 	%r363, [_ZZN3cub18CUB_300001_SM_10006detail6reduce28DeviceReduceSingleTileKernelINS2_10policy_hubIijN4cuda3std3__44plusIiEEE10Policy1000EPiSC_iS9_iiNS7_10__identityEEEvT0_T1_T2_T3_T4_T6_E12temp_storage+12];
	add.s32 	%r364, %r363, %r686;
	ld.shared.u32 	%r365, [_ZZN3cub18CUB_300001_SM_10006detail6reduce28DeviceReduceSingleTileKernelINS2_10policy_hubIijN4cuda3std3__44plusIiEEE10Policy1000EPiSC_iS9_iiNS7_10__identityEEEvT0_T1_T2_T3_T4_T6_E12temp_storage+16];
	add.s32 	%r366, %r364, %r365;
	ld.shared.u32 	%r367, [_ZZN3cub18CUB_300001_SM_10006detail6reduce28DeviceReduceSingleTileKernelINS2_10policy_hubIijN4cuda3std3__44plusIiEEE10Policy1000EPiSC_iS9_iiNS7_10__identityEEEvT0_T1_T2_T3_T4_T6_E12temp_storage+20];
	add.s32 	%r368, %r366, %r367;
	ld.shared.u32 	%r369, [_ZZN3cub18CUB_300001_SM_10006detail6reduce28DeviceReduceSingleTileKernelINS2_10policy_hubIijN4cuda3std3__44plusIiEEE10Policy1000EPiSC_iS9_iiNS7_10__identityEEEvT0_T1_T2_T3_T4_T6_E12temp_storage+24];
	add.s32 	%r370, %r368, %r369;
	ld.shared.u32 	%r371, [_ZZN3cub18CUB_300001_SM_10006detail6reduce28DeviceReduceSingleTileKernelINS2_10policy_hubIijN4cuda3std3__44plusIiEEE10Policy1000EPiSC_iS9_iiNS7_10__identityEEEvT0_T1_T2_T3_T4_T6_E12temp_storage+28];
	add.s32 	%r372, %r370, %r371;
	ld.shared.u32 	%r373, [_ZZN3cub18CUB_300001_SM_10006detail6reduce28DeviceReduceSingleTileKernelINS2_10policy_hubIijN4cuda3std3__44plusIiEEE10Policy1000EPiSC_iS9_iiNS7_10__identityEEEvT0_T1_T2_T3_T4_T6_E12temp_storage+32];
	add.s32 	%r374, %r372, %r373;
	ld.shared.u32 	%r375, [_ZZN3cub18CUB_300001_SM_10006detail6reduce28DeviceReduceSingleTileKernelINS2_10policy_hubIijN4cuda3std3__44plusIiEEE10Policy1000EPiSC_iS9_iiNS7_10__identityEEEvT0_T1_T2_T3_T4_T6_E12temp_storage+36];
	add.s32 	%r686, %r374, %r375;
	bra.uni 	$L__BB7_72;
$L__BB7_52:
	// begin inline asm
	mov.u32 %r265, %laneid;
	// end inline asm
	and.b32  	%r291, %r60, 992;
	add.s32 	%r292, %r291, 32;
	setp.gt.s32 	%p27, %r292, %r120;
	not.b32 	%r293, %r291;
	add.s32 	%r294, %r120, %r293;
	selp.b32 	%r289, %r294, 31, %p27;
	mov.b32 	%r268, 1;
	mov.b32 	%r290, -1;
	// begin inline asm
	shfl.sync.down.b32 %r266, %r670, %r268, %r289, %r290;
	// end inline asm
	setp.lt.s32 	%p28, %r265, %r289;
	selp.b32 	%r295, %r266, 0, %p28;
	add.s32 	%r272, %r295, %r670;
	mov.b32 	%r273, 2;
	// begin inline asm
	shfl.sync.down.b32 %r271, %r272, %r273, %r289, %r290;
	// end inline asm
	add.s32 	%r296, %r265, 2;
	setp.gt.s32 	%p29, %r296, %r289;
	selp.b32 	%r297, 0, %r271, %p29;
	add.s32 	%r277, %r272, %r297;
	mov.b32 	%r278, 4;
	// begin inline asm
	shfl.sync.down.b32 %r276, %r277, %r278, %r289, %r290;
	// end inline asm
	add.s32 	%r298, %r265, 4;
	setp.gt.s32 	%p30, %r298, %r289;
	selp.b32 	%r299, 0, %r276, %p30;
	add.s32 	%r282, %r277, %r299;
	mov.b32 	%r283, 8;
	// begin inline asm
	shfl.sync.down.b32 %r281, %r282, %r283, %r289, %r290;
	// end inline asm
	add.s32 	%r300, %r265, 8;
	setp.gt.s32 	%p31, %r300, %r289;
	selp.b32 	%r301, 0, %r281, %p31;
	add.s32 	%r287, %r282, %r301;
	mov.b32 	%r288, 16;
	// begin inline asm
	shfl.sync.down.b32 %r286, %r287, %r288, %r289, %r290;
	// end inline asm
	add.s32 	%r302, %r265, 16;
	setp.gt.s32 	%p32, %r302, %r289;
	selp.b32 	%r303, 0, %r286, %p32;
	add.s32 	%r686, %r287, %r303;
	setp.ne.s32 	%p33, %r265, 0;
	@%p33 bra 	$L__BB7_54;
	shr.u32 	%r304, %r60, 3;
	and.b32  	%r305, %r304, 124;
	mov.u32 	%r306, _ZZN3cub18CUB_300001_SM_10006detail6reduce28DeviceReduceSingleTileKernelINS2_10policy_hubIijN4cuda3std3__44plusIiEEE10Policy1000EPiSC_iS9_iiNS7_10__identityEEEvT0_T1_T2_T3_T4_T6_E12temp_storage;
	add.s32 	%r307, %r306, %r305;
	st.shared.u32 	[%r307+8], %r686;
$L__BB7_54:
	bar.sync 	0;
	setp.ne.s32 	%p34, %r60, 0;
	@%p34 bra 	$L__BB7_72;
	setp.gt.s32 	%p35, %r120, 32;
	ld.shared.u32 	%r308, [_ZZN3cub18CUB_300001_SM_10006detail6reduce28DeviceReduceSingleTileKernelINS2_10policy_hubIijN4cuda3std3__44plusIiEEE10Policy1000EPiSC_iS9_iiNS7_10__identityEEEvT0_T1_T2_T3_T4_T6_E12temp_storage+12];
	selp.b32 	%r309, %r308, 0, %p35;
	add.s32 	%r310, %r309, %r686;
	setp.gt.s32 	%p36, %r120, 64;
	ld.shared.u32 	%r311, [_ZZN3cub18CUB_300001_SM_10006detail6reduce28DeviceReduceSingleTileKernelINS2_10policy_hubIijN4cuda3std3__44plusIiEEE10Policy1000EPiSC_iS9_iiNS7_10__identityEEEvT0_T1_T2_T3_T4_T6_E12temp_storage+16];
	selp.b32 	%r312, %r311, 0, %p36;
	add.s32 	%r313, %r310, %r312;
	setp.gt.s32 	%p37, %r120, 96;
	ld.shared.u32 	%r314, [_ZZN3cub18CUB_300001_SM_10006detail6reduce28DeviceReduceSingleTileKernelINS2_10policy_hubIijN4cuda3std3__44plusIiEEE10Policy1000EPiSC_iS9_iiNS7_10__identityEEEvT0_T1_T2_T3_T4_T6_E12temp_storage+20];
	selp.b32 	%r315, %r314, 0, %p37;
	add.s32 	%r316, %r313, %r315;
	setp.gt.s32 	%p38, %r120, 128;
	ld.shared.u32 	%r317, [_ZZN3cub18CUB_300001_SM_10006detail6reduce28DeviceReduceSingleTileKernelINS2_10policy_hubIijN4cuda3std3__44plusIiEEE10Policy1000EPiSC_iS9_iiNS7_10__identityEEEvT0_T1_T2_T3_T4_T6_E12temp_storage+24];
	selp.b32 	%r318, %r317, 0, %p38;
	add.s32 	%r319, %r316, %r318;
	setp.gt.s32 	%p39, %r120, 160;
	ld.shared.u32 	%r320, [_ZZN3cub18CUB_300001_SM_10006detail6reduce28DeviceReduceSingleTileKernelINS2_10policy_hubIijN4cuda3std3__44plusIiEEE10Policy1000EPiSC_iS9_iiNS7_10__identityEEEvT0_T1_T2_T3_T4_T6_E12temp_storage+28];
	selp.b32 	%r321, %r320, 0, %p39;
	add.s32 	%r322, %r319, %r321;
	setp.gt.s32 	%p40, %r120, 192;
	ld.shared.u32 	%r323, [_ZZN3cub18CUB_300001_SM_10006detail6reduce28DeviceReduceSingleTileKernelINS2_10policy_hubIijN4cuda3std3__44plusIiEEE10Policy1000EPiSC_iS9_iiNS7_10__identityEEEvT0_T1_T2_T3_T4_T6_E12temp_storage+32];
	selp.b32 	%r324, %r323, 0, %p40;
	add.s32 	%r325, %r322, %r324;
	setp.gt.s32 	%p41, %r120, 224;
	ld.shared.u32 	%r326, [_ZZN3cub18CUB_300001_SM_10006detail6reduce28DeviceReduceSingleTileKernelINS2_10policy_hubIijN4cuda3std3__44plusIiEEE10Policy1000EPiSC_iS9_iiNS7_10__identityEEEvT0_T1_T2_T3_T4_T6_E12temp_storage+36];
	selp.b32 	%r327, %r326, 0, %p41;
	add.s32 	%r686, %r325, %r327;
	bra.uni 	$L__BB7_72;
$L__BB7_56:
	mov.u32 	%r85, %tid.x;
	mul.wide.u32 	%rd35, %r85, 4;
	add.s64 	%rd19, %rd16, %rd35;
	// begin inline asm
	ld.global.nc.u32 %r122, [%rd19];
	// end inline asm
	add.s64 	%rd20, %rd19, 1024;
	// begin inline asm
	ld.global.nc.u32 %r123, [%rd20];
	// end inline asm
	add.s64 	%rd21, %rd19, 2048;
	// begin inline asm
	ld.global.nc.u32 %r124, [%rd21];
	// end inline asm
	add.s64 	%rd22, %rd19, 3072;
	// begin inline asm
	ld.global.nc.u32 %r125, [%rd22];
	// end inline asm
	add.s64 	%rd23, %rd19, 4096;
	// begin inline asm
	ld.global.nc.u32 %r126, [%rd23];
	// end inline asm
	add.s64 	%rd24, %rd19, 5120;
	// begin inline asm
	ld.global.nc.u32 %r127, [%rd24];
	// end inline asm
	add.s64 	%rd25, %rd19, 6144;
	// begin inline asm
	ld.global.nc.u32 %r128, [%rd25];
	// end inline asm
	add.s64 	%rd26, %rd19, 7168;
	// begin inline asm
	ld.global.nc.u32 %r129, [%rd26];
	// end inline asm
	add.s64 	%rd27, %rd19, 8192;
	// begin inline asm
	ld.global.nc.u32 %r130, [%rd27];
	// end inline asm
	add.s64 	%rd28, %rd19, 9216;
	// begin inline asm
	ld.global.nc.u32 %r131, [%rd28];
	// end inline asm
	add.s64 	%rd29, %rd19, 10240;
	// begin inline asm
	ld.global.nc.u32 %r132, [%rd29];
	// end inline asm
	add.s64 	%rd30, %rd19, 11264;
	// begin inline asm
	ld.global.nc.u32 %r133, [%rd30];
	// end inline asm
	add.s64 	%rd31, %rd19, 12288;
	// begin inline asm
	ld.global.nc.u32 %r134, [%rd31];
	// end inline asm
	add.s64 	%rd32, %rd19, 13312;
	// begin inline asm
	ld.global.nc.u32 %r135, [%rd32];
	// end inline asm
	add.s64 	%rd33, %rd19, 14336;
	// begin inline asm
	ld.global.nc.u32 %r136, [%rd33];
	// end inline asm
	add.s64 	%rd34, %rd19, 15360;
	// begin inline asm
	ld.global.nc.u32 %r137, [%rd34];
	// end inline asm
	add.s32 	%r139, %r123, %r122;
	add.s32 	%r140, %r124, %r139;
	add.s32 	%r141, %r125, %r140;
	add.s32 	%r142, %r126, %r141;
	add.s32 	%r143, %r127, %r142;
	add.s32 	%r144, %r128, %r143;
	add.s32 	%r145, %r129, %r144;
	add.s32 	%r146, %r130, %r145;
	add.s32 	%r147, %r131, %r146;
	add.s32 	%r148, %r132, %r147;
	add.s32 	%r149, %r133, %r148;
	add.s32 	%r150, %r134, %r149;
	add.s32 	%r151, %r135, %r150;
	add.s32 	%r152, %r136, %r151;
	add.s32 	%r685, %r137, %r152;
	setp.lt.u32 	%p4, %r120, 8192;
	mov.b32 	%r674, 4096;
	@%p4 bra 	$L__BB7_60;
	add.s32 	%r87, %r120, -4096;
	mov.b32 	%r674, 4096;
$L__BB7_58:
	mul.wide.s32 	%rd52, %r674, 4;
	add.s64 	%rd36, %rd19, %rd52;
	// begin inline asm
	ld.global.nc.u32 %r154, [%rd36];
	// end inline asm
	add.s64 	%rd37, %rd36, 1024;
	// begin inline asm
	ld.global.nc.u32 %r155, [%rd37];
	// end inline asm
	add.s64 	%rd38, %rd36, 2048;
	// begin inline asm
	ld.global.nc.u32 %r156, [%rd38];
	// end inline asm
	add.s64 	%rd39, %rd36, 3072;
	// begin inline asm
	ld.global.nc.u32 %r157, [%rd39];
	// end inline asm
	add.s64 	%rd40, %rd36, 4096;
	// begin inline asm
	ld.global.nc.u32 %r158, [%rd40];
	// end inline asm
	add.s64 	%rd41, %rd36, 5120;
	// begin inline asm
	ld.global.nc.u32 %r159, [%rd41];
	// end inline asm
	add.s64 	%rd42, %rd36, 6144;
	// begin inline asm
	ld.global.nc.u32 %r160, [%rd42];
	// end inline asm
	add.s64 	%rd43, %rd36, 7168;
	// begin inline asm
	ld.global.nc.u32 %r161, [%rd43];
	// end inline asm
	add.s64 	%rd44, %rd36, 8192;
	// begin inline asm
	ld.global.nc.u32 %r162, [%rd44];
	// end inline asm
	add.s64 	%rd45, %rd36, 9216;
	// begin inline asm
	ld.global.nc.u32 %r163, [%rd45];
	// end inline asm
	add.s64 	%rd46, %rd36, 10240;
	// begin inline asm
	ld.global.nc.u32 %r164, [%rd46];
	// end inline asm
	add.s64 	%rd47, %rd36, 11264;
	// begin inline asm
	ld.global.nc.u32 %r165, [%rd47];
	// end inline asm
	add.s64 	%rd48, %rd36, 12288;
	// begin inline asm
	ld.global.nc.u32 %r166, [%rd48];
	// end inline asm
	add.s64 	%rd49, %rd36, 13312;
	// begin inline asm
	ld.global.nc.u32 %r167, [%rd49];
	// end inline asm
	add.s64 	%rd50, %rd36, 14336;
	// begin inline asm
	ld.global.nc.u32 %r168, [%rd50];
	// end inline asm
	add.s64 	%rd51, %rd36, 15360;
	// begin inline asm
	ld.global.nc.u32 %r169, [%rd51];
	// end inline asm
	add.s32 	%r170, %r154, %r685;
	add.s32 	%r171, %r155, %r170;
	add.s32 	%r172, %r156, %r171;
	add.s32 	%r173, %r157, %r172;
	add.s32 	%r174, %r158, %r173;
	add.s32 	%r175, %r159, %r174;
	add.s32 	%r176, %r160, %r175;
	add.s32 	%r177, %r161, %r176;
	add.s32 	%r178, %r162, %r177;
	add.s32 	%r179, %r163, %r178;
	add.s32 	%r180, %r164, %r179;
	add.s32 	%r181, %r165, %r180;
	add.s32 	%r182, %r166, %r181;
	add.s32 	%r183, %r167, %r182;
	add.s32 	%r184, %r168, %r183;
	add.s32 	%r685, %r169, %r184;
	sub.s32 	%r185, %r120, %r674;
	setp.lt.s32 	%p5, %r185, 4096;
	@%p5 bra 	$L__BB7_68;
	add.s32 	%r674, %r674, 4096;
	setp.le.s32 	%p6, %r674, %r87;
	@%p6 bra 	$L__BB7_58;
$L__BB7_60:
	setp.le.s32 	%p7, %r120, %r674;
	@%p7 bra 	$L__BB7_68;
	sub.s32 	%r94, %r120, %r674;
	setp.ge.s32 	%p8, %r85, %r94;
	@%p8 bra 	$L__BB7_68;
	not.b32 	%r187, %r85;
	add.s32 	%r188, %r120, %r187;
	sub.s32 	%r95, %r188, %r674;
	and.b32  	%r189, %r95, 768;
	setp.eq.s32 	%p9, %r189, 768;
	mov.u32 	%r679, %r85;
	@%p9 bra 	$L__BB7_65;
	add.s32 	%r676, %r85, %r674;
	shr.u32 	%r190, %r95, 8;
	add.s32 	%r191, %r190, 1;
	and.b32  	%r192, %r191, 3;
	neg.s32 	%r675, %r192;
	mov.u32 	%r679, %r85;
$L__BB7_64:
	.pragma "nounroll";
	mul.wide.u32 	%rd54, %r676, 4;
	add.s64 	%rd53, %rd16, %rd54;
	// begin inline asm
	ld.global.nc.u32 %r193, [%rd53];
	// end inline asm
	add.s32 	%r685, %r193, %r685;
	add.s32 	%r679, %r679, 256;
	add.s32 	%r676, %r676, 256;
	add.s32 	%r675, %r675, 1;
	setp.ne.s32 	%p10, %r675, 0;
	@%p10 bra 	$L__BB7_64;
$L__BB7_65:
	setp.lt.u32 	%p11, %r95, 768;
	@%p11 bra 	$L__BB7_68;
	cvt.u64.u32 	%rd55, %r679;
	cvt.u64.u32 	%rd56, %r674;
	add.s64 	%rd57, %rd55, %rd56;
	shl.b64 	%rd58, %rd57, 2;
	add.s64 	%rd59, %rd58, %rd16;
	add.s64 	%rd124, %rd59, 2048;
	add.s32 	%r682, %r679, %r674;
$L__BB7_67:
	mul.wide.u32 	%rd64, %r682, 4;
	add.s64 	%rd60, %rd16, %rd64;
	// begin inline asm
	ld.global.nc.u32 %r194, [%rd60];
	// end inline asm
	add.s32 	%r198, %r194, %r685;
	add.s64 	%rd61, %rd124, -1024;
	// begin inline asm
	ld.global.nc.u32 %r195, [%rd61];
	// end inline asm
	add.s32 	%r199, %r195, %r198;
	// begin inline asm
	ld.global.nc.u32 %r196, [%rd124];
	// end inline asm
	add.s32 	%r200, %r196, %r199;
	add.s64 	%rd63, %rd124, 1024;
	// begin inline asm
	ld.global.nc.u32 %r197, [%rd63];
	// end inline asm
	add.s32 	%r685, %r197, %r200;
	add.s32 	%r679, %r679, 1024;
	add.s64 	%rd124, %rd124, 4096;
	add.s32 	%r682, %r682, 1024;
	setp.lt.s32 	%p12, %r679, %r94;
	@%p12 bra 	$L__BB7_67;
$L__BB7_68:
	// begin inline asm
	mov.u32 %r201, %laneid;
	// end inline asm
	mov.b32 	%r204, 1;
	mov.b32 	%r225, 31;
	mov.b32 	%r226, -1;
	// begin inline asm
	shfl.sync.down.b32 %r202, %r685, %r204, %r225, %r226;
	// end inline asm
	setp.gt.s32 	%p13, %r201, 30;
	selp.b32 	%r227, 0, %r202, %p13;
	add.s32 	%r208, %r227, %r685;
	mov.b32 	%r209, 2;
	// begin inline asm
	shfl.sync.down.b32 %r207, %r208, %r209, %r225, %r226;
	// end inline asm
	setp.gt.s32 	%p14, %r201, 29;
	selp.b32 	%r228, 0, %r207, %p14;
	add.s32 	%r213, %r208, %r228;
	mov.b32 	%r214, 4;
	// begin inline asm
	shfl.sync.down.b32 %r212, %r213, %r214, %r225, %r226;
	// end inline asm
	setp.gt.s32 	%p15, %r201, 27;
	selp.b32 	%r229, 0, %r212, %p15;
	add.s32 	%r218, %r213, %r229;
	mov.b32 	%r219, 8;
	// begin inline asm
	shfl.sync.down.b32 %r217, %r218, %r219, %r225, %r226;
	// end inline asm
	setp.gt.s32 	%p16, %r201, 23;
	selp.b32 	%r230, 0, %r217, %p16;
	add.s32 	%r223, %r218, %r230;
	mov.b32 	%r224, 16;
	// begin inline asm
	shfl.sync.down.b32 %r222, %r223, %r224, %r225, %r226;
	// end inline asm
	setp.gt.s32 	%p17, %r201, 15;
	selp.b32 	%r231, 0, %r222, %p17;
	add.s32 	%r686, %r223, %r231;
	setp.ne.s32 	%p18, %r201, 0;
	@%p18 bra 	$L__BB7_70;
	shr.u32 	%r232, %r85, 3;
	and.b32  	%r233, %r232, 124;
	mov.u32 	%r234, _ZZN3cub18CUB_300001_SM_10006detail6reduce28DeviceReduceSingleTileKernelINS2_10policy_hubIijN4cuda3std3__44plusIiEEE10Policy1000EPiSC_iS9_iiNS7_10__identityEEEvT0_T1_T2_T3_T4_T6_E12temp_storage;
	add.s32 	%r235, %r234, %r233;
	st.shared.u32 	[%r235+8], %r686;
$L__BB7_70:
	bar.sync 	0;
	setp.ne.s32 	%p19, %r85, 0;
	@%p19 bra 	$L__BB7_72;
	ld.shared.u32 	%r236, [_ZZN3cub18CUB_300001_SM_10006detail6reduce28DeviceReduceSingleTileKernelINS2_10policy_hubIijN4cuda3std3__44plusIiEEE10Policy1000EPiSC_iS9_iiNS7_10__identityEEEvT0_T1_T2_T3_T4_T6_E12temp_storage+12];
	add.s32 	%r237, %r236, %r686;
	ld.shared.u32 	%r238, [_ZZN3cub18CUB_300001_SM_10006detail6reduce28DeviceReduceSingleTileKernelINS2_10policy_hubIijN4cuda3std3__44plusIiEEE10Policy1000EPiSC_iS9_iiNS7_10__identityEEEvT0_T1_T2_T3_T4_T6_E12temp_storage+16];
	add.s32 	%r239, %r237, %r238;
	ld.shared.u32 	%r240, [_ZZN3cub18CUB_300001_SM_10006detail6reduce28DeviceReduceSingleTileKernelINS2_10policy_hubIijN4cuda3std3__44plusIiEEE10Policy1000EPiSC_iS9_iiNS7_10__identityEEEvT0_T1_T2_T3_T4_T6_E12temp_storage+20];
	add.s32 	%r241, %r239, %r240;
	ld.shared.u32 	%r242, [_ZZN3cub18CUB_300001_SM_10006detail6reduce28DeviceReduceSingleTileKernelINS2_10policy_hubIijN4cuda3std3__44plusIiEEE10Policy1000EPiSC_iS9_iiNS7_10__identityEEEvT0_T1_T2_T3_T4_T6_E12temp_storage+24];
	add.s32 	%r243, %r241, %r242;
	ld.shared.u32 	%r244, [_ZZN3cub18CUB_300001_SM_10006detail6reduce28DeviceReduceSingleTileKernelINS2_10policy_hubIijN4cuda3std3__44plusIiEEE10Policy1000EPiSC_iS9_iiNS7_10__identityEEEvT0_T1_T2_T3_T4_T6_E12temp_storage+28];
	add.s32 	%r245, %r243, %r244;
	ld.shared.u32 	%r246, [_ZZN3cub18CUB_300001_SM_10006detail6reduce28DeviceReduceSingleTileKernelINS2_10policy_hubIijN4cuda3std3__44plusIiEEE10Policy1000EPiSC_iS9_iiNS7_10__identityEEEvT0_T1_T2_T3_T4_T6_E12temp_storage+32];
	add.s32 	%r247, %r245, %r246;
	ld.shared.u32 	%r248, [_ZZN3cub18CUB_300001_SM_10006detail6reduce28DeviceReduceSingleTileKernelINS2_10policy_hubIijN4cuda3std3__44plusIiEEE10Policy1000EPiSC_iS9_iiNS7_10__identityEEEvT0_T1_T2_T3_T4_T6_E12temp_storage+36];
	add.s32 	%r686, %r247, %r248;
$L__BB7_72:
	mov.u32 	%r631, %tid.x;
	setp.ne.s32 	%p95, %r631, 0;
	@%p95 bra 	$L__BB7_74;
	add.s32 	%r632, %r686, %r121;
	st.global.u32 	[%rd1], %r632;
$L__BB7_74:
	ret;

}
	// .globl	_ZN3cub18CUB_300001_SM_10006detail6reduce28DeviceReduceSingleTileKernelINS2_10policy_hubIiyN4cuda3std3__44plusIiEEE10Policy1000EN6thrust24THRUST_300001_SM_1000_NS6detail15normal_iteratorINSD_10device_ptrIiEEEEPiyS9_iiNS7_10__identityEEEvT0_T1_T2_T3_T4_T6_
.visible .entry _ZN3cub18CUB_300001_SM_10006detail6reduce28DeviceReduceSingleTileKernelINS2_10policy_hubIiyN4cuda3std3__44plusIiEEE10Policy1000EN6thrust24THRUST_300001_SM_1000_NS6detail15normal_iteratorINSD_10device_ptrIiEEEEPiyS9_iiNS7_10__identityEEEvT0_T1_T2_T3_T4_T6_(
	.param .align 8 .b8 _ZN3cub18CUB_300001_SM_10006detail6reduce28DeviceReduceSingleTileKernelINS2_10policy_hubIiyN4cuda3std3__44plusIiEEE10Policy1000EN6thrust24THRUST_300001_SM_1000_NS6detail15normal_iteratorINSD_10device_ptrIiEEEEPiyS9_iiNS7_10__identityEEEvT0_T1_T2_T3_T4_T6__param_0[8],
	.param .u64 .ptr .align 1 _ZN3cub18CUB_300001_SM_10006detail6reduce28DeviceReduceSingleTileKernelINS2_10policy_hubIiyN4cuda3std3__44plusIiEEE10Policy1000EN6thrust24THRUST_300001_SM_1000_NS6detail15normal_iteratorINSD_10device_ptrIiEEEEPiyS9_iiNS7_10__identityEEEvT0_T1_T2_T3_T4_T6__param_1,
	.param .u64 _ZN3cub18CUB_300001_SM_10006detail6reduce28DeviceReduceSingleTileKernelINS2_10policy_hubIiyN4cuda3std3__44plusIiEEE10Policy1000EN6thrust24THRUST_300001_SM_1000_NS6detail15normal_iteratorINSD_10device_ptrIiEEEEPiyS9_iiNS7_10__identityEEEvT0_T1_T2_T3_T4_T6__param_2,
	.param .align 1 .b8 _ZN3cub18CUB_300001_SM_10006detail6reduce28DeviceReduceSingleTileKernelINS2_10policy_hubIiyN4cuda3std3__44plusIiEEE10Policy1000EN6thrust24THRUST_300001_SM_1000_NS6detail15normal_iteratorINSD_10device_ptrIiEEEEPiyS9_iiNS7_10__identityEEEvT0_T1_T2_T3_T4_T6__param_3[1],
	.param .u32 _ZN3cub18CUB_300001_SM_10006detail6reduce28DeviceReduceSingleTileKernelINS2_10policy_hubIiyN4cuda3std3__44plusIiEEE10Policy1000EN6thrust24THRUST_300001_SM_1000_NS6detail15normal_iteratorINSD_10device_ptrIiEEEEPiyS9_iiNS7_10__identityEEEvT0_T1_T2_T3_T4_T6__param_4,
	.param .align 1 .b8 _ZN3cub18CUB_300001_SM_10006detail6reduce28DeviceReduceSingleTileKernelINS2_10policy_hubIiyN4cuda3std3__44plusIiEEE10Policy1000EN6thrust24THRUST_300001_SM_1000_NS6detail15normal_iteratorINSD_10device_ptrIiEEEEPiyS9_iiNS7_10__identityEEEvT0_T1_T2_T3_T4_T6__param_5[1]
)
.maxntid 256
.minnctapersm 1
{
	.reg .pred 	%p<59>;
	.reg .b32 	%r<471>;
	.reg .b64 	%rd<56>;
	// demoted variable
	.shared .align 4 .b8 _ZZN3cub18CUB_300001_SM_10006detail6reduce28DeviceReduceSingleTileKernelINS2_10policy_hubIiyN4cuda3std3__44plusIiEEE10Policy1000EN6thrust24THRUST_300001_SM_1000_NS6detail15normal_iteratorINSD_10device_ptrIiEEEEPiyS9_iiNS7_10__identityEEEvT0_T1_T2_T3_T4_T6_E12temp_storage[44];
	ld.param.u64 	%rd18, [_ZN3cub18CUB_300001_SM_10006detail6reduce28DeviceReduceSingleTileKernelINS2_10policy_hubIiyN4cuda3std3__44plusIiEEE10Policy1000EN6thrust24THRUST_300001_SM_1000_NS6detail15normal_iteratorINSD_10device_ptrIiEEEEPiyS9_iiNS7_10__identityEEEvT0_T1_T2_T3_T4_T6__param_0];
	ld.param.u64 	%rd20, [_ZN3cub18CUB_300001_SM_10006detail6reduce28DeviceReduceSingleTileKernelINS2_10policy_hubIiyN4cuda3std3__44plusIiEEE10Policy1000EN6thrust24THRUST_300001_SM_1000_NS6detail15normal_iteratorINSD_10device_ptrIiEEEEPiyS9_iiNS7_10__identityEEEvT0_T1_T2_T3_T4_T6__param_1];
	ld.param.u64 	%rd19, [_ZN3cub18CUB_300001_SM_10006detail6reduce28DeviceReduceSingleTileKernelINS2_10policy_hubIiyN4cuda3std3__44plusIiEEE10Policy1000EN6thrust24THRUST_300001_SM_1000_NS6detail15normal_iteratorINSD_10device_ptrIiEEEEPiyS9_iiNS7_10__identityEEEvT0_T1_T2_T3_T4_T6__param_2];
	ld.param.u32 	%r81, [_ZN3cub18CUB_300001_SM_10006detail6reduce28DeviceReduceSingleTileKernelINS2_10policy_hubIiyN4cuda3std3__44plusIiEEE10Policy1000EN6thrust24THRUST_300001_SM_1000_NS6detail15normal_iteratorINSD_10device_ptrIiEEEEPiyS9_iiNS7_10__identityEEEvT0_T1_T2_T3_T4_T6__param_4];
	cvta.to.global.u64 	%rd1, %rd20;
	setp.ne.s64 	%p1, %rd19, 0;
	@%p1 bra 	$L__BB8_3;
	mov.u32 	%r434, %tid.x;
	setp.ne.s32 	%p58, %r434, 0;
	@%p58 bra 	$L__BB8_51;
	st.global.u32 	[%rd1], %r81;
	bra.uni 	$L__BB8_51;
$L__BB8_3:
	cvta.to.global.u64 	%rd2, %rd18;
	setp.gt.u64 	%p2, %rd19, 4095;
	@%p2 bra 	$L__BB8_28;
	cvt.u32.u64 	%r1, %rd19;
	mov.u32 	%r2, %tid.x;
	setp.ge.u32 	%p24, %r2, %r1;
	mov.b32 	%r452, 0;
	mov.u32 	%r441, %r2;
	@%p24 bra 	$L__BB8_6;
	mul.wide.u32 	%rd41, %r2, 4;
	add.s64 	%rd42, %rd2, %rd41;
	ld.global.u32 	%r452, [%rd42];
	add.s32 	%r441, %r2, 256;
$L__BB8_6:
	setp.ge.u32 	%p25, %r441, %r1;
	@%p25 bra 	$L__BB8_19;
	not.b32 	%r261, %r441;
	add.s32 	%r262, %r261, %r1;
	shr.u32 	%r263, %r262, 8;
	add.s32 	%r7, %r263, 1;
	and.b32  	%r8, %r7, 15;
	setp.lt.u32 	%p26, %r262, 3840;
	@%p26 bra 	$L__BB8_10;
	and.b32  	%r264, %r7, 33554416;
	neg.s32 	%r437, %r264;
	mul.wide.u32 	%rd43, %r441, 4;
	add.s64 	%rd44, %rd43, %rd2;
	add.s64 	%rd51, %rd44, 8192;
$L__BB8_9:
	.pragma "nounroll";
	ld.global.u32 	%r265, [%rd51+-8192];
	add.s32 	%r266, %r265, %r452;
	ld.global.u32 	%r267, [%rd51+-7168];
	add.s32 	%r268, %r267, %r266;
	ld.global.u32 	%r269, [%rd51+-6144];
	add.s32 	%r270, %r269, %r268;
	ld.global.u32 	%r271, [%rd51+-5120];
	add.s32 	%r272, %r271, %r270;
	ld.global.u32 	%r273, [%rd51+-4096];
	add.s32 	%r274, %r273, %r272;
	ld.global.u32 	%r275, [%rd51+-3072];
	add.s32 	%r276, %r275, %r274;
	ld.global.u32 	%r277, [%rd51+-2048];
	add.s32 	%r278, %r277, %r276;
	ld.global.u32 	%r279, [%rd51+-1024];
	add.s32 	%r280, %r279, %r278;
	ld.global.u32 	%r281, [%rd51];
	add.s32 	%r282, %r281, %r280;
	ld.global.u32 	%r283, [%rd51+1024];
	add.s32 	%r284, %r283, %r282;
	ld.global.u32 	%r285, [%rd51+2048];
	add.s32 	%r286, %r285, %r284;
	ld.global.u32 	%r287, [%rd51+3072];
	add.s32 	%r288, %r287, %r286;
	ld.global.u32 	%r289, [%rd51+4096];
	add.s32 	%r290, %r289, %r288;
	ld.global.u32 	%r291, [%rd51+5120];
	add.s32 	%r292, %r291, %r290;
	ld.global.u32 	%r293, [%rd51+6144];
	add.s32 	%r294, %r293, %r292;
	ld.global.u32 	%r295, [%rd51+7168];
	add.s32 	%r452, %r295, %r294;
	add.s32 	%r441, %r441, 4096;
	add.s32 	%r437, %r437, 16;
	add.s64 	%rd51, %rd51, 16384;
	setp.ne.s32 	%p27, %r437, 0;
	@%p27 bra 	$L__BB8_9;
$L__BB8_10:
	setp.eq.s32 	%p28, %r8, 0;
	@%p28 bra 	$L__BB8_19;
	and.b32  	%r19, %r7, 7;
	setp.lt.u32 	%p29, %r8, 8;
	@%p29 bra 	$L__BB8_13;
	mul.wide.s32 	%rd45, %r441, 4;
	add.s64 	%rd46, %rd2, %rd45;
	ld.global.u32 	%r297, [%rd46];
	add.s32 	%r298, %r297, %r452;
	ld.global.u32 	%r299, [%rd46+1024];
	add.s32 	%r300, %r299, %r298;
	ld.global.u32 	%r301, [%rd46+2048];
	add.s32 	%r302, %r301, %r300;
	ld.global.u32 	%r303, [%rd46+3072];
	add.s32 	%r304, %r303, %r302;
	ld.global.u32 	%r305, [%rd46+4096];
	add.s32 	%r306, %r305, %r304;
	ld.global.u32 	%r307, [%rd46+5120];
	add.s32 	%r308, %r307, %r306;
	ld.global.u32 	%r309, [%rd46+6144];
	add.s32 	%r310, %r309, %r308;
	ld.global.u32 	%r311, [%rd46+7168];
	add.s32 	%r452, %r311, %r310;
	add.s32 	%r441, %r441, 2048;
$L__BB8_13:
	setp.eq.s32 	%p30, %r19, 0;
	@%p30 bra 	$L__BB8_19;
	and.b32  	%r25, %r7, 3;
	setp.lt.u32 	%p31, %r19, 4;
	@%p31 bra 	$L__BB8_16;
	mul.wide.s32 	%rd47, %r441, 4;
	add.s64 	%rd48, %rd2, %rd47;
	ld.global.u32 	%r313, [%rd48];
	add.s32 	%r314, %r313, %r452;
	ld.global.u32 	%r315, [%rd48+1024];
	add.s32 	%r316, %r315, %r314;
	ld.global.u32 	%r317, [%rd48+2048];
	add.s32 	%r318, %r317, %r316;
	ld.global.u32 	%r319, [%rd48+3072];
	add.s32 	%r452, %r319, %r318;
	add.s32 	%r441, %r441, 1024;
$L__BB8_16:
	setp.eq.s32 	%p32, %r25, 0;
	@%p32 bra 	$L__BB8_19;
	neg.s32 	%r449, %r25;
$L__BB8_18:
	.pragma "nounroll";
	mul.wide.s32 	%rd49, %r441, 4;
	add.s64 	%rd50, %rd2, %rd49;
	ld.global.u32 	%r320, [%rd50];
	add.s32 	%r452, %r320, %r452;
	add.s32 	%r441, %r441, 256;
	add.s32 	%r449, %r449, 1;
	setp.ne.s32 	%p33, %r449, 0;
	@%p33 bra 	$L__BB8_18;
$L__BB8_19:
	setp.lt.u64 	%p34, %rd19, 256;
	@%p34 bra 	$L__BB8_24;
	// begin inline asm
	mov.u32 %r384, %laneid;
	// end inline asm
	mov.b32 	%r387, 1;
	mov.b32 	%r408, 31;
	mov.b32 	%r409, -1;
	// begin inline asm
	shfl.sync.down.b32 %r385, %r452, %r387, %r408, %r409;
	// end inline asm
	setp.gt.s32 	%p50, %r384, 30;
	selp.b32 	%r410, 0, %r385, %p50;
	add.s32 	%r391, %r410, %r452;
	mov.b32 	%r392, 2;
	// begin inline asm
	shfl.sync.down.b32 %r390, %r391, %r392, %r408, %r409;
	// end inline asm
	setp.gt.s32 	%p51, %r384, 29;
	selp.b32 	%r411, 0, %r390, %p51;
	add.s32 	%r396, %r391, %r411;
	mov.b32 	%r397, 4;
	// begin inline asm
	shfl.sync.down.b32 %r395, %r396, %r397, %r408, %r409;
	// end inline asm
	setp.gt.s32 	%p52, %r384, 27;
	selp.b32 	%r412, 0, %r395, %p52;
	add.s32 	%r401, %r396, %r412;
	mov.b32 	%r402, 8;
	// begin inline asm
	shfl.sync.down.b32 %r400, %r401, %r402, %r408, %r409;
	// end inline asm
	setp.gt.s32 	%p53, %r384, 23;
	selp.b32 	%r413, 0, %r400, %p53;
	add.s32 	%r406, %r401, %r413;
	mov.b32 	%r407, 16;
	// begin inline asm
	shfl.sync.down.b32 %r405, %r406, %r407, %r408, %r409;
	// end inline asm
	setp.gt.s32 	%p54, %r384, 15;
	selp.b32 	%r414, 0, %r405, %p54;
	add.s32 	%r470, %r406, %r414;
	setp.ne.s32 	%p55, %r384, 0;
	@%p55 bra 	$L__BB8_22;
	shr.u32 	%r415, %r2, 3;
	and.b32  	%r416, %r415, 124;
	mov.u32 	%r417, _ZZN3cub18CUB_300001_SM_10006detail6reduce28DeviceReduceSingleTileKernelINS2_10policy_hubIiyN4cuda3std3__44plusIiEEE10Policy1000EN6thrust24THRUST_300001_SM_1000_NS6detail15normal_iteratorINSD_10device_ptrIiEEEEPiyS9_iiNS7_10__identityEEEvT0_T1_T2_T3_T4_T6_E12temp_storage;
	add.s32 	%r418, %r417, %r416;
	st.shared.u32 	[%r418+8], %r470;
$L__BB8_22:
	bar.sync 	0;
	setp.ne.s32 	%p56, %r2, 0;
	@%p56 bra 	$L__BB8_49;
	ld.shared.u32 	%r419, [_ZZN3cub18CUB_300001_SM_10006detail6reduce28DeviceReduceSingleTileKernelINS2_10policy_hubIiyN4cuda3std3__44plusIiEEE10Policy1000EN6thrust24THRUST_300001_SM_1000_NS6detail15normal_iteratorINSD_10device_ptrIiEEEEPiyS9_iiNS7_10__identityEEEvT0_T1_T2_T3_T4_T6_E12temp_storage+12];
	add.s32 	%r420, %r419, %r470;
	ld.shared.u32 	%r421, [_ZZN3cub18CUB_300001_SM_10006detail6reduce28DeviceReduceSingleTileKernelINS2_10policy_hubIiyN4cuda3std3__44plusIiEEE10Policy1000EN6thrust24THRUST_300001_SM_1000_NS6detail15normal_iteratorINSD_10device_ptrIiEEEEPiyS9_iiNS7_10__identityEEEvT0_T1_T2_T3_T4_T6_E12temp_storage+16];
	add.s32 	%r422, %r420, %r421;
	ld.shared.u32 	%r423, [_ZZN3cub18CUB_300001_SM_10006detail6reduce28DeviceReduceSingleTileKernelINS2_10policy_hubIiyN4cuda3std3__44plusIiEEE10Policy1000EN6thrust24THRUST_300001_SM_1000_NS6detail15normal_iteratorINSD_10device_ptrIiEEEEPiyS9_iiNS7_10__identityEEEvT0_T1_T2_T3_T4_T6_E12temp_storage+20];
	add.s32 	%r424, %r422, %r423;
	ld.shared.u32 	%r425, [_ZZN3cub18CUB_300001_SM_10006detail6reduce28DeviceReduceSingleTileKernelINS2_10policy_hubIiyN4cuda3std3__44plusIiEEE10Policy1000EN6thrust24THRUST_300001_SM_1000_NS6detail15normal_iteratorINSD_10device_ptrIiEEEEPiyS9_iiNS7_10__identityEEEvT0_T1_T2_T3_T4_T6_E12temp_storage+24];
	add.s32 	%r426, %r424, %r425;
	ld.shared.u32 	%r427, [_ZZN3cub18CUB_300001_SM_10006detail6reduce28DeviceReduceSingleTileKernelINS2_10policy_hubIiyN4cuda3std3__44plusIiEEE10Policy1000EN6thrust24THRUST_300001_SM_1000_NS6detail15normal_iteratorINSD_10device_ptrIiEEEEPiyS9_iiNS7_10__identityEEEvT0_T1_T2_T3_T4_T6_E12temp_storage+28];
	add.s32 	%r428, %r426, %r427;
	ld.shared.u32 	%r429, [_ZZN3cub18CUB_300001_SM_10006detail6reduce28DeviceReduceSingleTileKernelINS2_10policy_hubIiyN4cuda3std3__44plusIiEEE10Policy1000EN6thrust24THRUST_300001_SM_1000_NS6detail15normal_iteratorINSD_10device_ptrIiEEEEPiyS9_iiNS7_10__identityEEEvT0_T1_T2_T3_T4_T6_E12temp_storage+32];
	add.s32 	%r430, %r428, %r429;
	ld.shared.u32 	%r431, [_ZZN3cub18CUB_300001_SM_10006detail6reduce28DeviceReduceSingleTileKernelINS2_10policy_hubIiyN4cuda3std3__44plusIiEEE10Policy1000EN6thrust24THRUST_300001_SM_1000_NS6detail15normal_iteratorINSD_10device_ptrIiEEEEPiyS9_iiNS7_10__identityEEEvT0_T1_T2_T3_T4_T6_E12temp_storage+36];
	add.s32 	%r470, %r430, %r431;
	bra.uni 	$L__BB8_49;
$L__BB8_24:
	// begin inline asm
	mov.u32 %r321, %laneid;
	// end inline asm
	and.b32  	%r347, %r2, 992;
	add.s32 	%r348, %r347, 32;
	setp.gt.u32 	%p35, %r348, %r1;
	not.b32 	%r349, %r347;
	add.s32 	%r350, %r1, %r349;
	selp.b32 	%r345, %r350, 31, %p35;
	mov.b32 	%r324, 1;
	mov.b32 	%r346, -1;
	// begin inline asm
	shfl.sync.down.b32 %r322, %r452, %r324, %r345, %r346;
	// end inline asm
	setp.lt.s32 	%p36, %r321, %r345;
	selp.b32 	%r351, %r322, 0, %p36;
	add.s32 	%r328, %r351, %r452;
	mov.b32 	%r329, 2;
	// begin inline asm
	shfl.sync.down.b32 %r327, %r328, %r329, %r345, %r346;
	// end inline asm
	add.s32 	%r352, %r321, 2;
	setp.gt.s32 	%p37, %r352, %r345;
	selp.b32 	%r353, 0, %r327, %p37;
	add.s32 	%r333, %r328, %r353;
	mov.b32 	%r334, 4;
	// begin inline asm
	shfl.sync.down.b32 %r332, %r333, %r334, %r345, %r346;
	// end inline asm
	add.s32 	%r354, %r321, 4;
	setp.gt.s32 	%p38, %r354, %r345;
	selp.b32 	%r355, 0, %r332, %p38;
	add.s32 	%r338, %r333, %r355;
	mov.b32 	%r339, 8;
	// begin inline asm
	shfl.sync.down.b32 %r337, %r338, %r339, %r345, %r346;
	// end inline asm
	add.s32 	%r356, %r321, 8;
	setp.gt.s32 	%p39, %r356, %r345;
	selp.b32 	%r357, 0, %r337, %p39;
	add.s32 	%r343, %r338, %r357;
	mov.b32 	%r344, 16;
	// begin inline asm
	shfl.sync.down.b32 %r342, %r343, %r344, %r345, %r346;
	// end inline asm
	add.s32 	%r358, %r321, 16;
	setp.gt.s32 	%p40, %r358, %r345;
	selp.b32 	%r359, 0, %r342, %p40;
	add.s32 	%r470, %r343, %r359;
	setp.ne.s32 	%p41, %r321, 0;
	@%p41 bra 	$L__BB8_26;
	shr.u32 	%r360, %r2, 3;
	and.b32  	%r361, %r360, 124;
	mov.u32 	%r362, _ZZN3cub18CUB_300001_SM_10006detail6reduce28DeviceReduceSingleTileKernelINS2_10policy_hubIiyN4cuda3std3__44plusIiEEE10Policy1000EN6thrust24THRUST_300001_SM_1000_NS6detail15normal_iteratorINSD_10device_ptrIiEEEEPiyS9_iiNS7_10__identityEEEvT0_T1_T2_T3_T4_T6_E12temp_storage;
	add.s32 	%r363, %r362, %r361;
	st.shared.u32 	[%r363+8], %r470;
$L__BB8_26:
	bar.sync 	0;
	setp.ne.s32 	%p42, %r2, 0;
	@%p42 bra 	$L__BB8_49;
	setp.gt.u64 	%p43, %rd19, 32;
	ld.shared.u32 	%r364, [_ZZN3cub18CUB_300001_SM_10006detail6reduce28DeviceReduceSingleTileKernelINS2_10policy_hubIiyN4cuda3std3__44plusIiEEE10Policy1000EN6thrust24THRUST_300001_SM_1000_NS6detail15normal_iteratorINSD_10device_ptrIiEEEEPiyS9_iiNS7_10__identityEEEvT0_T1_T2_T3_T4_T6_E12temp_storage+12];
	selp.b32 	%r365, %r364, 0, %p43;
	add.s32 	%r366, %r365, %r470;
	setp.gt.u64 	%p44, %rd19, 64;
	ld.shared.u32 	%r367, [_ZZN3cub18CUB_300001_SM_10006detail6reduce28DeviceReduceSingleTileKernelINS2_10policy_hubIiyN4cuda3std3__44plusIiEEE10Policy1000EN6thrust24THRUST_300001_SM_1000_NS6detail15normal_iteratorINSD_10device_ptrIiEEEEPiyS9_iiNS7_10__identityEEEvT0_T1_T2_T3_T4_T6_E12temp_storage+16];
	selp.b32 	%r368, %r367, 0, %p44;
	add.s32 	%r369, %r366, %r368;
	setp.gt.u64 	%p45, %rd19, 96;
	ld.shared.u32 	%r370, [_ZZN3cub18CUB_300001_SM_10006detail6reduce28DeviceReduceSingleTileKernelINS2_10policy_hubIiyN4cuda3std3__44plusIiEEE10Policy1000EN6thrust24THRUST_300001_SM_1000_NS6detail15normal_iteratorINSD_10device_ptrIiEEEEPiyS9_iiNS7_10__identityEEEvT0_T1_T2_T3_T4_T6_E12temp_storage+20];
	selp.b32 	%r371, %r370, 0, %p45;
	add.s32 	%r372, %r369, %r371;
	setp.gt.u64 	%p46, %rd19, 128;
	ld.shared.u32 	%r373, [_ZZN3cub18CUB_300001_SM_10006detail6reduce28DeviceReduceSingleTileKernelINS2_10policy_hubIiyN4cuda3std3__44plusIiEEE10Policy1000EN6thrust24THRUST_300001_SM_1000_NS6detail15normal_iteratorINSD_10device_ptrIiEEEEPiyS9_iiNS7_10__identityEEEvT0_T1_T2_T3_T4_T6_E12temp_storage+24];
	selp.b32 	%r374, %r373, 0, %p46;
	add.s32 	%r375, %r372, %r374;
	setp.gt.u64 	%p47, %rd19, 160;
	ld.shared.u32 	%r376, [_ZZN3cub18CUB_300001_SM_10006detail6reduce28DeviceReduceSingleTileKernelINS2_10policy_hubIiyN4cuda3std3__44plusIiEEE10Policy1000EN6thrust24THRUST_300001_SM_1000_NS6detail15normal_iteratorINSD_10device_ptrIiEEEEPiyS9_iiNS7_10__identityEEEvT0_T1_T2_T3_T4_T6_E12temp_storage+28];
	selp.b32 	%r377, %r376, 0, %p47;
	add.s32 	%r378, %r375, %r377;
	setp.gt.u64 	%p48, %rd19, 192;
	ld.shared.u32 	%r379, [_ZZN3cub18CUB_300001_SM_10006detail6reduce28DeviceReduceSingleTileKernelINS2_10policy_hubIiyN4cuda3std3__44plusIiEEE10Policy1000EN6thrust24THRUST_300001_SM_1000_NS6detail15normal_iteratorINSD_10device_ptrIiEEEEPiyS9_iiNS7_10__identityEEEvT0_T1_T2_T3_T4_T6_E12temp_storage+32];
	selp.b32 	%r380, %r379, 0, %p48;
	add.s32 	%r381, %r378, %r380;
	setp.gt.u64 	%p49, %rd19, 224;
	ld.shared.u32 	%r382, [_ZZN3cub18CUB_300001_SM_10006detail6reduce28DeviceReduceSingleTileKernelINS2_10policy_hubIiyN4cuda3std3__44plusIiEEE10Policy1000EN6thrust24THRUST_300001_SM_1000_NS6detail15normal_iteratorINSD_10device_ptrIiEEEEPiyS9_iiNS7_10__identityEEEvT0_T1_T2_T3_T4_T6_E12temp_storage+36];
	selp.b32 	%r383, %r382, 0, %p49;
	add.s32 	%r470, %r381, %r383;
	bra.uni 	$L__BB8_49;
$L__BB8_28:
	mov.u32 	%r43, %tid.x;
	cvt.u64.u32 	%rd6, %r43;
	mul.wide.u32 	%rd22, %r43, 4;
	add.s64 	%rd7, %rd2, %rd22;
	ld.global.u32 	%r82, [%rd7];
	ld.global.u32 	%r83, [%rd7+1024];
	ld.global.u32 	%r84, [%rd7+2048];
	ld.global.u32 	%r85, [%rd7+3072];
	ld.global.u32 	%r86, [%rd7+4096];
	ld.global.u32 	%r87, [%rd7+5120];
	ld.global.u32 	%r88, [%rd7+6144];
	ld.global.u32 	%r89, [%rd7+7168];
	ld.global.u32 	%r90, [%rd7+8192];
	ld.global.u32 	%r91, [%rd7+9216];
	ld.global.u32 	%r92, [%rd7+10240];
	ld.global.u32 	%r93, [%rd7+11264];
	ld.global.u32 	%r94, [%rd7+12288];
	ld.global.u32 	%r95, [%rd7+13312];
	ld.global.u32 	%r96, [%rd7+14336];
	ld.global.u32 	%r97, [%rd7+15360];
	add.s32 	%r98, %r83, %r82;
	add.s32 	%r99, %r84, %r98;
	add.s32 	%r100, %r85, %r99;
	add.s32 	%r101, %r86, %r100;
	add.s32 	%r102, %r87, %r101;
	add.s32 	%r103, %r88, %r102;
	add.s32 	%r104, %r89, %r103;
	add.s32 	%r105, %r90, %r104;
	add.s32 	%r106, %r91, %r105;
	add.s32 	%r107, %r92, %r106;
	add.s32 	%r108, %r93, %r107;
	add.s32 	%r109, %r94, %r108;
	add.s32 	%r110, %r95, %r109;
	add.s32 	%r111, %r96, %r110;
	add.s32 	%r469, %r97, %r111;
	add.s64 	%rd8, %rd19, -4096;
	setp.lt.u64 	%p3, %rd8, 4096;
	mov.b64 	%rd53, 4096;
	@%p3 bra 	$L__BB8_32;
	mov.b64 	%rd53, 4096;
$L__BB8_30:
	shl.b64 	%rd24, %rd53, 2;
	add.s64 	%rd25, %rd7, %rd24;
	ld.global.u32 	%r112, [%rd25];
	ld.global.u32 	%r113, [%rd25+1024];
	ld.global.u32 	%r114, [%rd25+2048];
	ld.global.u32 	%r115, [%rd25+3072];
	ld.global.u32 	%r116, [%rd25+4096];
	ld.global.u32 	%r117, [%rd25+5120];
	ld.global.u32 	%r118, [%rd25+6144];
	ld.global.u32 	%r119, [%rd25+7168];
	ld.global.u32 	%r120, [%rd25+8192];
	ld.global.u32 	%r121, [%rd25+9216];
	ld.global.u32 	%r122, [%rd25+10240];
	ld.global.u32 	%r123, [%rd25+11264];
	ld.global.u32 	%r124, [%rd25+12288];
	ld.global.u32 	%r125, [%rd25+13312];
	ld.global.u32 	%r126, [%rd25+14336];
	ld.global.u32 	%r127, [%rd25+15360];
	add.s32 	%r128, %r112, %r469;
	add.s32 	%r129, %r113, %r128;
	add.s32 	%r130, %r114, %r129;
	add.s32 	%r131, %r115, %r130;
	add.s32 	%r132, %r116, %r131;
	add.s32 	%r133, %r117, %r132;
	add.s32 	%r134, %r118, %r133;
	add.s32 	%r135, %r119, %r134;
	add.s32 	%r136, %r120, %r135;
	add.s32 	%r137, %r121, %r136;
	add.s32 	%r138, %r122, %r137;
	add.s32 	%r139, %r123, %r138;
	add.s32 	%r140, %r124, %r139;
	add.s32 	%r141, %r125, %r140;
	add.s32 	%r142, %r126, %r141;
	add.s32 	%r469, %r127, %r142;
	sub.s64 	%rd26, %rd19, %rd53;
	setp.lt.u64 	%p4, %rd26, 4096;
	@%p4 bra 	$L__BB8_45;
	add.s64 	%rd53, %rd53, 4096;
	setp.le.u64 	%p5, %rd53, %rd8;
	@%p5 bra 	$L__BB8_30;
$L__BB8_32:
	setp.le.u64 	%p6, %rd19, %rd53;
	cvt.u32.u64 	%r143, %rd53;
	cvt.u32.u64 	%r144, %rd19;
	sub.s32 	%r145, %r144, %r143;
	setp.ge.s32 	%p7, %r43, %r145;
	or.pred  	%p8, %p6, %p7;
	@%p8 bra 	$L__BB8_45;
	not.b32 	%r149, %r43;
	add.s32 	%r150, %r149, %r144;
	sub.s32 	%r152, %r150, %r143;
	shr.u32 	%r153, %r152, 8;
	add.s32 	%r48, %r153, 1;
	and.b32  	%r49, %r48, 15;
	setp.lt.u32 	%p9, %r152, 3840;
	mov.u32 	%r459, %r43;
	@%p9 bra 	$L__BB8_36;
	and.b32  	%r154, %r48, 33554416;
	neg.s32 	%r455, %r154;
	add.s64 	%rd27, %rd53, %rd6;
	shl.b64 	%rd28, %rd27, 2;
	add.s64 	%rd29, %rd28, %rd2;
	add.s64 	%rd54, %rd29, 8192;
	mov.u32 	%r459, %r43;
$L__BB8_35:
	.pragma "nounroll";
	ld.global.u32 	%r155, [%rd54+-8192];
	add.s32 	%r156, %r155, %r469;
	ld.global.u32 	%r157, [%rd54+-7168];
	add.s32 	%r158, %r157, %r156;
	ld.global.u32 	%r159, [%rd54+-6144];
	add.s32 	%r160, %r159, %r158;
	ld.global.u32 	%r161, [%rd54+-5120];
	add.s32 	%r162, %r161, %r160;
	ld.global.u32 	%r163, [%rd54+-4096];
	add.s32 	%r164, %r163, %r162;
	ld.global.u32 	%r165, [%rd54+-3072];
	add.s32 	%r166, %r165, %r164;
	ld.global.u32 	%r167, [%rd54+-2048];
	add.s32 	%r168, %r167, %r166;
	ld.global.u32 	%r169, [%rd54+-1024];
	add.s32 	%r170, %r169, %r168;
	ld.global.u32 	%r171, [%rd54];
	add.s32 	%r172, %r171, %r170;
	ld.global.u32 	%r173, [%rd54+1024];
	add.s32 	%r174, %r173, %r172;
	ld.global.u32 	%r175, [%rd54+2048];
	add.s32 	%r176, %r175, %r174;
	ld.global.u32 	%r177, [%rd54+3072];
	add.s32 	%r178, %r177, %r176;
	ld.global.u32 	%r179, [%rd54+4096];
	add.s32 	%r180, %r179, %r178;
	ld.global.u32 	%r181, [%rd54+5120];
	add.s32 	%r182, %r181, %r180;
	ld.global.u32 	%r183, [%rd54+6144];
	add.s32 	%r184, %r183, %r182;
	ld.global.u32 	%r185, [%rd54+7168];
	add.s32 	%r469, %r185, %r184;
	add.s32 	%r459, %r459, 4096;
	add.s32 	%r455, %r455, 16;
	add.s64 	%rd54, %rd54, 16384;
	setp.ne.s32 	%p10, %r455, 0;
	@%p10 bra 	$L__BB8_35;
$L__BB8_36:
	setp.eq.s32 	%p11, %r49, 0;
	@%p11 bra 	$L__BB8_45;
	and.b32  	%r60, %r48, 7;
	setp.lt.u32 	%p12, %r49, 8;
	@%p12 bra 	$L__BB8_39;
	cvt.u64.u32 	%rd30, %r459;
	add.s64 	%rd31, %rd53, %rd30;
	shl.b64 	%rd32, %rd31, 2;
	add.s64 	%rd33, %rd2, %rd32;
	ld.global.u32 	%r187, [%rd33];
	add.s32 	%r188, %r187, %r469;
	ld.global.u32 	%r189, [%rd33+1024];
	add.s32 	%r190, %r189, %r188;
	ld.global.u32 	%r191, [%rd33+2048];
	add.s32 	%r192, %r191, %r190;
	ld.global.u32 	%r193, [%rd33+3072];
	add.s32 	%r194, %r193, %r192;
	ld.global.u32 	%r195, [%rd33+4096];
	add.s32 	%r196, %r195, %r194;
	ld.global.u32 	%r197, [%rd33+5120];
	add.s32 	%r198, %r197, %r196;
	ld.global.u32 	%r199, [%rd33+6144];
	add.s32 	%r200, %r199, %r198;
	ld.global.u32 	%r201, [%rd33+7168];
	add.s32 	%r469, %r201, %r200;
	add.s32 	%r459, %r459, 2048;
$L__BB8_39:
	setp.eq.s32 	%p13, %r60, 0;
	@%p13 bra 	$L__BB8_45;
	and.b32  	%r66, %r48, 3;
	setp.lt.u32 	%p14, %r60, 4;
	@%p14 bra 	$L__BB8_42;
	cvt.u64.u32 	%rd34, %r459;
	add.s64 	%rd35, %rd53, %rd34;
	shl.b64 	%rd36, %rd35, 2;
	add.s64 	%rd37, %rd2, %rd36;
	ld.global.u32 	%r203, [%rd37];
	add.s32 	%r204, %r203, %r469;
	ld.global.u32 	%r205, [%rd37+1024];
	add.s32 	%r206, %r205, %r204;
	ld.global.u32 	%r207, [%rd37+2048];
	add.s32 	%r208, %r207, %r206;
	ld.global.u32 	%r209, [%rd37+3072];
	add.s32 	%r469, %r209, %r208;
	add.s32 	%r459, %r459, 1024;
$L__BB8_42:
	setp.eq.s32 	%p15, %r66, 0;
	@%p15 bra 	$L__BB8_45;
	cvt.u64.u32 	%rd38, %r459;
	add.s64 	%rd39, %rd53, %rd38;
	shl.b64 	%rd40, %rd39, 2;
	add.s64 	%rd55, %rd2, %rd40;
	neg.s32 	%r467, %r66;
$L__BB8_44:
	.pragma "nounroll";
	ld.global.u32 	%r210, [%rd55];
	add.s32 	%r469, %r210, %r469;
	add.s64 	%rd55, %rd55, 1024;
	add.s32 	%r467, %r467, 1;
	setp.ne.s32 	%p16, %r467, 0;
	@%p16 bra 	$L__BB8_44;
$L__BB8_45:
	// begin inline asm
	mov.u32 %r211, %laneid;
	// end inline asm
	mov.b32 	%r214, 1;
	mov.b32 	%r235, 31;
	mov.b32 	%r236, -1;
	// begin inline asm
	shfl.sync.down.b32 %r212, %r469, %r214, %r235, %r236;
	// end inline asm
	setp.gt.s32 	%p17, %r211, 30;
	selp.b32 	%r237, 0, %r212, %p17;
	add.s32 	%r218, %r237, %r469;
	mov.b32 	%r219, 2;
	// begin inline asm
	shfl.sync.down.b32 %r217, %r218, %r219, %r235, %r236;
	// end inline asm
	setp.gt.s32 	%p18, %r211, 29;
	selp.b32 	%r238, 0, %r217, %p18;
	add.s32 	%r223, %r218, %r238;
	mov.b32 	%r224, 4;
	// begin inline asm
	shfl.sync.down.b32 %r222, %r223, %r224, %r235, %r236;
	// end inline asm
	setp.gt.s32 	%p19, %r211, 27;
	selp.b32 	%r239, 0, %r222, %p19;
	add.s32 	%r228, %r223, %r239;
	mov.b32 	%r229, 8;
	// begin inline asm
	shfl.sync.down.b32 %r227, %r228, %r229, %r235, %r236;
	// end inline asm
	setp.gt.s32 	%p20, %r211, 23;
	selp.b32 	%r240, 0, %r227, %p20;
	add.s32 	%r233, %r228, %r240;
	mov.b32 	%r234, 16;
	// begin inline asm
	shfl.sync.down.b32 %r232, %r233, %r234, %r235, %r236;
	// end inline asm
	setp.gt.s32 	%p21, %r211, 15;
	selp.b32 	%r241, 0, %r232, %p21;
	add.s32 	%r470, %r233, %r241;
	setp.ne.s32 	%p22, %r211, 0;
	@%p22 bra 	$L__BB8_47;
	shr.u32 	%r242, %r43, 3;
	and.b32  	%r243, %r242, 124;
	mov.u32 	%r244, _ZZN3cub18CUB_300001_SM_10006detail6reduce28DeviceReduceSingleTileKernelINS2_10policy_hubIiyN4cuda3std3__44plusIiEEE10Policy1000EN6thrust24THRUST_300001_SM_1000_NS6detail15normal_iteratorINSD_10device_ptrIiEEEEPiyS9_iiNS7_10__identityEEEvT0_T1_T2_T3_T4_T6_E12temp_storage;
	add.s32 	%r245, %r244, %r243;
	st.shared.u32 	[%r245+8], %r470;
$L__BB8_47:
	bar.sync 	0;
	setp.ne.s32 	%p23, %r43, 0;
	@%p23 bra 	$L__BB8_49;
	ld.shared.u32 	%r246, [_ZZN3cub18CUB_300001_SM_10006detail6reduce28DeviceReduceSingleTileKernelINS2_10policy_hubIiyN4cuda3std3__44plusIiEEE10Policy1000EN6thrust24THRUST_300001_SM_1000_NS6detail15normal_iteratorINSD_10device_ptrIiEEEEPiyS9_iiNS7_10__identityEEEvT0_T1_T2_T3_T4_T6_E12temp_storage+12];
	add.s32 	%r247, %r246, %r470;
	ld.shared.u32 	%r248, [_ZZN3cub18CUB_300001_SM_10006detail6reduce28DeviceReduceSingleTileKernelINS2_10policy_hubIiyN4cuda3std3__44plusIiEEE10Policy1000EN6thrust24THRUST_300001_SM_1000_NS6detail15normal_iteratorINSD_10device_ptrIiEEEEPiyS9_iiNS7_10__identityEEEvT0_T1_T2_T3_T4_T6_E12temp_storage+16];
	add.s32 	%r249, %r247, %r248;
	ld.shared.u32 	%r250, [_ZZN3cub18CUB_300001_SM_10006detail6reduce28DeviceReduceSingleTileKernelINS2_10policy_hubIiyN4cuda3std3__44plusIiEEE10Policy1000EN6thrust24THRUST_300001_SM_1000_NS6detail15normal_iteratorINSD_10device_ptrIiEEEEPiyS9_iiNS7_10__identityEEEvT0_T1_T2_T3_T4_T6_E12temp_storage+20];
	add.s32 	%r251, %r249, %r250;
	ld.shared.u32 	%r252, [_ZZN3cub18CUB_300001_SM_10006detail6reduce28DeviceReduceSingleTileKernelINS2_10policy_hubIiyN4cuda3std3__44plusIiEEE10Policy1000EN6thrust24THRUST_300001_SM_1000_NS6detail15normal_iteratorINSD_10device_ptrIiEEEEPiyS9_iiNS7_10__identityEEEvT0_T1_T2_T3_T4_T6_E12temp_storage+24];
	add.s32 	%r253, %r251, %r252;
	ld.shared.u32 	%r254, [_ZZN3cub18CUB_300001_SM_10006detail6reduce28DeviceReduceSingleTileKernelINS2_10policy_hubIiyN4cuda3std3__44plusIiEEE10Policy1000EN6thrust24THRUST_300001_SM_1000_NS6detail15normal_iteratorINSD_10device_ptrIiEEEEPiyS9_iiNS7_10__identityEEEvT0_T1_T2_T3_T4_T6_E12temp_storage+28];
	add.s32 	%r255, %r253, %r254;
	ld.shared.u32 	%r256, [_ZZN3cub18CUB_300001_SM_10006detail6reduce28DeviceReduceSingleTileKernelINS2_10policy_hubIiyN4cuda3std3__44plusIiEEE10Policy1000EN6thrust24THRUST_300001_SM_1000_NS6detail15normal_iteratorINSD_10device_ptrIiEEEEPiyS9_iiNS7_10__identityEEEvT0_T1_T2_T3_T4_T6_E12temp_storage+32];
	add.s32 	%r257, %r255, %r256;
	ld.shared.u32 	%r258, [_ZZN3cub18CUB_300001_SM_10006detail6reduce28DeviceReduceSingleTileKernelINS2_10policy_hubIiyN4cuda3std3__44plusIiEEE10Policy1000EN6thrust24THRUST_300001_SM_1000_NS6detail15normal_iteratorINSD_10device_ptrIiEEEEPiyS9_iiNS7_10__identityEEEvT0_T1_T2_T3_T4_T6_E12temp_storage+36];
	add.s32 	%r470, %r257, %r258;
$L__BB8_49:
	mov.u32 	%r432, %tid.x;
	setp.ne.s32 	%p57, %r432, 0;
	@%p57 bra 	$L__BB8_51;
	add.s32 	%r433, %r470, %r81;
	st.global.u32 	[%rd1], %r433;
$L__BB8_51:
	ret;

}
	// .globl	_ZN3cub18CUB_300001_SM_10006detail6reduce18DeviceReduceKernelINS2_10policy_hubIiyN4cuda3std3__44plusIiEEE10Policy1000EN6thrust24THRUST_300001_SM_1000_NS6detail15normal_iteratorINSD_10device_ptrIiEEEEyS9_iNS7_10__identityEEEvT0_PT3_T1_NS0_13GridEvenShareISN_EET2_T4_
.visible .entry _ZN3cub18CUB_300001_SM_10006detail6reduce18DeviceReduceKernelINS2_10policy_hubIiyN4cuda3std3__44plusIiEEE10Policy1000EN6thrust24THRUST_300001_SM_1000_NS6detail15normal_iteratorINSD_10device_ptrIiEEEEyS9_iNS7_10__identityEEEvT0_PT3_T1_NS0_13GridEvenShareISN_EET2_T4_(
	.param .align 8 .b8 _ZN3cub18CUB_300001_SM_10006detail6reduce18DeviceReduceKernelINS2_10policy_hubIiyN4cuda3std3__44plusIiEEE10Policy1000EN6thrust24THRUST_300001_SM_1000_NS6detail15normal_iteratorINSD_10device_ptrIiEEEEyS9_iNS7_10__identityEEEvT0_PT3_T1_NS0_13GridEvenShareISN_EET2_T4__param_0[8],
	.param .u64 .ptr .align 1 _ZN3cub18CUB_300001_SM_10006detail6reduce18DeviceReduceKernelINS2_10policy_hubIiyN4cuda3std3__44plusIiEEE10Policy1000EN6thrust24THRUST_300001_SM_1000_NS6detail15normal_iteratorINSD_10device_ptrIiEEEEyS9_iNS7_10__identityEEEvT0_PT3_T1_NS0_13GridEvenShareISN_EET2_T4__param_1,
	.param .u64 _ZN3cub18CUB_300001_SM_10006detail6reduce18DeviceReduceKernelINS2_10policy_hubIiyN4cuda3std3__44plusIiEEE10Policy1000EN6thrust24THRUST_300001_SM_1000_NS6detail15normal_iteratorINSD_10device_ptrIiEEEEyS9_iNS7_10__identityEEEvT0_PT3_T1_NS0_13GridEvenShareISN_EET2_T4__param_2,
	.param .align 8 .b8 _ZN3cub18CUB_300001_SM_10006detail6reduce18DeviceReduceKernelINS2_10policy_hubIiyN4cuda3std3__44plusIiEEE10Policy1000EN6thrust24THRUST_300001_SM_1000_NS6detail15normal_iteratorINSD_10device_ptrIiEEEEyS9_iNS7_10__identityEEEvT0_PT3_T1_NS0_13GridEvenShareISN_EET2_T4__param_3[72],
	.param .align 1 .b8 _ZN3cub18CUB_300001_SM_10006detail6reduce18DeviceReduceKernelINS2_10policy_hubIiyN4cuda3std3__44plusIiEEE10Policy1000EN6thrust24THRUST_300001_SM_1000_NS6detail15normal_iteratorINSD_10device_ptrIiEEEEyS9_iNS7_10__identityEEEvT0_PT3_T1_NS0_13GridEvenShareISN_EET2_T4__param_4[1],
	.param .align 1 .b8 _ZN3cub18CUB_300001_SM_10006detail6reduce18DeviceReduceKernelINS2_10policy_hubIiyN4cuda3std3__44plusIiEEE10Policy1000EN6thrust24THRUST_300001_SM_1000_NS6detail15normal_iteratorINSD_10device_ptrIiEEEEyS9_iNS7_10__identityEEEvT0_PT3_T1_NS0_13GridEvenShareISN_EET2_T4__param_5[1]
)
.maxntid 256
{
	.reg .pred 	%p<57>;
	.reg .b16 	%rs<4>;
	.reg .b32 	%r<502>;
	.reg .b64 	%rd<78>;
	// demoted variable
	.shared .align 4 .b8 _ZZN3cub18CUB_300001_SM_10006detail6reduce18DeviceReduceKernelINS2_10policy_hubIiyN4cuda3std3__44plusIiEEE10Policy1000EN6thrust24THRUST_300001_SM_1000_NS6detail15normal_iteratorINSD_10device_ptrIiEEEEyS9_iNS7_10__identityEEEvT0_PT3_T1_NS0_13GridEvenShareISN_EET2_T4_E12temp_storage[44];
	ld.param.u64 	%rd1, [_ZN3cub18CUB_300001_SM_10006detail6reduce18DeviceReduceKernelINS2_10policy_hubIiyN4cuda3std3__44plusIiEEE10Policy1000EN6thrust24THRUST_300001_SM_1000_NS6detail15normal_iteratorINSD_10device_ptrIiEEEEyS9_iNS7_10__identityEEEvT0_PT3_T1_NS0_13GridEvenShareISN_EET2_T4__param_3+32];
	ld.param.u32 	%r1, [_ZN3cub18CUB_300001_SM_10006detail6reduce18DeviceReduceKernelINS2_10policy_hubIiyN4cuda3std3__44plusIiEEE10Policy1000EN6thrust24THRUST_300001_SM_1000_NS6detail15normal_iteratorINSD_10device_ptrIiEEEEyS9_iNS7_10__identityEEEvT0_PT3_T1_NS0_13GridEvenShareISN_EET2_T4__param_3+40];
	ld.param.u64 	%rd25, [_ZN3cub18CUB_300001_SM_10006detail6reduce18DeviceReduceKernelINS2_10policy_hubIiyN4cuda3std3__44plusIiEEE10Policy1000EN6thrust24THRUST_300001_SM_1000_NS6detail15normal_iteratorINSD_10device_ptrIiEEEEyS9_iNS7_10__identityEEEvT0_PT3_T1_NS0_13GridEvenShareISN_EET2_T4__param_0];
	cvta.to.global.u64 	%rd2, %rd25;
	mov.u32 	%r2, %ctaid.x;
	shl.b32 	%r88, %r1, 12;
	cvt.s64.s32 	%rd3, %r88;
	shl.b32 	%r89, %r2, 12;
	cvt.u64.u32 	%rd4, %r89;
	sub.s64 	%rd5, %rd1, %rd4;
	setp.gt.u64 	%p1, %rd5, 4095;
	@%p1 bra 	$L__BB9_25;
	cvt.u32.u64 	%r287, %rd4;
	cvt.u32.u64 	%r3, %rd1;
	sub.s32 	%r4, %r3, %r287;
	mov.u32 	%r5, %tid.x;
	setp.ge.s32 	%p23, %r5, %r4;
	mov.b32 	%r482, 0;
	mov.u32 	%r471, %r5;
	@%p23 bra 	$L__BB9_3;
	add.s32 	%r289, %r287, %r5;
	mul.wide.u32 	%rd51, %r289, 4;
	add.s64 	%rd52, %rd2, %rd51;
	ld.global.u32 	%r482, [%rd52];
	add.s32 	%r471, %r5, 256;
$L__BB9_3:
	setp.ge.s32 	%p24, %r471, %r4;
	@%p24 bra 	$L__BB9_16;
	not.b32 	%r292, %r471;
	add.s32 	%r293, %r292, %r3;
	sub.s32 	%r294, %r293, %r287;
	shr.u32 	%r295, %r294, 8;
	add.s32 	%r10, %r295, 1;
	and.b32  	%r11, %r10, 15;
	setp.lt.u32 	%p25, %r294, 3840;
	@%p25 bra 	$L__BB9_7;
	and.b32  	%r296, %r10, 33554416;
	neg.s32 	%r467, %r296;
	mul.wide.u32 	%rd53, %r2, 16384;
	mul.wide.u32 	%rd54, %r471, 4;
	or.b64  	%rd55, %rd53, %rd54;
	add.s64 	%rd56, %rd55, %rd2;
	add.s64 	%rd72, %rd56, 8192;
$L__BB9_6:
	.pragma "nounroll";
	ld.global.u32 	%r297, [%rd72+-8192];
	add.s32 	%r298, %r297, %r482;
	ld.global.u32 	%r299, [%rd72+-7168];
	add.s32 	%r300, %r299, %r298;
	ld.global.u32 	%r301, [%rd72+-6144];
	add.s32 	%r302, %r301, %r300;
	ld.global.u32 	%r303, [%rd72+-5120];
	add.s32 	%r304, %r303, %r302;
	ld.global.u32 	%r305, [%rd72+-4096];
	add.s32 	%r306, %r305, %r304;
	ld.global.u32 	%r307, [%rd72+-3072];
	add.s32 	%r308, %r307, %r306;
	ld.global.u32 	%r309, [%rd72+-2048];
	add.s32 	%r310, %r309, %r308;
	ld.global.u32 	%r311, [%rd72+-1024];
	add.s32 	%r312, %r311, %r310;
	ld.global.u32 	%r313, [%rd72];
	add.s32 	%r314, %r313, %r312;
	ld.global.u32 	%r315, [%rd72+1024];
	add.s32 	%r316, %r315, %r314;
	ld.global.u32 	%r317, [%rd72+2048];
	add.s32 	%r318, %r317, %r316;
	ld.global.u32 	%r319, [%rd72+3072];
	add.s32 	%r320, %r319, %r318;
	ld.global.u32 	%r321, [%rd72+4096];
	add.s32 	%r322, %r321, %r320;
	ld.global.u32 	%r323, [%rd72+5120];
	add.s32 	%r324, %r323, %r322;
	ld.global.u32 	%r325, [%rd72+6144];
	add.s32 	%r326, %r325, %r324;
	ld.global.u32 	%r327, [%rd72+7168];
	add.s32 	%r482, %r327, %r326;
	add.s32 	%r471, %r471, 4096;
	add.s32 	%r467, %r467, 16;
	add.s64 	%rd72, %rd72, 16384;
	setp.ne.s32 	%p26, %r467, 0;
	@%p26 bra 	$L__BB9_6;
$L__BB9_7:
	setp.eq.s32 	%p27, %r11, 0;
	@%p27 bra 	$L__BB9_16;
	and.b32  	%r22, %r10, 7;
	setp.lt.u32 	%p28, %r11, 8;
	@%p28 bra 	$L__BB9_10;
	cvt.s64.s32 	%rd57, %r471;
	add.s64 	%rd58, %rd57, %rd4;
	shl.b64 	%rd59, %rd58, 2;
	add.s64 	%rd60, %rd2, %rd59;
	ld.global.u32 	%r329, [%rd60];
	add.s32 	%r330, %r329, %r482;
	ld.global.u32 	%r331, [%rd60+1024];
	add.s32 	%r332, %r331, %r330;
	ld.global.u32 	%r333, [%rd60+2048];
	add.s32 	%r334, %r333, %r332;
	ld.global.u32 	%r335, [%rd60+3072];
	add.s32 	%r336, %r335, %r334;
	ld.global.u32 	%r337, [%rd60+4096];
	add.s32 	%r338, %r337, %r336;
	ld.global.u32 	%r339, [%rd60+5120];
	add.s32 	%r340, %r339, %r338;
	ld.global.u32 	%r341, [%rd60+6144];
	add.s32 	%r342, %r341, %r340;
	ld.global.u32 	%r343, [%rd60+7168];
	add.s32 	%r482, %r343, %r342;
	add.s32 	%r471, %r471, 2048;
$L__BB9_10:
	setp.eq.s32 	%p29, %r22, 0;
	@%p29 bra 	$L__BB9_16;
	and.b32  	%r28, %r10, 3;
	setp.lt.u32 	%p30, %r22, 4;
	@%p30 bra 	$L__BB9_13;
	cvt.s64.s32 	%rd61, %r471;
	add.s64 	%rd62, %rd61, %rd4;
	shl.b64 	%rd63, %rd62, 2;
	add.s64 	%rd64, %rd2, %rd63;
	ld.global.u32 	%r345, [%rd64];
	add.s32 	%r346, %r345, %r482;
	ld.global.u32 	%r347, [%rd64+1024];
	add.s32 	%r348, %r347, %r346;
	ld.global.u32 	%r349, [%rd64+2048];
	add.s32 	%r350, %r349, %r348;
	ld.global.u32 	%r351, [%rd64+3072];
	add.s32 	%r482, %r351, %r350;
	add.s32 	%r471, %r471, 1024;
$L__BB9_13:
	setp.eq.s32 	%p31, %r28, 0;
	@%p31 bra 	$L__BB9_16;
	mul.wide.u32 	%rd65, %r2, 16384;
	add.s64 	%rd9, %rd2, %rd65;
	neg.s32 	%r479, %r28;
$L__BB9_15:
	.pragma "nounroll";
	mul.wide.s32 	%rd66, %r471, 4;
	add.s64 	%rd67, %rd9, %rd66;
	ld.global.u32 	%r352, [%rd67];
	add.s32 	%r482, %r352, %r482;
	add.s32 	%r471, %r471, 256;
	add.s32 	%r479, %r479, 1;
	setp.ne.s32 	%p32, %r479, 0;
	@%p32 bra 	$L__BB9_15;
$L__BB9_16:
	setp.lt.s32 	%p33, %r4, 256;
	@%p33 bra 	$L__BB9_21;
	// begin inline asm
	mov.u32 %r416, %laneid;
	// end inline asm
	mov.b32 	%r419, 1;
	mov.b32 	%r440, 31;
	mov.b32 	%r441, -1;
	// begin inline asm
	shfl.sync.down.b32 %r417, %r482, %r419, %r440, %r441;
	// end inline asm
	setp.gt.s32 	%p49, %r416, 30;
	selp.b32 	%r442, 0, %r417, %p49;
	add.s32 	%r423, %r442, %r482;
	mov.b32 	%r424, 2;
	// begin inline asm
	shfl.sync.down.b32 %r422, %r423, %r424, %r440, %r441;
	// end inline asm
	setp.gt.s32 	%p50, %r416, 29;
	selp.b32 	%r443, 0, %r422, %p50;
	add.s32 	%r428, %r423, %r443;
	mov.b32 	%r429, 4;
	// begin inline asm
	shfl.sync.down.b32 %r427, %r428, %r429, %r440, %r441;
	// end inline asm
	setp.gt.s32 	%p51, %r416, 27;
	selp.b32 	%r444, 0, %r427, %p51;
	add.s32 	%r433, %r428, %r444;
	mov.b32 	%r434, 8;
	// begin inline asm
	shfl.sync.down.b32 %r432, %r433, %r434, %r440, %r441;
	// end inline asm
	setp.gt.s32 	%p52, %r416, 23;
	selp.b32 	%r445, 0, %r432, %p52;
	add.s32 	%r438, %r433, %r445;
	mov.b32 	%r439, 16;
	// begin inline asm
	shfl.sync.down.b32 %r437, %r438, %r439, %r440, %r441;
	// end inline asm
	setp.gt.s32 	%p53, %r416, 15;
	selp.b32 	%r446, 0, %r437, %p53;
	add.s32 	%r501, %r438, %r446;
	setp.ne.s32 	%p54, %r416, 0;
	@%p54 bra 	$L__BB9_19;
	shr.u32 	%r447, %r5, 3;
	and.b32  	%r448, %r447, 124;
	mov.u32 	%r449, _ZZN3cub18CUB_300001_SM_10006detail6reduce18DeviceReduceKernelINS2_10policy_hubIiyN4cuda3std3__44plusIiEEE10Policy1000EN6thrust24THRUST_300001_SM_1000_NS6detail15normal_iteratorINSD_10device_ptrIiEEEEyS9_iNS7_10__identityEEEvT0_PT3_T1_NS0_13GridEvenShareISN_EET2_T4_E12temp_storage;
	add.s32 	%r450, %r449, %r448;
	st.shared.u32 	[%r450+8], %r501;
$L__BB9_19:
	bar.sync 	0;
	setp.ne.s32 	%p55, %r5, 0;
	@%p55 bra 	$L__BB9_46;
	ld.shared.u32 	%r451, [_ZZN3cub18CUB_300001_SM_10006detail6reduce18DeviceReduceKernelINS2_10policy_hubIiyN4cuda3std3__44plusIiEEE10Policy1000EN6thrust24THRUST_300001_SM_1000_NS6detail15normal_iteratorINSD_10device_ptrIiEEEEyS9_iNS7_10__identityEEEvT0_PT3_T1_NS0_13GridEvenShareISN_EET2_T4_E12temp_storage+12];
	add.s32 	%r452, %r451, %r501;
	ld.shared.u32 	%r453, [_ZZN3cub18CUB_300001_SM_10006detail6reduce18DeviceReduceKernelINS2_10policy_hubIiyN4cuda3std3__44plusIiEEE10Policy1000EN6thrust24THRUST_300001_SM_1000_NS6detail15normal_iteratorINSD_10device_ptrIiEEEEyS9_iNS7_10__identityEEEvT0_PT3_T1_NS0_13GridEvenShareISN_EET2_T4_E12temp_storage+16];
	add.s32 	%r454, %r452, %r453;
	ld.shared.u32 	%r455, [_ZZN3cub18CUB_300001_SM_10006detail6reduce18DeviceReduceKernelINS2_10policy_hubIiyN4cuda3std3__44plusIiEEE10Policy1000EN6thrust24THRUST_300001_SM_1000_NS6detail15normal_iteratorINSD_10device_ptrIiEEEEyS9_iNS7_10__identityEEEvT0_PT3_T1_NS0_13GridEvenShareISN_EET2_T4_E12temp_storage+20];
	add.s32 	%r456, %r454, %r455;
	ld.shared.u32 	%r457, [_ZZN3cub18CUB_300001_SM_10006detail6reduce18DeviceReduceKernelINS2_10policy_hubIiyN4cuda3std3__44plusIiEEE10Policy1000EN6thrust24THRUST_300001_SM_1000_NS6detail15normal_iteratorINSD_10device_ptrIiEEEEyS9_iNS7_10__identityEEEvT0_PT3_T1_NS0_13GridEvenShareISN_EET2_T4_E12temp_storage+24];
	add.s32 	%r458, %r456, %r457;
	ld.shared.u32 	%r459, [_ZZN3cub18CUB_300001_SM_10006detail6reduce18DeviceReduceKernelINS2_10policy_hubIiyN4cuda3std3__44plusIiEEE10Policy1000EN6thrust24THRUST_300001_SM_1000_NS6detail15normal_iteratorINSD_10device_ptrIiEEEEyS9_iNS7_10__identityEEEvT0_PT3_T1_NS0_13GridEvenShareISN_EET2_T4_E12temp_storage+28];
	add.s32 	%r460, %r458, %r459;
	ld.shared.u32 	%r461, [_ZZN3cub18CUB_300001_SM_10006detail6reduce18DeviceReduceKernelINS2_10policy_hubIiyN4cuda3std3__44plusIiEEE10Policy1000EN6thrust24THRUST_300001_SM_1000_NS6detail15normal_iteratorINSD_10device_ptrIiEEEEyS9_iNS7_10__identityEEEvT0_PT3_T1_NS0_13GridEvenShareISN_EET2_T4_E12temp_storage+32];
	add.s32 	%r462, %r460, %r461;
	ld.shared.u32 	%r463, [_ZZN3cub18CUB_300001_SM_10006detail6reduce18DeviceReduceKernelINS2_10policy_hubIiyN4cuda3std3__44plusIiEEE10Policy1000EN6thrust24THRUST_300001_SM_1000_NS6detail15normal_iteratorINSD_10device_ptrIiEEEEyS9_iNS7_10__identityEEEvT0_PT3_T1_NS0_13GridEvenShareISN_EET2_T4_E12temp_storage+36];
	add.s32 	%r501, %r462, %r463;
	bra.uni 	$L__BB9_46;
$L__BB9_21:
	// begin inline asm
	mov.u32 %r353, %laneid;
	// end inline asm
	and.b32  	%r379, %r5, 992;
	add.s32 	%r380, %r379, 32;
	setp.gt.s32 	%p34, %r380, %r4;
	not.b32 	%r381, %r379;
	add.s32 	%r382, %r4, %r381;
	selp.b32 	%r377, %r382, 31, %p34;
	mov.b32 	%r356, 1;
	mov.b32 	%r378, -1;
	// begin inline asm
	shfl.sync.down.b32 %r354, %r482, %r356, %r377, %r378;
	// end inline asm
	setp.lt.s32 	%p35, %r353, %r377;
	selp.b32 	%r383, %r354, 0, %p35;
	add.s32 	%r360, %r383, %r482;
	mov.b32 	%r361, 2;
	// begin inline asm
	shfl.sync.down.b32 %r359, %r360, %r361, %r377, %r378;
	// end inline asm
	add.s32 	%r384, %r353, 2;
	setp.gt.s32 	%p36, %r384, %r377;
	selp.b32 	%r385, 0, %r359, %p36;
	add.s32 	%r365, %r360, %r385;
	mov.b32 	%r366, 4;
	// begin inline asm
	shfl.sync.down.b32 %r364, %r365, %r366, %r377, %r378;
	// end inline asm
	add.s32 	%r386, %r353, 4;
	setp.gt.s32 	%p37, %r386, %r377;
	selp.b32 	%r387, 0, %r364, %p37;
	add.s32 	%r370, %r365, %r387;
	mov.b32 	%r371, 8;
	// begin inline asm
	shfl.sync.down.b32 %r369, %r370, %r371, %r377, %r378;
	// end inline asm
	add.s32 	%r388, %r353, 8;
	setp.gt.s32 	%p38, %r388, %r377;
	selp.b32 	%r389, 0, %r369, %p38;
	add.s32 	%r375, %r370, %r389;
	mov.b32 	%r376, 16;
	// begin inline asm
	shfl.sync.down.b32 %r374, %r375, %r376, %r377, %r378;
	// end inline asm
	add.s32 	%r390, %r353, 16;
	setp.gt.s32 	%p39, %r390, %r377;
	selp.b32 	%r391, 0, %r374, %p39;
	add.s32 	%r501, %r375, %r391;
	setp.ne.s32 	%p40, %r353, 0;
	@%p40 bra 	$L__BB9_23;
	shr.u32 	%r392, %r5, 3;
	and.b32  	%r393, %r392, 124;
	mov.u32 	%r394, _ZZN3cub18CUB_300001_SM_10006detail6reduce18DeviceReduceKernelINS2_10policy_hubIiyN4cuda3std3__44plusIiEEE10Policy1000EN6thrust24THRUST_300001_SM_1000_NS6detail15normal_iteratorINSD_10device_ptrIiEEEEyS9_iNS7_10__identityEEEvT0_PT3_T1_NS0_13GridEvenShareISN_EET2_T4_E12temp_storage;
	add.s32 	%r395, %r394, %r393;
	st.shared.u32 	[%r395+8], %r501;
$L__BB9_23:
	bar.sync 	0;
	setp.ne.s32 	%p41, %r5, 0;
	@%p41 bra 	$L__BB9_46;
	setp.gt.s32 	%p42, %r4, 32;
	ld.shared.u32 	%r396, [_ZZN3cub18CUB_300001_SM_10006detail6reduce18DeviceReduceKernelINS2_10policy_hubIiyN4cuda3std3__44plusIiEEE10Policy1000EN6thrust24THRUST_300001_SM_1000_NS6detail15normal_iteratorINSD_10device_ptrIiEEEEyS9_iNS7_10__identityEEEvT0_PT3_T1_NS0_13GridEvenShareISN_EET2_T4_E12temp_storage+12];
	selp.b32 	%r397, %r396, 0, %p42;
	add.s32 	%r398, %r397, %r501;
	setp.gt.s32 	%p43, %r4, 64;
	ld.shared.u32 	%r399, [_ZZN3cub18CUB_300001_SM_10006detail6reduce18DeviceReduceKernelINS2_10policy_hubIiyN4cuda3std3__44plusIiEEE10Policy1000EN6thrust24THRUST_300001_SM_1000_NS6detail15normal_iteratorINSD_10device_ptrIiEEEEyS9_iNS7_10__identityEEEvT0_PT3_T1_NS0_13GridEvenShareISN_EET2_T4_E12temp_storage+16];
	selp.b32 	%r400, %r399, 0, %p43;
	add.s32 	%r401, %r398, %r400;
	setp.gt.s32 	%p44, %r4, 96;
	ld.shared.u32 	%r402, [_ZZN3cub18CUB_300001_SM_10006detail6reduce18DeviceReduceKernelINS2_10policy_hubIiyN4cuda3std3__44plusIiEEE10Policy1000EN6thrust24THRUST_300001_SM_1000_NS6detail15normal_iteratorINSD_10device_ptrIiEEEEyS9_iNS7_10__identityEEEvT0_PT3_T1_NS0_13GridEvenShareISN_EET2_T4_E12temp_storage+20];
	selp.b32 	%r403, %r402, 0, %p44;
	add.s32 	%r404, %r401, %r403;
	setp.gt.s32 	%p45, %r4, 128;
	ld.shared.u32 	%r405, [_ZZN3cub18CUB_300001_SM_10006detail6reduce18DeviceReduceKernelINS2_10policy_hubIiyN4cuda3std3__44plusIiEEE10Policy1000EN6thrust24THRUST_300001_SM_1000_NS6detail15normal_iteratorINSD_10device_ptrIiEEEEyS9_iNS7_10__identityEEEvT0_PT3_T1_NS0_13GridEvenShareISN_EET2_T4_E12temp_storage+24];
	selp.b32 	%r406, %r405, 0, %p45;
	add.s32 	%r407, %r404, %r406;
	setp.gt.s32 	%p46, %r4, 160;
	ld.shared.u32 	%r408, [_ZZN3cub18CUB_300001_SM_10006detail6reduce18DeviceReduceKernelINS2_10policy_hubIiyN4cuda3std3__44plusIiEEE10Policy1000EN6thrust24THRUST_300001_SM_1000_NS6detail15normal_iteratorINSD_10device_ptrIiEEEEyS9_iNS7_10__identityEEEvT0_PT3_T1_NS0_13GridEvenShareISN_EET2_T4_E12temp_storage+28];
	selp.b32 	%r409, %r408, 0, %p46;
	add.s32 	%r410, %r407, %r409;
	setp.gt.s32 	%p47, %r4, 192;
	ld.shared.u32 	%r411, [_ZZN3cub18CUB_300001_SM_10006detail6reduce18DeviceReduceKernelINS2_10policy_hubIiyN4cuda3std3__44plusIiEEE10Policy1000EN6thrust24THRUST_300001_SM_1000_NS6detail15normal_iteratorINSD_10device_ptrIiEEEEyS9_iNS7_10__identityEEEvT0_PT3_T1_NS0_13GridEvenShareISN_EET2_T4_E12temp_storage+32];
	selp.b32 	%r412, %r411, 0, %p47;
	add.s32 	%r413, %r410, %r412;
	setp.gt.s32 	%p48, %r4, 224;
	ld.shared.u32 	%r414, [_ZZN3cub18CUB_300001_SM_10006detail6reduce18DeviceReduceKernelINS2_10policy_hubIiyN4cuda3std3__44plusIiEEE10Policy1000EN6thrust24THRUST_300001_SM_1000_NS6detail15normal_iteratorINSD_10device_ptrIiEEEEyS9_iNS7_10__identityEEEvT0_PT3_T1_NS0_13GridEvenShareISN_EET2_T4_E12temp_storage+36];
	selp.b32 	%r415, %r414, 0, %p48;
	add.s32 	%r501, %r413, %r415;
	bra.uni 	$L__BB9_46;
$L__BB9_25:
	cvt.u32.u64 	%r90, %rd4;
	mov.u32 	%r46, %tid.x;
	add.s32 	%r91, %r46, %r90;
	mul.wide.u32 	%rd26, %r91, 4;
	add.s64 	%rd27, %rd2, %rd26;
	ld.global.u32 	%r92, [%rd27];
	ld.global.u32 	%r93, [%rd27+1024];
	ld.global.u32 	%r94, [%rd27+2048];
	ld.global.u32 	%r95, [%rd27+3072];
	ld.global.u32 	%r96, [%rd27+4096];
	ld.global.u32 	%r97, [%rd27+5120];
	ld.global.u32 	%r98, [%rd27+6144];
	ld.global.u32 	%r99, [%rd27+7168];
	ld.global.u32 	%r100, [%rd27+8192];
	ld.global.u32 	%r101, [%rd27+9216];
	ld.global.u32 	%r102, [%rd27+10240];
	ld.global.u32 	%r103, [%rd27+11264];
	ld.global.u32 	%r104, [%rd27+12288];
	ld.global.u32 	%r105, [%rd27+13312];
	ld.global.u32 	%r106, [%rd27+14336];
	ld.global.u32 	%r107, [%rd27+15360];
	add.s32 	%r108, %r93, %r92;
	add.s32 	%r109, %r94, %r108;
	add.s32 	%r110, %r95, %r109;
	add.s32 	%r111, %r96, %r110;
	add.s32 	%r112, %r97, %r111;
	add.s32 	%r113, %r98, %r112;
	add.s32 	%r114, %r99, %r113;
	add.s32 	%r115, %r100, %r114;
	add.s32 	%r116, %r101, %r115;
	add.s32 	%r117, %r102, %r116;
	add.s32 	%r118, %r103, %r117;
	add.s32 	%r119, %r104, %r118;
	add.s32 	%r120, %r105, %r119;
	add.s32 	%r121, %r106, %r120;
	add.s32 	%r500, %r107, %r121;
	setp.lt.u64 	%p2, %rd5, %rd3;
	@%p2 bra 	$L__BB9_42;
	cvt.u32.u64 	%r123, %rd3;
	cvt.u64.u32 	%rd28, %r46;
	add.s64 	%rd74, %rd4, %rd3;
	cvt.u32.u64 	%r48, %rd1;
	not.b32 	%r125, %r46;
	add.s32 	%r126, %r125, %r48;
	sub.s32 	%r127, %r126, %r123;
	sub.s32 	%r483, %r127, %r90;
	add.s64 	%rd29, %rd74, %rd28;
	shl.b64 	%rd30, %rd29, 2;
	add.s64 	%rd31, %rd30, %rd2;
	add.s64 	%rd73, %rd31, 8192;
	mov.b32 	%r484, 0;
	shl.b32 	%r128, %r1, 12;
	mov.u64 	%rd75, %rd4;
$L__BB9_27:
	cvt.s64.s32 	%rd15, %r128;
	add.s64 	%rd75, %rd75, %rd15;
	add.s64 	%rd32, %rd1, -4096;
	setp.gt.u64 	%p3, %rd75, %rd32;
	@%p3 bra 	$L__BB9_29;
	shl.b32 	%r129, %r1, 12;
	cvt.s64.s32 	%rd33, %r129;
	cvt.u64.u32 	%rd34, %r46;
	add.s64 	%rd35, %rd75, %rd34;
	shl.b64 	%rd36, %rd35, 2;
	add.s64 	%rd37, %rd2, %rd36;
	ld.global.u32 	%r130, [%rd37];
	ld.global.u32 	%r131, [%rd37+1024];
	ld.global.u32 	%r132, [%rd37+2048];
	ld.global.u32 	%r133, [%rd37+3072];
	ld.global.u32 	%r134, [%rd37+4096];
	ld.global.u32 	%r135, [%rd37+5120];
	ld.global.u32 	%r136, [%rd37+6144];
	ld.global.u32 	%r137, [%rd37+7168];
	ld.global.u32 	%r138, [%rd37+8192];
	ld.global.u32 	%r139, [%rd37+9216];
	ld.global.u32 	%r140, [%rd37+10240];
	ld.global.u32 	%r141, [%rd37+11264];
	ld.global.u32 	%r142, [%rd37+12288];
	ld.global.u32 	%r143, [%rd37+13312];
	ld.global.u32 	%r144, [%rd37+14336];
	ld.global.u32 	%r145, [%rd37+15360];
	add.s32 	%r146, %r130, %r500;
	add.s32 	%r147, %r131, %r146;
	add.s32 	%r148, %r132, %r147;
	add.s32 	%r149, %r133, %r148;
	add.s32 	%r150, %r134, %r149;
	add.s32 	%r151, %r135, %r150;
	add.s32 	%r152, %r136, %r151;
	add.s32 	%r153, %r137, %r152;
	add.s32 	%r154, %r138, %r153;
	add.s32 	%r155, %r139, %r154;
	add.s32 	%r156, %r140, %r155;
	add.s32 	%r157, %r141, %r156;
	add.s32 	%r158, %r142, %r157;
	add.s32 	%r159, %r143, %r158;
	add.s32 	%r160, %r144, %r159;
	add.s32 	%r500, %r145, %r160;
	sub.s64 	%rd38, %rd1, %rd75;
	setp.lt.u64 	%p4, %rd38, %rd33;
	add.s32 	%r484, %r484, 1;
	add.s64 	%rd74, %rd74, %rd33;
	sub.s32 	%r483, %r483, %r129;
	mul.wide.s32 	%rd39, %r129, 4;
	add.s64 	%rd73, %rd73, %rd39;
	@%p4 bra 	$L__BB9_42;
	bra.uni 	$L__BB9_27;
$L__BB9_29:
	setp.le.u64 	%p5, %rd1, %rd75;
	cvt.u32.u64 	%r161, %rd75;
	cvt.u32.u64 	%r162, %rd1;
	sub.s32 	%r163, %r162, %r161;
	setp.ge.s32 	%p6, %r46, %r163;
	or.pred  	%p7, %p5, %p6;
	@%p7 bra 	$L__BB9_42;
	cvt.u32.u64 	%r166, %rd15;
	cvt.u32.u64 	%r167, %rd4;
	not.b32 	%r168, %r46;
	add.s32 	%r169, %r168, %r48;
	add.s32 	%r170, %r166, %r167;
	sub.s32 	%r171, %r169, %r170;
	mul.lo.s32 	%r172, %r1, %r484;
	shl.b32 	%r173, %r172, 12;
	sub.s32 	%r174, %r171, %r173;
	shr.u32 	%r175, %r174, 8;
	add.s32 	%r56, %r175, 1;
	and.b32  	%r57, %r56, 15;
	setp.lt.u32 	%p8, %r174, 3840;
	mov.u32 	%r490, %r46;
	@%p8 bra 	$L__BB9_33;
	shr.u32 	%r176, %r483, 8;
	add.s32 	%r177, %r176, 1;
	and.b32  	%r178, %r177, 33554416;
	neg.s32 	%r486, %r178;
	mov.u32 	%r490, %r46;
$L__BB9_32:
	.pragma "nounroll";
	ld.global.u32 	%r179, [%rd73+-8192];
	add.s32 	%r180, %r179, %r500;
	ld.global.u32 	%r181, [%rd73+-7168];
	add.s32 	%r182, %r181, %r180;
	ld.global.u32 	%r183, [%rd73+-6144];
	add.s32 	%r184, %r183, %r182;
	ld.global.u32 	%r185, [%rd73+-5120];
	add.s32 	%r186, %r185, %r184;
	ld.global.u32 	%r187, [%rd73+-4096];
	add.s32 	%r188, %r187, %r186;
	ld.global.u32 	%r189, [%rd73+-3072];
	add.s32 	%r190, %r189, %r188;
	ld.global.u32 	%r191, [%rd73+-2048];
	add.s32 	%r192, %r191, %r190;
	ld.global.u32 	%r193, [%rd73+-1024];
	add.s32 	%r194, %r193, %r192;
	ld.global.u32 	%r195, [%rd73];
	add.s32 	%r196, %r195, %r194;
	ld.global.u32 	%r197, [%rd73+1024];
	add.s32 	%r198, %r197, %r196;
	ld.global.u32 	%r199, [%rd73+2048];
	add.s32 	%r200, %r199, %r198;
	ld.global.u32 	%r201, [%rd73+3072];
	add.s32 	%r202, %r201, %r200;
	ld.global.u32 	%r203, [%rd73+4096];
	add.s32 	%r204, %r203, %r202;
	ld.global.u32 	%r205, [%rd73+5120];
	add.s32 	%r206, %r205, %r204;
	ld.global.u32 	%r207, [%rd73+6144];
	add.s32 	%r208, %r207, %r206;
	ld.global.u32 	%r209, [%rd73+7168];
	add.s32 	%r500, %r209, %r208;
	add.s32 	%r490, %r490, 4096;
	add.s32 	%r486, %r486, 16;
	add.s64 	%rd73, %rd73, 16384;
	setp.ne.s32 	%p9, %r486, 0;
	@%p9 bra 	$L__BB9_32;
$L__BB9_33:
	setp.eq.s32 	%p10, %r57, 0;
	@%p10 bra 	$L__BB9_42;
	and.b32  	%r68, %r56, 7;
	setp.lt.u32 	%p11, %r57, 8;
	@%p11 bra 	$L__BB9_36;
	cvt.u64.u32 	%rd40, %r490;
	add.s64 	%rd41, %rd75, %rd40;
	shl.b64 	%rd42, %rd41, 2;
	add.s64 	%rd43, %rd2, %rd42;
	ld.global.u32 	%r211, [%rd43];
	add.s32 	%r212, %r211, %r500;
	ld.global.u32 	%r213, [%rd43+1024];
	add.s32 	%r214, %r213, %r212;
	ld.global.u32 	%r215, [%rd43+2048];
	add.s32 	%r216, %r215, %r214;
	ld.global.u32 	%r217, [%rd43+3072];
	add.s32 	%r218, %r217, %r216;
	ld.global.u32 	%r219, [%rd43+4096];
	add.s32 	%r220, %r219, %r218;
	ld.global.u32 	%r221, [%rd43+5120];
	add.s32 	%r222, %r221, %r220;
	ld.global.u32 	%r223, [%rd43+6144];
	add.s32 	%r224, %r223, %r222;
	ld.global.u32 	%r225, [%rd43+7168];
	add.s32 	%r500, %r225, %r224;
	add.s32 	%r490, %r490, 2048;
$L__BB9_36:
	setp.eq.s32 	%p12, %r68, 0;
	@%p12 bra 	$L__BB9_42;
	setp.lt.u32 	%p13, %r68, 4;
	@%p13 bra 	$L__BB9_39;
	cvt.u64.u32 	%rd44, %r490;
	add.s64 	%rd45, %rd75, %rd44;
	shl.b64 	%rd46, %rd45, 2;
	add.s64 	%rd47, %rd2, %rd46;
	ld.global.u32 	%r227, [%rd47];
	add.s32 	%r228, %r227, %r500;
	ld.global.u32 	%r229, [%rd47+1024];
	add.s32 	%r230, %r229, %r228;
	ld.global.u32 	%r231, [%rd47+2048];
	add.s32 	%r232, %r231, %r230;
	ld.global.u32 	%r233, [%rd47+3072];
	add.s32 	%r500, %r233, %r232;
	add.s32 	%r490, %r490, 1024;
$L__BB9_39:
	and.b32  	%r234, %r56, 3;
	setp.eq.s32 	%p14, %r234, 0;
	@%p14 bra 	$L__BB9_42;
	cvt.u64.u32 	%rd48, %r490;
	add.s64 	%rd49, %rd48, %rd74;
	shl.b64 	%rd50, %rd49, 2;
	add.s64 	%rd77, %rd2, %rd50;
	cvt.u16.u32 	%rs1, %r483;
	shr.u16 	%rs2, %rs1, 8;
	add.s16 	%rs3, %rs2, 1;
	cvt.u32.u16 	%r235, %rs3;
	and.b32  	%r236, %r235, 3;
	neg.s32 	%r498, %r236;
$L__BB9_41:
	.pragma "nounroll";
	ld.global.u32 	%r237, [%rd77];
	add.s32 	%r500, %r237, %r500;
	add.s64 	%rd77, %rd77, 1024;
	add.s32 	%r498, %r498, 1;
	setp.ne.s32 	%p15, %r498, 0;
	@%p15 bra 	$L__BB9_41;
$L__BB9_42:
	// begin inline asm
	mov.u32 %r238, %laneid;
	// end inline asm
	mov.b32 	%r241, 1;
	mov.b32 	%r262, 31;
	mov.b32 	%r263, -1;
	// begin inline asm
	shfl.sync.down.b32 %r239, %r500, %r241, %r262, %r263;
	// end inline asm
	setp.gt.s32 	%p16, %r238, 30;
	selp.b32 	%r264, 0, %r239, %p16;
	add.s32 	%r245, %r264, %r500;
	mov.b32 	%r246, 2;
	// begin inline asm
	shfl.sync.down.b32 %r244, %r245, %r246, %r262, %r263;
	// end inline asm
	setp.gt.s32 	%p17, %r238, 29;
	selp.b32 	%r265, 0, %r244, %p17;
	add.s32 	%r250, %r245, %r265;
	mov.b32 	%r251, 4;
	// begin inline asm
	shfl.sync.down.b32 %r249, %r250, %r251, %r262, %r263;
	// end inline asm
	setp.gt.s32 	%p18, %r238, 27;
	selp.b32 	%r266, 0, %r249, %p18;
	add.s32 	%r255, %r250, %r266;
	mov.b32 	%r256, 8;
	// begin inline asm
	shfl.sync.down.b32 %r254, %r255, %r256, %r262, %r263;
	// end inline asm
	setp.gt.s32 	%p19, %r238, 23;
	selp.b32 	%r267, 0, %r254, %p19;
	add.s32 	%r260, %r255, %r267;
	mov.b32 	%r261, 16;
	// begin inline asm
	shfl.sync.down.b32 %r259, %r260, %r261, %r262, %r263;
	// end inline asm
	setp.gt.s32 	%p20, %r238, 15;
	selp.b32 	%r268, 0, %r259, %p20;
	add.s32 	%r501, %r260, %r268;
	setp.ne.s32 	%p21, %r238, 0;
	@%p21 bra 	$L__BB9_44;
	shr.u32 	%r269, %r46, 3;
	and.b32  	%r270, %r269, 124;
	mov.u32 	%r271, _ZZN3cub18CUB_300001_SM_10006detail6reduce18DeviceReduceKernelINS2_10policy_hubIiyN4cuda3std3__44plusIiEEE10Policy1000EN6thrust24THRUST_300001_SM_1000_NS6detail15normal_iteratorINSD_10device_ptrIiEEEEyS9_iNS7_10__identityEEEvT0_PT3_T1_NS0_13GridEvenShareISN_EET2_T4_E12temp_storage;
	add.s32 	%r272, %r271, %r270;
	st.shared.u32 	[%r272+8], %r501;
$L__BB9_44:
	bar.sync 	0;
	setp.ne.s32 	%p22, %r46, 0;
	@%p22 bra 	$L__BB9_46;
	ld.shared.u32 	%r273, [_ZZN3cub18CUB_300001_SM_10006detail6reduce18DeviceReduceKernelINS2_10policy_hubIiyN4cuda3std3__44plusIiEEE10Policy1000EN6thrust24THRUST_300001_SM_1000_NS6detail15normal_iteratorINSD_10device_ptrIiEEEEyS9_iNS7_10__identityEEEvT0_PT3_T1_NS0_13GridEvenShareISN_EET2_T4_E12temp_storage+12];
	add.s32 	%r274, %r273, %r501;
	ld.shared.u32 	%r275, [_ZZN3cub18CUB_300001_SM_10006detail6reduce18DeviceReduceKernelINS2_10policy_hubIiyN4cuda3std3__44plusIiEEE10Policy1000EN6thrust24THRUST_300001_SM_1000_NS6detail15normal_iteratorINSD_10device_ptrIiEEEEyS9_iNS7_10__identityEEEvT0_PT3_T1_NS0_13GridEvenShareISN_EET2_T4_E12temp_storage+16];
	add.s32 	%r276, %r274, %r275;
	ld.shared.u32 	%r277, [_ZZN3cub18CUB_300001_SM_10006detail6reduce18DeviceReduceKernelINS2_10policy_hubIiyN4cuda3std3__44plusIiEEE10Policy1000EN6thrust24THRUST_300001_SM_1000_NS6detail15normal_iteratorINSD_10device_ptrIiEEEEyS9_iNS7_10__identityEEEvT0_PT3_T1_NS0_13GridEvenShareISN_EET2_T4_E12temp_storage+20];
	add.s32 	%r278, %r276, %r277;
	ld.shared.u32 	%r279, [_ZZN3cub18CUB_300001_SM_10006detail6reduce18DeviceReduceKernelINS2_10policy_hubIiyN4cuda3std3__44plusIiEEE10Policy1000EN6thrust24THRUST_300001_SM_1000_NS6detail15normal_iteratorINSD_10device_ptrIiEEEEyS9_iNS7_10__identityEEEvT0_PT3_T1_NS0_13GridEvenShareISN_EET2_T4_E12temp_storage+24];
	add.s32 	%r280, %r278, %r279;
	ld.shared.u32 	%r281, [_ZZN3cub18CUB_300001_SM_10006detail6reduce18DeviceReduceKernelINS2_10policy_hubIiyN4cuda3std3__44plusIiEEE10Policy1000EN6thrust24THRUST_300001_SM_1000_NS6detail15normal_iteratorINSD_10device_ptrIiEEEEyS9_iNS7_10__identityEEEvT0_PT3_T1_NS0_13GridEvenShareISN_EET2_T4_E12temp_storage+28];
	add.s32 	%r282, %r280, %r281;
	ld.shared.u32 	%r283, [_ZZN3cub18CUB_300001_SM_10006detail6reduce18DeviceReduceKernelINS2_10policy_hubIiyN4cuda3std3__44plusIiEEE10Policy1000EN6thrust24THRUST_300001_SM_1000_NS6detail15normal_iteratorINSD_10device_ptrIiEEEEyS9_iNS7_10__identityEEEvT0_PT3_T1_NS0_13GridEvenShareISN_EET2_T4_E12temp_storage+32];
	add.s32 	%r284, %r282, %r283;
	ld.shared.u32 	%r285, [_ZZN3cub18CUB_300001_SM_10006detail6reduce18DeviceReduceKernelINS2_10policy_hubIiyN4cuda3std3__44plusIiEEE10Policy1000EN6thrust24THRUST_300001_SM_1000_NS6detail15normal_iteratorINSD_10device_ptrIiEEEEyS9_iNS7_10__identityEEEvT0_PT3_T1_NS0_13GridEvenShareISN_EET2_T4_E12temp_storage+36];
	add.s32 	%r501, %r284, %r285;
$L__BB9_46:
	mov.u32 	%r464, %tid.x;
	setp.ne.s32 	%p56, %r464, 0;
	@%p56 bra 	$L__BB9_48;
	ld.param.u64 	%rd71, [_ZN3cub18CUB_300001_SM_10006detail6reduce18DeviceReduceKernelINS2_10policy_hubIiyN4cuda3std3__44plusIiEEE10Policy1000EN6thrust24THRUST_300001_SM_1000_NS6detail15normal_iteratorINSD_10device_ptrIiEEEEyS9_iNS7_10__identityEEEvT0_PT3_T1_NS0_13GridEvenShareISN_EET2_T4__param_1];
	cvta.to.global.u64 	%rd68, %rd71;
	mul.wide.u32 	%rd69, %r2, 4;
	add.s64 	%rd70, %rd68, %rd69;
	st.global.u32 	[%rd70], %r501;
$L__BB9_48:
	ret;

}
	// .globl	_ZN3cub18CUB_300001_SM_10006detail6reduce28DeviceReduceSingleTileKernelINS2_10policy_hubIiyN4cuda3std3__44plusIiEEE10Policy1000EPiSC_iS9_iiNS7_10__identityEEEvT0_T1_T2_T3_T4_T6_
.visible .entry _ZN3cub18CUB_300001_SM_10006detail6reduce28DeviceReduceSingleTileKernelINS2_10policy_hubIiyN4cuda3std3__44plusIiEEE10Policy1000EPiSC_iS9_iiNS7_10__identityEEEvT0_T1_T2_T3_T4_T6_(
	.param .u64 .ptr .align 1 _ZN3cub18CUB_300001_SM_10006detail6reduce28DeviceReduceSingleTileKernelINS2_10policy_hubIiyN4cuda3std3__44plusIiEEE10Policy1000EPiSC_iS9_iiNS7_10__identityEEEvT0_T1_T2_T3_T4_T6__param_0,
	.param .u64 .ptr .align 1 _ZN3cub18CUB_300001_SM_10006detail6reduce28DeviceReduceSingleTileKernelINS2_10policy_hubIiyN4cuda3std3__44plusIiEEE10Policy1000EPiSC_iS9_iiNS7_10__identityEEEvT0_T1_T2_T3_T4_T6__param_1,
	.param .u32 _ZN3cub18CUB_300001_SM_10006detail6reduce28DeviceReduceSingleTileKernelINS2_10policy_hubIiyN4cuda3std3__44plusIiEEE10Policy1000EPiSC_iS9_iiNS7_10__identityEEEvT0_T1_T2_T3_T4_T6__param_2,
	.param .align 1 .b8 _ZN3cub18CUB_300001_SM_10006detail6reduce28DeviceReduceSingleTileKernelINS2_10policy_hubIiyN4cuda3std3__44plusIiEEE10Policy1000EPiSC_iS9_iiNS7_10__identityEEEvT0_T1_T2_T3_T4_T6__param_3[1],
	.param .u32 _ZN3cub18CUB_300001_SM_10006detail6reduce28DeviceReduceSingleTileKernelINS2_10policy_hubIiyN4cuda3std3__44plusIiEEE10Policy1000EPiSC_iS9_iiNS7_10__identityEEEvT0_T1_T2_T3_T4_T6__param_4,
	.param .align 1 .b8 _ZN3cub18CUB_300001_SM_10006detail6reduce28DeviceReduceSingleTileKernelINS2_10policy_hubIiyN4cuda3std3__44plusIiEEE10Policy1000EPiSC_iS9_iiNS7_10__identityEEEvT0_T1_T2_T3_T4_T6__param_5[1]
)
.maxntid 256
.minnctapersm 1
{
	.reg .pred 	%p<97>;
	.reg .b32 	%r<687>;
	.reg .b64 	%rd<125>;
	// demoted variable
	.shared .align 4 .b8 _ZZN3cub18CUB_300001_SM_10006detail6reduce28DeviceReduceSingleTileKernelINS2_10policy_hubIiyN4cuda3std3__44plusIiEEE10Policy1000EPiSC_iS9_iiNS7_10__identityEEEvT0_T1_T2_T3_T4_T6_E12temp_storage[44];
	ld.param.u64 	%rd16, [_ZN3cub18CUB_300001_SM_10006detail6reduce28DeviceReduceSingleTileKernelINS2_10policy_hubIiyN4cuda3std3__44plusIiEEE10Policy1000EPiSC_iS9_iiNS7_10__identityEEEvT0_T1_T2_T3_T4_T6__param_0];
	ld.param.u64 	%rd17, [_ZN3cub18CUB_300001_SM_10006detail6reduce28DeviceReduceSingleTileKernelINS2_10policy_hubIiyN4cuda3std3__44plusIiEEE10Policy1000EPiSC_iS9_iiNS7_10__identityEEEvT0_T1_T2_T3_T4_T6__param_1];
	ld.param.u32 	%r120, [_ZN3cub18CUB_300001_SM_10006detail6reduce28DeviceReduceSingleTileKernelINS2_10policy_hubIiyN4cuda3std3__44plusIiEEE10Policy1000EPiSC_iS9_iiNS7_10__identityEEEvT0_T1_T2_T3_T4_T6__param_2];
	ld.param.u32 	%r121, [_ZN3cub18CUB_300001_SM_10006detail6reduce28DeviceReduceSingleTileKernelINS2_10policy_hubIiyN4cuda3std3__44plusIiEEE10Policy1000EPiSC_iS9_iiNS7_10__identityEEEvT0_T1_T2_T3_T4_T6__param_4];
	cvta.to.global.u64 	%rd1, %rd17;
	setp.ne.s32 	%p1, %r120, 0;
	@%p1 bra 	$L__BB10_3;
	mov.u32 	%r633, %tid.x;
	setp.ne.s32 	%p96, %r633, 0;
	@%p96 bra 	$L__BB10_74;
	st.global.u32 	[%rd1], %r121;
	bra.uni 	$L__BB10_74;
$L__BB10_3:
	and.b64  	%rd18, %rd16, 15;
	setp.ne.s64 	%p2, %rd18, 0;
	@%p2 bra 	$L__BB10_38;
	setp.gt.s32 	%p49, %r120, 4095;
	@%p49 bra 	$L__BB10_22;
	mov.u32 	%r1, %tid.x;
	setp.ge.s32 	%p66, %r1, %r120;
	mov.b32 	%r644, 0;
	mov.u32 	%r639, %r1;
	@%p66 bra 	$L__BB10_7;
	mul.wide.u32 	%rd113, %r1, 4;
	add.s64 	%rd112, %rd16, %rd113;
	// begin inline asm
	ld.global.nc.u32 %r644, [%rd112];
	// end inline asm
	add.s32 	%r639, %r1, 256;
$L__BB10_7:
	setp.ge.s32 	%p67, %r639, %r120;
	@%p67 bra 	$L__BB10_13;
	not.b32 	%r507, %r639;
	add.s32 	%r6, %r120, %r507;
	and.b32  	%r508, %r6, 768;
	setp.eq.s32 	%p68, %r508, 768;
	@%p68 bra 	$L__BB10_11;
	mul.wide.u32 	%rd114, %r639, 4;
	add.s64 	%rd121, %rd16, %rd114;
	shr.u32 	%r509, %r6, 8;
	add.s32 	%r510, %r509, 1;
	and.b32  	%r511, %r510, 3;
	neg.s32 	%r636, %r511;
$L__BB10_10:
	.pragma "nounroll";
	// begin inline asm
	ld.global.nc.u32 %r512, [%rd121];
	// end inline asm
	add.s32 	%r644, %r512, %r644;
	add.s32 	%r639, %r639, 256;
	add.s64 	%rd121, %rd121, 1024;
	add.s32 	%r636, %r636, 1;
	setp.ne.s32 	%p69, %r636, 0;
	@%p69 bra 	$L__BB10_10;
$L__BB10_11:
	setp.lt.u32 	%p70, %r6, 768;
	@%p70 bra 	$L__BB10_13;
$L__BB10_12:
	mul.wide.s32 	%rd120, %r639, 4;
	add.s64 	%rd116, %rd16, %rd120;
	// begin inline asm
	ld.global.nc.u32 %r513, [%rd116];
	// end inline asm
	add.s32 	%r517, %r513, %r644;
	add.s64 	%rd117, %rd116, 1024;
	// begin inline asm
	ld.global.nc.u32 %r514, [%rd117];
	// end inline asm
	add.s32 	%r518, %r514, %r517;
	add.s64 	%rd118, %rd116, 2048;
	// begin inline asm
	ld.global.nc.u32 %r515, [%rd118];
	// end inline asm
	add.s32 	%r519, %r515, %r518;
	add.s64 	%rd119, %rd116, 3072;
	// begin inline asm
	ld.global.nc.u32 %r516, [%rd119];
	// end inline asm
	add.s32 	%r644, %r516, %r519;
	add.s32 	%r639, %r639, 1024;
	setp.lt.s32 	%p71, %r639, %r120;
	@%p71 bra 	$L__BB10_12;
$L__BB10_13:
	setp.lt.s32 	%p72, %r120, 256;
	@%p72 bra 	$L__BB10_18;
	// begin inline asm
	mov.u32 %r583, %laneid;
	// end inline asm
	mov.b32 	%r586, 1;
	mov.b32 	%r607, 31;
	mov.b32 	%r608, -1;
	// begin inline asm
	shfl.sync.down.b32 %r584, %r644, %r586, %r607, %r608;
	// end inline asm
	setp.gt.s32 	%p88, %r583, 30;
	selp.b32 	%r609, 0, %r584, %p88;
	add.s32 	%r590, %r609, %r644;
	mov.b32 	%r591, 2;
	// begin inline asm
	shfl.sync.down.b32 %r589, %r590, %r591, %r607, %r608;
	// end inline asm
	setp.gt.s32 	%p89, %r583, 29;
	selp.b32 	%r610, 0, %r589, %p89;
	add.s32 	%r595, %r590, %r610;
	mov.b32 	%r596, 4;
	// begin inline asm
	shfl.sync.down.b32 %r594, %r595, %r596, %r607, %r608;
	// end inline asm
	setp.gt.s32 	%p90, %r583, 27;
	selp.b32 	%r611, 0, %r594, %p90;
	add.s32 	%r600, %r595, %r611;
	mov.b32 	%r601, 8;
	// begin inline asm
	shfl.sync.down.b32 %r599, %r600, %r601, %r607, %r608;
	// end inline asm
	setp.gt.s32 	%p91, %r583, 23;
	selp.b32 	%r612, 0, %r599, %p91;
	add.s32 	%r605, %r600, %r612;
	mov.b32 	%r606, 16;
	// begin inline asm
	shfl.sync.down.b32 %r604, %r605, %r606, %r607, %r608;
	// end inline asm
	setp.gt.s32 	%p92, %r583, 15;
	selp.b32 	%r613, 0, %r604, %p92;
	add.s32 	%r686, %r605, %r613;
	setp.ne.s32 	%p93, %r583, 0;
	@%p93 bra 	$L__BB10_16;
	shr.u32 	%r614, %r1, 3;
	and.b32  	%r615, %r614, 124;
	mov.u32 	%r616, _ZZN3cub18CUB_300001_SM_10006detail6reduce28DeviceReduceSingleTileKernelINS2_10policy_hubIiyN4cuda3std3__44plusIiEEE10Policy1000EPiSC_iS9_iiNS7_10__identityEEEvT0_T1_T2_T3_T4_T6_E12temp_storage;
	add.s32 	%r617, %r616, %r615;
	st.shared.u32 	[%r617+8], %r686;
$L__BB10_16:
	bar.sync 	0;
	setp.ne.s32 	%p94, %r1, 0;
	@%p94 bra 	$L__BB10_72;
	ld.shared.u32 	%r618, [_ZZN3cub18CUB_300001_SM_10006detail6reduce28DeviceReduceSingleTileKernelINS2_10policy_hubIiyN4cuda3std3__44plusIiEEE10Policy1000EPiSC_iS9_iiNS7_10__identityEEEvT0_T1_T2_T3_T4_T6_E12temp_storage+12];
	add.s32 	%r619, %r618, %r686;
	ld.shared.u32 	%r620, [_ZZN3cub18CUB_300001_SM_10006detail6reduce28DeviceReduceSingleTileKernelINS2_10policy_hubIiyN4cuda3std3__44plusIiEEE10Policy1000EPiSC_iS9_iiNS7_10__identityEEEvT0_T1_T2_T3_T4_T6_E12temp_storage+16];
	add.s32 	%r621, %r619, %r620;
	ld.shared.u32 	%r622, [_ZZN3cub18CUB_300001_SM_10006detail6reduce28DeviceReduceSingleTileKernelINS2_10policy_hubIiyN4cuda3std3__44plusIiEEE10Policy1000EPiSC_iS9_iiNS7_10__identityEEEvT0_T1_T2_T3_T4_T6_E12temp_storage+20];
	add.s32 	%r623, %r621, %r622;
	ld.shared.u32 	%r624, [_ZZN3cub18CUB_300001_SM_10006detail6reduce28DeviceReduceSingleTileKernelINS2_10policy_hubIiyN4cuda3std3__44plusIiEEE10Policy1000EPiSC_iS9_iiNS7_10__identityEEEvT0_T1_T2_T3_T4_T6_E12temp_storage+24];
	add.s32 	%r625, %r623, %r624;
	ld.shared.u32 	%r626, [_ZZN3cub18CUB_300001_SM_10006detail6reduce28DeviceReduceSingleTileKernelINS2_10policy_hubIiyN4cuda3std3__44plusIiEEE10Policy1000EPiSC_iS9_iiNS7_10__identityEEEvT0_T1_T2_T3_T4_T6_E12temp_storage+28];
	add.s32 	%r627, %r625, %r626;
	ld.shared.u32 	%r628, [_ZZN3cub18CUB_300001_SM_10006detail6reduce28DeviceReduceSingleTileKernelINS2_10policy_hubIiyN4cuda3std3__44plusIiEEE10Policy1000EPiSC_iS9_iiNS7_10__identityEEEvT0_T1_T2_T3_T4_T6_E12temp_storage+32];
	add.s32 	%r629, %r627, %r628;
	ld.shared.u32 	%r630, [_ZZN3cub18CUB_300001_SM_10006detail6reduce28DeviceReduceSingleTileKernelINS2_10policy_hubIiyN4cuda3std3__44plusIiEEE10Policy1000EPiSC_iS9_iiNS7_10__identityEEEvT0_T1_T2_T3_T4_T6_E12temp_storage+36];
	add.s32 	%r686, %r629, %r630;
	bra.uni 	$L__BB10_72;
$L__BB10_18:
	// begin inline asm
	mov.u32 %r520, %laneid;
	// end inline asm
	and.b32  	%r546, %r1, 992;
	add.s32 	%r547, %r546, 32;
	setp.gt.s32 	%p73, %r547, %r120;
	not.b32 	%r548, %r546;
	add.s32 	%r549, %r120, %r548;
	selp.b32 	%r544, %r549, 31, %p73;
	mov.b32 	%r523, 1;
	mov.b32 	%r545, -1;
	// begin inline asm
	shfl.sync.down.b32 %r521, %r644, %r523, %r544, %r545;
	// end inline asm
	setp.lt.s32 	%p74, %r520, %r544;
	selp.b32 	%r550, %r521, 0, %p74;
	add.s32 	%r527, %r550, %r644;
	mov.b32 	%r528, 2;
	// begin inline asm
	shfl.sync.down.b32 %r526, %r527, %r528, %r544, %r545;
	// end inline asm
	add.s32 	%r551, %r520, 2;
	setp.gt.s32 	%p75, %r551, %r544;
	selp.b32 	%r552, 0, %r526, %p75;
	add.s32 	%r532, %r527, %r552;
	mov.b32 	%r533, 4;
	// begin inline asm
	shfl.sync.down.b32 %r531, %r532, %r533, %r544, %r545;
	// end inline asm
	add.s32 	%r553, %r520, 4;
	setp.gt.s32 	%p76, %r553, %r544;
	selp.b32 	%r554, 0, %r531, %p76;
	add.s32 	%r537, %r532, %r554;
	mov.b32 	%r538, 8;
	// begin inline asm
	shfl.sync.down.b32 %r536, %r537, %r538, %r544, %r545;
	// end inline asm
	add.s32 	%r555, %r520, 8;
	setp.gt.s32 	%p77, %r555, %r544;
	selp.b32 	%r556, 0, %r536, %p77;
	add.s32 	%r542, %r537, %r556;
	mov.b32 	%r543, 16;
	// begin inline asm
	shfl.sync.down.b32 %r541, %r542, %r543, %r544, %r545;
	// end inline asm
	add.s32 	%r557, %r520, 16;
	setp.gt.s32 	%p78, %r557, %r544;
	selp.b32 	%r558, 0, %r541, %p78;
	add.s32 	%r686, %r542, %r558;
	setp.ne.s32 	%p79, %r520, 0;
	@%p79 bra 	$L__BB10_20;
	shr.u32 	%r559, %r1, 3;
	and.b32  	%r560, %r559, 124;
	mov.u32 	%r561, _ZZN3cub18CUB_300001_SM_10006detail6reduce28DeviceReduceSingleTileKernelINS2_10policy_hubIiyN4cuda3std3__44plusIiEEE10Policy1000EPiSC_iS9_iiNS7_10__identityEEEvT0_T1_T2_T3_T4_T6_E12temp_storage;
	add.s32 	%r562, %r561, %r560;
	st.shared.u32 	[%r562+8], %r686;
$L__BB10_20:
	bar.sync 	0;
	setp.ne.s32 	%p80, %r1, 0;
	@%p80 bra 	$L__BB10_72;
	setp.gt.s32 	%p81, %r120, 32;
	ld.shared.u32 	%r563, [_ZZN3cub18CUB_300001_SM_10006detail6reduce28DeviceReduceSingleTileKernelINS2_10policy_hubIiyN4cuda3std3__44plusIiEEE10Policy1000EPiSC_iS9_iiNS7_10__identityEEEvT0_T1_T2_T3_T4_T6_E12temp_storage+12];
	selp.b32 	%r564, %r563, 0, %p81;
	add.s32 	%r565, %r564, %r686;
	setp.gt.s32 	%p82, %r120, 64;
	ld.shared.u32 	%r566, [_ZZN3cub18CUB_300001_SM_10006detail6reduce28DeviceReduceSingleTileKernelINS2_10policy_hubIiyN4cuda3std3__44plusIiEEE10Policy1000EPiSC_iS9_iiNS7_10__identityEEEvT0_T1_T2_T3_T4_T6_E12temp_storage+16];
	selp.b32 	%r567, %r566, 0, %p82;
	add.s32 	%r568, %r565, %r567;
	setp.gt.s32 	%p83, %r120, 96;
	ld.shared.u32 	%r569, [_ZZN3cub18CUB_300001_SM_10006detail6reduce28DeviceReduceSingleTileKernelINS2_10policy_hubIiyN4cuda3std3__44plusIiEEE10Policy1000EPiSC_iS9_iiNS7_10__identityEEEvT0_T1_T2_T3_T4_T6_E12temp_storage+20];
	selp.b32 	%r570, %r569, 0, %p83;
	add.s32 	%r571, %r568, %r570;
	setp.gt.s32 	%p84, %r120, 128;
	ld.shared.u32 	%r572, [_ZZN3cub18CUB_300001_SM_10006detail6reduce28DeviceReduceSingleTileKernelINS2_10policy_hubIiyN4cuda3std3__44plusIiEEE10Policy1000EPiSC_iS9_iiNS7_10__identityEEEvT0_T1_T2_T3_T4_T6_E12temp_storage+24];
	selp.b32 	%r573, %r572, 0, %p84;
	add.s32 	%r574, %r571, %r573;
	setp.gt.s32 	%p85, %r120, 160;
	ld.shared.u32 	%r575, [_ZZN3cub18CUB_300001_SM_10006detail6reduce28DeviceReduceSingleTileKernelINS2_10policy_hubIiyN4cuda3std3__44plusIiEEE10Policy1000EPiSC_iS9_iiNS7_10__identityEEEvT0_T1_T2_T3_T4_T6_E12temp_storage+28];
	selp.b32 	%r576, %r575, 0, %p85;
	add.s32 	%r577, %r574, %r576;
	setp.gt.s32 	%p86, %r120, 192;
	ld.shared.u32 	%r578, [_ZZN3cub18CUB_300001_SM_10006detail6reduce28DeviceReduceSingleTileKernelINS2_10policy_hubIiyN4cuda3std3__44plusIiEEE10Policy1000EPiSC_iS9_iiNS7_10__identityEEEvT0_T1_T2_T3_T4_T6_E12temp_storage+32];
	selp.b32 	%r579, %r578, 0, %p86;
	add.s32 	%r580, %r577, %r579;
	setp.gt.s32 	%p87, %r120, 224;
	ld.shared.u32 	%r581, [_ZZN3cub18CUB_300001_SM_10006detail6reduce28DeviceReduceSingleTileKernelINS2_10policy_hubIiyN4cuda3std3__44plusIiEEE10Policy1000EPiSC_iS9_iiNS7_10__identityEEEvT0_T1_T2_T3_T4_T6_E12temp_storage+36];
	selp.b32 	%r582, %r581, 0, %p87;
	add.s32 	%r686, %r580, %r582;
	bra.uni 	$L__BB10_72;
$L__BB10_22:
	mov.u32 	%r26, %tid.x;
	shl.b32 	%r377, %r26, 2;
	mul.wide.u32 	%rd86, %r377, 4;
	add.s64 	%rd76, %rd16, %rd86;
	// begin inline asm
	ld.global.nc.v2.u64 {%rd74, %rd75}, [%rd76];
	// end inline asm
	mov.b64 	{%r378, %r379}, %rd75;
	mov.b64 	{%r380, %r381}, %rd74;
	add.s64 	%rd79, %rd76, 4096;
	// begin inline asm
	ld.global.nc.v2.u64 {%rd77, %rd78}, [%rd79];
	// end inline asm
	mov.b64 	{%r382, %r383}, %rd78;
	mov.b64 	{%r384, %r385}, %rd77;
	add.s64 	%rd82, %rd76, 8192;
	// begin inline asm
	ld.global.nc.v2.u64 {%rd80, %rd81}, [%rd82];
	// end inline asm
	mov.b64 	{%r386, %r387}, %rd81;
	mov.b64 	{%r388, %r389}, %rd80;
	add.s64 	%rd85, %rd76, 12288;
	// begin inline asm
	ld.global.nc.v2.u64 {%rd83, %rd84}, [%rd85];
	// end inline asm
	mov.b64 	{%r390, %r391}, %rd84;
	mov.b64 	{%r392, %r393}, %rd83;
	add.s32 	%r394, %r381, %r380;
	add.s32 	%r395, %r378, %r394;
	add.s32 	%r396, %r379, %r395;
	add.s32 	%r397, %r384, %r396;
	add.s32 	%r398, %r385, %r397;
	add.s32 	%r399, %r382, %r398;
	add.s32 	%r400, %r383, %r399;
	add.s32 	%r401, %r388, %r400;
	add.s32 	%r402, %r389, %r401;
	add.s32 	%r403, %r386, %r402;
	add.s32 	%r404, %r387, %r403;
	add.s32 	%r405, %r392, %r404;
	add.s32 	%r406, %r393, %r405;
	add.s32 	%r407, %r390, %r406;
	add.s32 	%r659, %r391, %r407;
	setp.lt.u32 	%p50, %r120, 8192;
	mov.b32 	%r648, 4096;
	@%p50 bra 	$L__BB10_26;
	add.s32 	%r28, %r120, -4096;
	mov.b32 	%r648, 4096;
$L__BB10_24:
	mul.wide.s32 	%rd99, %r648, 4;
	add.s64 	%rd89, %rd76, %rd99;
	// begin inline asm
	ld.global.nc.v2.u64 {%rd87, %rd88}, [%rd89];
	// end inline asm
	mov.b64 	{%r409, %r410}, %rd88;
	mov.b64 	{%r411, %r412}, %rd87;
	add.s64 	%rd92, %rd89, 4096;
	// begin inline asm
	ld.global.nc.v2.u64 {%rd90, %rd91}, [%rd92];
	// end inline asm
	mov.b64 	{%r413, %r414}, %rd91;
	mov.b64 	{%r415, %r416}, %rd90;
	add.s64 	%rd95, %rd89, 8192;
	// begin inline asm
	ld.global.nc.v2.u64 {%rd93, %rd94}, [%rd95];
	// end inline asm
	mov.b64 	{%r417, %r418}, %rd94;
	mov.b64 	{%r419, %r420}, %rd93;
	add.s64 	%rd98, %rd89, 12288;
	// begin inline asm
	ld.global.nc.v2.u64 {%rd96, %rd97}, [%rd98];
	// end inline asm
	mov.b64 	{%r421, %r422}, %rd97;
	mov.b64 	{%r423, %r424}, %rd96;
	add.s32 	%r425, %r411, %r659;
	add.s32 	%r426, %r412, %r425;
	add.s32 	%r427, %r409, %r426;
	add.s32 	%r428, %r410, %r427;
	add.s32 	%r429, %r415, %r428;
	add.s32 	%r430, %r416, %r429;
	add.s32 	%r431, %r413, %r430;
	add.s32 	%r432, %r414, %r431;
	add.s32 	%r433, %r419, %r432;
	add.s32 	%r434, %r420, %r433;
	add.s32 	%r435, %r417, %r434;
	add.s32 	%r436, %r418, %r435;
	add.s32 	%r437, %r423, %r436;
	add.s32 	%r438, %r424, %r437;
	add.s32 	%r439, %r421, %r438;
	add.s32 	%r659, %r422, %r439;
	sub.s32 	%r440, %r120, %r648;
	setp.lt.s32 	%p51, %r440, 4096;
	@%p51 bra 	$L__BB10_34;
	add.s32 	%r648, %r648, 4096;
	setp.le.s32 	%p52, %r648, %r28;
	@%p52 bra 	$L__BB10_24;
$L__BB10_26:
	setp.le.s32 	%p53, %r120, %r648;
	@%p53 bra 	$L__BB10_34;
	sub.s32 	%r35, %r120, %r648;
	setp.ge.s32 	%p54, %r26, %r35;
	@%p54 bra 	$L__BB10_34;
	not.b32 	%r442, %r26;
	add.s32 	%r443, %r120, %r442;
	sub.s32 	%r36, %r443, %r648;
	and.b32  	%r444, %r36, 768;
	setp.eq.s32 	%p55, %r444, 768;
	mov.u32 	%r653, %r26;
	@%p55 bra 	$L__BB10_31;
	add.s32 	%r650, %r26, %r648;
	shr.u32 	%r445, %r36, 8;
	add.s32 	%r446, %r445, 1;
	and.b32  	%r447, %r446, 3;
	neg.s32 	%r649, %r447;
	mov.u32 	%r653, %r26;
$L__BB10_30:
	.pragma "nounroll";
	mul.wide.u32 	%rd101, %r650, 4;
	add.s64 	%rd100, %rd16, %rd101;
	// begin inline asm
	ld.global.nc.u32 %r448, [%rd100];
	// end inline asm
	add.s32 	%r659, %r448, %r659;
	add.s32 	%r653, %r653, 256;
	add.s32 	%r650, %r650, 256;
	add.s32 	%r649, %r649, 1;
	setp.ne.s32 	%p56, %r649, 0;
	@%p56 bra 	$L__BB10_30;
$L__BB10_31:
	setp.lt.u32 	%p57, %r36, 768;
	@%p57 bra 	$L__BB10_34;
	cvt.u64.u32 	%rd102, %r653;
	cvt.u64.u32 	%rd103, %r648;
	add.s64 	%rd104, %rd102, %rd103;
	shl.b64 	%rd105, %rd104, 2;
	add.s64 	%rd106, %rd105, %rd16;
	add.s64 	%rd122, %rd106, 2048;
	add.s32 	%r656, %r653, %r648;
$L__BB10_33:
	mul.wide.u32 	%rd111, %r656, 4;
	add.s64 	%rd107, %rd16, %rd111;
	// begin inline asm
	ld.global.nc.u32 %r449, [%rd107];
	// end inline asm
	add.s32 	%r453, %r449, %r659;
	add.s64 	%rd108, %rd122, -1024;
	// begin inline asm
	ld.global.nc.u32 %r450, [%rd108];
	// end inline asm
	add.s32 	%r454, %r450, %r453;
	// begin inline asm
	ld.global.nc.u32 %r451, [%rd122];
	// end inline asm
	add.s32 	%r455, %r451, %r454;
	add.s64 	%rd110, %rd122, 1024;
	// begin inline asm
	ld.global.nc.u32 %r452, [%rd110];
	// end inline asm
	add.s32 	%r659, %r452, %r455;
	add.s32 	%r653, %r653, 1024;
	add.s64 	%rd122, %rd122, 4096;
	add.s32 	%r656, %r656, 1024;
	setp.lt.s32 	%p58, %r653, %r35;
	@%p58 bra 	$L__BB10_33;
$L__BB10_34:
	// begin inline asm
	mov.u32 %r456, %laneid;
	// end inline asm
	mov.b32 	%r459, 1;
	mov.b32 	%r480, 31;
	mov.b32 	%r481, -1;
	// begin inline asm
	shfl.sync.down.b32 %r457, %r659, %r459, %r480, %r481;
	// end inline asm
	setp.gt.s32 	%p59, %r456, 30;
	selp.b32 	%r482, 0, %r457, %p59;
	add.s32 	%r463, %r482, %r659;
	mov.b32 	%r464, 2;
	// begin inline asm
	shfl.sync.down.b32 %r462, %r463, %r464, %r480, %r481;
	// end inline asm
	setp.gt.s32 	%p60, %r456, 29;
	selp.b32 	%r483, 0, %r462, %p60;
	add.s32 	%r468, %r463, %r483;
	mov.b32 	%r469, 4;
	// begin inline asm
	shfl.sync.down.b32 %r467, %r468, %r469, %r480, %r481;
	// end inline asm
	setp.gt.s32 	%p61, %r456, 27;
	selp.b32 	%r484, 0, %r467, %p61;
	add.s32 	%r473, %r468, %r484;
	mov.b32 	%r474, 8;
	// begin inline asm
	shfl.sync.down.b32 %r472, %r473, %r474, %r480, %r481;
	// end inline asm
	setp.gt.s32 	%p62, %r456, 23;
	selp.b32 	%r485, 0, %r472, %p62;
	add.s32 	%r478, %r473, %r485;
	mov.b32 	%r479, 16;
	// begin inline asm
	shfl.sync.down.b32 %r477, %r478, %r479, %r480, %r481;
	// end inline asm
	setp.gt.s32 	%p63, %r456, 15;
	selp.b32 	%r486, 0, %r477, %p63;
	add.s32 	%r686, %r478, %r486;
	setp.ne.s32 	%p64, %r456, 0;
	@%p64 bra 	$L__BB10_36;
	shr.u32 	%r487, %r26, 3;
	and.b32  	%r488, %r487, 124;
	mov.u32 	%r489, _ZZN3cub18CUB_300001_SM_10006detail6reduce28DeviceReduceSingleTileKernelINS2_10policy_hubIiyN4cuda3std3__44plusIiEEE10Policy1000EPiSC_iS9_iiNS7_10__identityEEEvT0_T1_T2_T3_T4_T6_E12temp_storage;
	add.s32 	%r490, %r489, %r488;
	st.shared.u32 	[%r490+8], %r686;
$L__BB10_36:
	bar.sync 	0;
	setp.ne.s32 	%p65, %r26, 0;
	@%p65 bra 	$L__BB10_72;
	ld.shared.u32 	%r491, [_ZZN3cub18CUB_300001_SM_10006detail6reduce28DeviceReduceSingleTileKernelINS2_10policy_hubIiyN4cuda3std3__44plusIiEEE10Policy1000EPiSC_iS9_iiNS7_10__identityEEEvT0_T1_T2_T3_T4_T6_E12temp_storage+12];
	add.s32 	%r492, %r491, %r686;
	ld.shared.u32 	%r493, [_ZZN3cub18CUB_300001_SM_10006detail6reduce28DeviceReduceSingleTileKernelINS2_10policy_hubIiyN4cuda3std3__44plusIiEEE10Policy1000EPiSC_iS9_iiNS7_10__identityEEEvT0_T1_T2_T3_T4_T6_E12temp_storage+16];
	add.s32 	%r494, %r492, %r493;
	ld.shared.u32 	%r495, [_ZZN3cub18CUB_300001_SM_10006detail6reduce28DeviceReduceSingleTileKernelINS2_10policy_hubIiyN4cuda3std3__44plusIiEEE10Policy1000EPiSC_iS9_iiNS7_10__identityEEEvT0_T1_T2_T3_T4_T6_E12temp_storage+20];
	add.s32 	%r496, %r494, %r495;
	ld.shared.u32 	%r497, [_ZZN3cub18CUB_300001_SM_10006detail6reduce28DeviceReduceSingleTileKernelINS2_10policy_hubIiyN4cuda3std3__44plusIiEEE10Policy1000EPiSC_iS9_iiNS7_10__identityEEEvT0_T1_T2_T3_T4_T6_E12temp_storage+24];
	add.s32 	%r498, %r496, %r497;
	ld.shared.u32 	%r499, [_ZZN3cub18CUB_300001_SM_10006detail6reduce28DeviceReduceSingleTileKernelINS2_10policy_hubIiyN4cuda3std3__44plusIiEEE10Policy1000EPiSC_iS9_iiNS7_10__identityEEEvT0_T1_T2_T3_T4_T6_E12temp_storage+28];
	add.s32 	%r500, %r498, %r499;
	ld.shared.u32 	%r501, [_ZZN3cub18CUB_300001_SM_10006detail6reduce28DeviceReduceSingleTileKernelINS2_10policy_hubIiyN4cuda3std3__44plusIiEEE10Policy1000EPiSC_iS9_iiNS7_10__identityEEEvT0_T1_T2_T3_T4_T6_E12temp_storage+32];
	add.s32 	%r502, %r500, %r501;
	ld.shared.u32 	%r503, [_ZZN3cub18CUB_300001_SM_10006detail6reduce28DeviceReduceSingleTileKernelINS2_10policy_hubIiyN4cuda3std3__44plusIiEEE10Policy1000EPiSC_iS9_iiNS7_10__identityEEEvT0_T1_T2_T3_T4_T6_E12temp_storage+36];
	add.s32 	%r686, %r502, %r503;
	bra.uni 	$L__BB10_72;
$L__BB10_38:
	setp.gt.s32 	%p3, %r120, 4095;
	@%p3 bra 	$L__BB10_56;
	mov.u32 	%r60, %tid.x;
	setp.ge.s32 	%p20, %r60, %r120;
	mov.b32 	%r670, 0;
	mov.u32 	%r665, %r60;
	@%p20 bra 	$L__BB10_41;
	mul.wide.u32 	%rd66, %r60, 4;
	add.s64 	%rd65, %rd16, %rd66;
	// begin inline asm
	ld.global.nc.u32 %r670, [%rd65];
	// end inline asm
	add.s32 	%r665, %r60, 256;
$L__BB10_41:
	setp.ge.s32 	%p21, %r665, %r120;
	@%p21 bra 	$L__BB10_47;
	not.b32 	%r252, %r665;
	add.s32 	%r65, %r120, %r252;
	and.b32  	%r253, %r65, 768;
	setp.eq.s32 	%p22, %r253, 768;
	@%p22 bra 	$L__BB10_45;
	mul.wide.u32 	%rd67, %r665, 4;
	add.s64 	%rd123, %rd16, %rd67;
	shr.u32 	%r254, %r65, 8;
	add.s32 	%r255, %r254, 1;
	and.b32  	%r256, %r255, 3;
	neg.s32 	%r662, %r256;
$L__BB10_44:
	.pragma "nounroll";
	// begin inline asm
	ld.global.nc.u32 %r257, [%rd123];
	// end inline asm
	add.s32 	%r670, %r257, %r670;
	add.s32 	%r665, %r665, 256;
	add.s64 	%rd123, %rd123, 1024;
	add.s32 	%r662, %r662, 1;
	setp.ne.s32 	%p23, %r662, 0;
	@%p23 bra 	$L__BB10_44;
$L__BB10_45:
	setp.lt.u32 	%p24, %r65, 768;
	@%p24 bra 	$L__BB10_47;
$L__BB10_46:
	mul.wide.s32 	%rd73, %r665, 4;
	add.s64 	%rd69, %rd16, %rd73;
	// begin inline asm
	ld.global.nc.u32 %r258, [%rd69];
	// end inline asm
	add.s32 	%r262, %r258, %r670;
	add.s64 	%rd70, %rd69, 1024;
	// begin inline asm
	ld.global.nc.u32 %r259, [%rd70];
	// end inline asm
	add.s32 	%r263, %r259, %r262;
	add.s64 	%rd71, %rd69, 2048;
	// begin inline asm
	ld.global.nc.u32 %r260, [%rd71];
	// end inline asm
	add.s32 	%r264, %r260, %r263;
	add.s64 	%rd72, %rd69, 3072;
	// begin inline asm
	ld.global.nc.u32 %r261, [%rd72];
	// end inline asm
	add.s32 	%r670, %r261, %r264;
	add.s32 	%r665, %r665, 1024;
	setp.lt.s32 	%p25, %r665, %r120;
	@%p25 bra 	$L__BB10_46;
$L__BB10_47:
	setp.lt.s32 	%p26, %r120, 256;
	@%p26 bra 	$L__BB10_52;
	// begin inline asm
	mov.u32 %r328, %laneid;
	// end inline asm
	mov.b32 	%r331, 1;
	mov.b32 	%r352, 31;
	mov.b32 	%r353, -1;
	// begin inline asm
	shfl.sync.down.b32 %r329, %r670, %r331, %r352, %r353;
	// end inline asm
	setp.gt.s32 	%p42, %r328, 30;
	selp.b32 	%r354, 0, %r329, %p42;
	add.s32 	%r335, %r354, %r670;
	mov.b32 	%r336, 2;
	// begin inline asm
	shfl.sync.down.b32 %r334, %r335, %r336, %r352, %r353;
	// end inline asm
	setp.gt.s32 	%p43, %r328, 29;
	selp.b32 	%r355, 0, %r334, %p43;
	add.s32 	%r340, %r335, %r355;
	mov.b32 	%r341, 4;
	// begin inline asm
	shfl.sync.down.b32 %r339, %r340, %r341, %r352, %r353;
	// end inline asm
	setp.gt.s32 	%p44, %r328, 27;
	selp.b32 	%r356, 0, %r339, %p44;
	add.s32 	%r345, %r340, %r356;
	mov.b32 	%r346, 8;
	// begin inline asm
	shfl.sync.down.b32 %r344, %r345, %r346, %r352, %r353;
	// end inline asm
	setp.gt.s32 	%p45, %r328, 23;
	selp.b32 	%r357, 0, %r344, %p45;
	add.s32 	%r350, %r345, %r357;
	mov.b32 	%r351, 16;
	// begin inline asm
	shfl.sync.down.b32 %r349, %r350, %r351, %r352, %r353;
	// end inline asm
	setp.gt.s32 	%p46, %r328, 15;
	selp.b32 	%r358, 0, %r349, %p46;
	add.s32 	%r686, %r350, %r358;
	setp.ne.s32 	%p47, %r328, 0;
	@%p47 bra 	$L__BB10_50;
	shr.u32 	%r359, %r60, 3;
	and.b32  	%r360, %r359, 124;
	mov.u32 	%r361, _ZZN3cub18CUB_300001_SM_10006detail6reduce28DeviceReduceSingleTileKernelINS2_10policy_hubIiyN4cuda3std3__44plusIiEEE10Policy1000EPiSC_iS9_iiNS7_10__identityEEEvT0_T1_T2_T3_T4_T6_E12temp_storage;
	add.s32 	%r362, %r361, %r360;
	st.shared.u32 	[%r362+8], %r686;
$L__BB10_50:
	bar.sync 	0;
	setp.ne.s32 	%p48, %r60, 0;
	@%p48 bra 	$L__BB10_72;
	ld.shared.u32 	%r363, [_ZZN3cub18CUB_300001_SM_10006detail6reduce28DeviceReduceSingleTileKernelINS2_10policy_hubIiyN4cuda3std3__44plusIiEEE10Policy1000EPiSC_iS9_iiNS7_10__identityEEEvT0_T1_T2_T3_T4_T6_E12temp_storage+12];
	add.s32 	%r364, %r363, %r686;
	ld.shared.u32 	%r365, [_ZZN3cub18CUB_300001_SM_10006detail6reduce28DeviceReduceSingleTileKernelINS2_10policy_hubIiyN4cuda3std3__44plusIiEEE10Policy1000EPiSC_iS9_iiNS7_10__identityEEEvT0_T1_T2_T3_T4_T6_E12temp_storage+16];
	add.s32 	%r366, %r364, %r365;
	ld.shared.u32 	%r367, [_ZZN3cub18CUB_300001_SM_10006detail6reduce28DeviceReduceSingleTileKernelINS2_10policy_hubIiyN4cuda3std3__44plusIiEEE10Policy1000EPiSC_iS9_iiNS7_10__identityEEEvT0_T1_T2_T3_T4_T6_E12temp_storage+20];
	add.s32 	%r368, %r366, %r367;
	ld.shared.u32 	%r369, [_ZZN3cub18CUB_300001_SM_10006detail6reduce28DeviceReduceSingleTileKernelINS2_10policy_hubIiyN4cuda3std3__44plusIiEEE10Policy1000EPiSC_iS9_iiNS7_10__identityEEEvT0_T1_T2_T3_T4_T6_E12temp_storage+24];
	add.s32 	%r370, %r368, %r369;
	ld.shared.u32 	%r371, [_ZZN3cub18CUB_300001_SM_10006detail6reduce28DeviceReduceSingleTileKernelINS2_10policy_hubIiyN4cuda3std3__44plusIiEEE10Policy1000EPiSC_iS9_iiNS7_10__identityEEEvT0_T1_T2_T3_T4_T6_E12temp_storage+28];
	add.s32 	%r372, %r370, %r371;
	ld.shared.u32 	%r373, [_ZZN3cub18CUB_300001_SM_10006detail6reduce28DeviceReduceSingleTileKernelINS2_10policy_hubIiyN4cuda3std3__44plusIiEEE10Policy1000EPiSC_iS9_iiNS7_10__identityEEEvT0_T1_T2_T3_T4_T6_E12temp_storage+32];
	add.s32 	%r374, %r372, %r373;
	ld.shared.u32 	%r375, [_ZZN3cub18CUB_300001_SM_10006detail6reduce28DeviceReduceSingleTileKernelINS2_10policy_hubIiyN4cuda3std3__44plusIiEEE10Policy1000EPiSC_iS9_iiNS7_10__identityEEEvT0_T1_T2_T3_T4_T6_E12temp_storage+36];
	add.s32 	%r686, %r374, %r375;
	bra.uni 	$L__BB10_72;
$L__BB10_52:
	// begin inline asm
	mov.u32 %r265, %laneid;
	// end inline asm
	and.b32  	%r291, %r60, 992;
	add.s32 	%r292, %r291, 32;
	setp.gt.s32 	%p27, %r292, %r120;
	not.b32 	%r293, %r291;
	add.s32 	%r294, %r120, %r293;
	selp.b32 	%r289, %r294, 31, %p27;
	mov.b32 	%r268, 1;
	mov.b32 	%r290, -1;
	// begin inline asm
	shfl.sync.down.b32 %r266, %r670, %r268, %r289, %r290;
	// end inline asm
	setp.lt.s32 	%p28, %r265, %r289;
	selp.b32 	%r295, %r266, 0, %p28;
	add.s32 	%r272, %r295, %r670;
	mov.b32 	%r273, 2;
	// begin inline asm
	shfl.sync.down.b32 %r271, %r272, %r273, %r289, %r290;
	// end inline asm
	add.s32 	%r296, %r265, 2;
	setp.gt.s32 	%p29, %r296, %r289;
	selp.b32 	%r297, 0, %r271, %p29;
	add.s32 	%r277, %r272, %r297;
	mov.b32 	%r278, 4;
	// begin inline asm
	shfl.sync.down.b32 %r276, %r277, %r278, %r289, %r290;
	// end inline asm
	add.s32 	%r298, %r265, 4;
	setp.gt.s32 	%p30, %r298, %r289;
	selp.b32 	%r299, 0, %r276, %p30;
	add.s32 	%r282, %r277, %r299;
	mov.b32 	%r283, 8;
	// begin inline asm
	shfl.sync.down.b32 %r281, %r282, %r283, %r289, %r290;
	// end inline asm
	add.s32 	%r300, %r265, 8;
	setp.gt.s32 	%p31, %r300, %r289;
	selp.b32 	%r301, 0, %r281, %p31;
	add.s32 	%r287, %r282, %r301;
	mov.b32 	%r288, 16;
	// begin inline asm
	shfl.sync.down.b32 %r286, %r287, %r288, %r289, %r290;
	// end inline asm
	add.s32 	%r302, %r265, 16;
	setp.gt.s32 	%p32, %r302, %r289;
	selp.b32 	%r303, 0, %r286, %p32;
	add.s32 	%r686, %r287, %r303;
	setp.ne.s32 	%p33, %r265, 0;
	@%p33 bra 	$L__BB10_54;
	shr.u32 	%r304, %r60, 3;
	and.b32  	%r305, %r304, 124;
	mov.u32 	%r306, _ZZN3cub18CUB_300001_SM_10006detail6reduce28DeviceReduceSingleTileKernelINS2_10policy_hubIiyN4cuda3std3__44plusIiEEE10Policy1000EPiSC_iS9_iiNS7_10__identityEEEvT0_T1_T2_T3_T4_T6_E12temp_storage;
	add.s32 	%r307, %r306, %r305;
	st.shared.u32 	[%r307+8], %r686;
$L__BB10_54:
	bar.sync 	0;
	setp.ne.s32 	%p34, %r60, 0;
	@%p34 bra 	$L__BB10_72;
	setp.gt.s32 	%p35, %r120, 32;
	ld.shared.u32 	%r308, [_ZZN3cub18CUB_300001_SM_10006detail6reduce28DeviceReduceSingleTileKernelINS2_10policy_hubIiyN4cuda3std3__44plusIiEEE10Policy1000EPiSC_iS9_iiNS7_10__identityEEEvT0_T1_T2_T3_T4_T6_E12temp_storage+12];
	selp.b32 	%r309, %r308, 0, %p35;
	add.s32 	%r310, %r309, %r686;
	setp.gt.s32 	%p36, %r120, 64;
	ld.shared.u32 	%r311, [_ZZN3cub18CUB_300001_SM_10006detail6reduce28DeviceReduceSingleTileKernelINS2_10policy_hubIiyN4cuda3std3__44plusIiEEE10Policy1000EPiSC_iS9_iiNS7_10__identityEEEvT0_T1_T2_T3_T4_T6_E12temp_storage+16];
	selp.b32 	%r312, %r311, 0, %p36;
	add.s32 	%r313, %r310, %r312;
	setp.gt.s32 	%p37, %r120, 96;
	ld.shared.u32 	%r314, [_ZZN3cub18CUB_300001_SM_10006detail6reduce28DeviceReduceSingleTileKernelINS2_10policy_hubIiyN4cuda3std3__44plusIiEEE10Policy1000EPiSC_iS9_iiNS7_10__identityEEEvT0_T1_T2_T3_T4_T6_E12temp_storage+20];
	selp.b32 	%r315, %r314, 0, %p37;
	add.s32 	%r316, %r313, %r315;
	setp.gt.s32 	%p38, %r120, 128;
	ld.shared.u32 	%r317, [_ZZN3cub18CUB_300001_SM_10006detail6reduce28DeviceReduceSingleTileKernelINS2_10policy_hubIiyN4cuda3std3__44plusIiEEE10Policy1000EPiSC_iS9_iiNS7_10__identityEEEvT0_T1_T2_T3_T4_T6_E12temp_storage+24];
	selp.b32 	%r318, %r317, 0, %p38;
	add.s32 	%r319, %r316, %r318;
	setp.gt.s32 	%p39, %r120, 160;
	ld.shared.u32 	%r320, [_ZZN3cub18CUB_300001_SM_10006detail6reduce28DeviceReduceSingleTileKernelINS2_10policy_hubIiyN4cuda3std3__44plusIiEEE10Policy1000EPiSC_iS9_iiNS7_10__identityEEEvT0_T1_T2_T3_T4_T6_E12temp_storage+28];
	selp.b32 	%r321, %r320, 0, %p39;
	add.s32 	%r322, %r319, %r321;
	setp.gt.s32 	%p40, %r120, 192;
	ld.shared.u32 	%r323, [_ZZN3cub18CUB_300001_SM_10006detail6reduce28DeviceReduceSingleTileKernelINS2_10policy_hubIiyN4cuda3std3__44plusIiEEE10Policy1000EPiSC_iS9_iiNS7_10__identityEEEvT0_T1_T2_T3_T4_T6_E12temp_storage+32];
	selp.b32 	%r324, %r323, 0, %p40;
	add.s32 	%r325, %r322, %r324;
	setp.gt.s32 	%p41, %r120, 224;
	ld.shared.u32 	%r326, [_ZZN3cub18CUB_300001_SM_10006detail6reduce28DeviceReduceSingleTileKernelINS2_10policy_hubIiyN4cuda3std3__44plusIiEEE10Policy1000EPiSC_iS9_iiNS7_10__identityEEEvT0_T1_T2_T3_T4_T6_E12temp_storage+36];
	selp.b32 	%r327, %r326, 0, %p41;
	add.s32 	%r686, %r325, %r327;
	bra.uni 	$L__BB10_72;
$L__BB10_56:
	mov.u32 	%r85, %tid.x;
	mul.wide.u32 	%rd35, %r85, 4;
	add.s64 	%rd19, %rd16, %rd35;
	// begin inline asm
	ld.global.nc.u32 %r122, [%rd19];
	// end inline asm
	add.s64 	%rd20, %rd19, 1024;
	// begin inline asm
	ld.global.nc.u32 %r123, [%rd20];
	// end inline asm
	add.s64 	%rd21, %rd19, 2048;
	// begin inline asm
	ld.global.nc.u32 %r124, [%rd21];
	// end inline asm
	add.s64 	%rd22, %rd19, 3072;
	// begin inline asm
	ld.global.nc.u32 %r125, [%rd22];
	// end inline asm
	add.s64 	%rd23, %rd19, 4096;
	// begin inline asm
	ld.global.nc.u32 %r126, [%rd23];
	// end inline asm
	add.s64 	%rd24, %rd19, 5120;
	// begin inline asm
	ld.global.nc.u32 %r127, [%rd24];
	// end inline asm
	add.s64 	%rd25, %rd19, 6144;
	// begin inline asm
	ld.global.nc.u32 %r128, [%rd25];
	// end inline asm
	add.s64 	%rd26, %rd19, 7168;
	// begin inline asm
	ld.global.nc.u32 %r129, [%rd26];
	// end inline asm
	add.s64 	%rd27, %rd19, 8192;
	// begin inline asm
	ld.global.nc.u32 %r130, [%rd27];
	// end inline asm
	add.s64 	%rd28, %rd19, 9216;
	// begin inline asm
	ld.global.nc.u32 %r131, [%rd28];
	// end inline asm
	add.s64 	%rd29, %rd19, 10240;
	// begin inline asm
	ld.global.nc.u32 %r132, [%rd29];
	// end inline asm
	add.s64 	%rd30, %rd19, 11264;
	// begin inline asm
	ld.global.nc.u32 %r133, [%rd30];
	// end inline asm
	add.s64 	%rd31, %rd19, 12288;
	// begin inline asm
	ld.global.nc.u32 %r134, [%rd31];
	// end inline asm
	add.s64 	%rd32, %rd19, 13312;
	// begin inline asm
	ld.global.nc.u32 %r135, [%rd32];
	// end inline asm
	add.s64 	%rd33, %rd19, 14336;
	// begin inline asm
	ld.global.nc.u32 %r136, [%rd33];
	// end inline asm
	add.s64 	%rd34, %rd19, 15360;
	// begin inline asm
	ld.global.nc.u32 %r137, [%rd34];
	// end inline asm
	add.s32 	%r139, %r123, %r122;
	add.s32 	%r140, %r124, %r139;
	add.s32 	%r141, %r125, %r140;
	add.s32 	%r142, %r126, %r141;
	add.s32 	%r143, %r127, %r142;
	add.s32 	%r144, %r128, %r143;
	add.s32 	%r145, %r129, %r144;
	add.s32 	%r146, %r130, %r145;
	add.s32 	%r147, %r131, %r146;
	add.s32 	%r148, %r132, %r147;
	add.s32 	%r149, %r133, %r148;
	add.s32 	%r150, %r134, %r149;
	add.s32 	%r151, %r135, %r150;
	add.s32 	%r152, %r136, %r151;
	add.s32 	%r685, %r137, %r152;
	setp.lt.u32 	%p4, %r120, 8192;
	mov.b32 	%r674, 4096;
	@%p4 bra 	$L__BB10_60;
	add.s32 	%r87, %r120, -4096;
	mov.b32 	%r674, 4096;
$L__BB10_58:
	mul.wide.s32 	%rd52, %r674, 4;
	add.s64 	%rd36, %rd19, %rd52;
	// begin inline asm
	ld.global.nc.u32 %r154, [%rd36];
	// end inline asm
	add.s64 	%rd37, %rd36, 1024;
	// begin inline asm
	ld.global.nc.u32 %r155, [%rd37];
	// end inline asm
	add.s64 	%rd38, %rd36, 2048;
	// begin inline asm
	ld.global.nc.u32 %r156, [%rd38];
	// end inline asm
	add.s64 	%rd39, %rd36, 3072;
	// begin inline asm
	ld.global.nc.u32 %r157, [%rd39];
	// end inline asm
	add.s64 	%rd40, %rd36, 4096;
	// begin inline asm
	ld.global.nc.u32 %r158, [%rd40];
	// end inline asm
	add.s64 	%rd41, %rd36, 5120;
	// begin inline asm
	ld.global.nc.u32 %r159, [%rd41];
	// end inline asm
	add.s64 	%rd42, %rd36, 6144;
	// begin inline asm
	ld.global.nc.u32 %r160, [%rd42];
	// end inline asm
	add.s64 	%rd43, %rd36, 7168;
	// begin inline asm
	ld.global.nc.u32 %r161, [%rd43];
	// end inline asm
	add.s64 	%rd44, %rd36, 8192;
	// begin inline asm
	ld.global.nc.u32 %r162, [%rd44];
	// end inline asm
	add.s64 	%rd45, %rd36, 9216;
	// begin inline asm
	ld.global.nc.u32 %r163, [%rd45];
	// end inline asm
	add.s64 	%rd46, %rd36, 10240;
	// begin inline asm
	ld.global.nc.u32 %r164, [%rd46];
	// end inline asm
	add.s64 	%rd47, %rd36, 11264;
	// begin inline asm
	ld.global.nc.u32 %r165, [%rd47];
	// end inline asm
	add.s64 	%rd48, %rd36, 12288;
	// begin inline asm
	ld.global.nc.u32 %r166, [%rd48];
	// end inline asm
	add.s64 	%rd49, %rd36, 13312;
	// begin inline asm
	ld.global.nc.u32 %r167, [%rd49];
	// end inline asm
	add.s64 	%rd50, %rd36, 14336;
	// begin inline asm
	ld.global.nc.u32 %r168, [%rd50];
	// end inline asm
	add.s64 	%rd51, %rd36, 15360;
	// begin inline asm
	ld.global.nc.u32 %r169, [%rd51];
	// end inline asm
	add.s32 	%r170, %r154, %r685;
	add.s32 	%r171, %r155, %r170;
	add.s32 	%r172, %r156, %r171;
	add.s32 	%r173, %r157, %r172;
	add.s32 	%r174, %r158, %r173;
	add.s32 	%r175, %r159, %r174;
	add.s32 	%r176, %r160, %r175;
	add.s32 	%r177, %r161, %r176;
	add.s32 	%r178, %r162, %r177;
	add.s32 	%r179, %r163, %r178;
	add.s32 	%r180, %r164, %r179;
	add.s32 	%r181, %r165, %r180;
	add.s32 	%r182, %r166, %r181;
	add.s32 	%r183, %r167, %r182;
	add.s32 	%r184, %r168, %r183;
	add.s32 	%r685, %r169, %r184;
	sub.s32 	%r185, %r120, %r674;
	setp.lt.s32 	%p5, %r185, 4096;
	@%p5 bra 	$L__BB10_68;
	add.s32 	%r674, %r674, 4096;
	setp.le.s32 	%p6, %r674, %r87;
	@%p6 bra 	$L__BB10_58;
$L__BB10_60:
	setp.le.s32 	%p7, %r120, %r674;
	@%p7 bra 	$L__BB10_68;
	sub.s32 	%r94, %r120, %r674;
	setp.ge.s32 	%p8, %r85, %r94;
	@%p8 bra 	$L__BB10_68;
	not.b32 	%r187, %r85;
	add.s32 	%r188, %r120, %r187;
	sub.s32 	%r95, %r188, %r674;
	and.b32  	%r189, %r95, 768;
	setp.eq.s32 	%p9, %r189, 768;
	mov.u32 	%r679, %r85;
	@%p9 bra 	$L__BB10_65;
	add.s32 	%r676, %r85, %r674;
	shr.u32 	%r190, %r95, 8;
	add.s32 	%r191, %r190, 1;
	and.b32  	%r192, %r191, 3;
	neg.s32 	%r675, %r192;
	mov.u32 	%r679, %r85;
$L__BB10_64:
	.pragma "nounroll";
	mul.wide.u32 	%rd54, %r676, 4;
	add.s64 	%rd53, %rd16, %rd54;
	// begin inline asm
	ld.global.nc.u32 %r193, [%rd53];
	// end inline asm
	add.s32 	%r685, %r193, %r685;
	add.s32 	%r679, %r679, 256;
	add.s32 	%r676, %r676, 256;
	add.s32 	%r675, %r675, 1;
	setp.ne.s32 	%p10, %r675, 0;
	@%p10 bra 	$L__BB10_64;
$L__BB10_65:
	setp.lt.u32 	%p11, %r95, 768;
	@%p11 bra 	$L__BB10_68;
	cvt.u64.u32 	%rd55, %r679;
	cvt.u64.u32 	%rd56, %r674;
	add.s64 	%rd57, %rd55, %rd56;
	shl.b64 	%rd58, %rd57, 2;
	add.s64 	%rd59, %rd58, %rd16;
	add.s64 	%rd124, %rd59, 2048;
	add.s32 	%r682, %r679, %r674;
$L__BB10_67:
	mul.wide.u32 	%rd64, %r682, 4;
	add.s64 	%rd60, %rd16, %rd64;
	// begin inline asm
	ld.global.nc.u32 %r194, [%rd60];
	// end inline asm
	add.s32 	%r198, %r194, %r685;
	add.s64 	%rd61, %rd124, -1024;
	// begin inline asm
	ld.global.nc.u32 %r195, [%rd61];
	// end inline asm
	add.s32 	%r199, %r195, %r198;
	// begin inline asm
	ld.global.nc.u32 %r196, [%rd124];
	// end inline asm
	add.s32 	%r200, %r196, %r199;
	add.s64 	%rd63, %rd124, 1024;
	// begin inline asm
	ld.global.nc.u32 %r197, [%rd63];
	// end inline asm
	add.s32 	%r685, %r197, %r200;
	add.s32 	%r679, %r679, 1024;
	add.s64 	%rd124, %rd124, 4096;
	add.s32 	%r682, %r682, 1024;
	setp.lt.s32 	%p12, %r679, %r94;
	@%p12 bra 	$L__BB10_67;
$L__BB10_68:
	// begin inline asm
	mov.u32 %r201, %laneid;
	// end inline asm
	mov.b32 	%r204, 1;
	mov.b32 	%r225, 31;
	mov.b32 	%r226, -1;
	// begin inline asm
	shfl.sync.down.b32 %r202, %r685, %r204, %r225, %r226;
	// end inline asm
	setp.gt.s32 	%p13, %r201, 30;
	selp.b32 	%r227, 0, %r202, %p13;
	add.s32 	%r208, %r227, %r685;
	mov.b32 	%r209, 2;
	// begin inline asm
	shfl.sync.down.b32 %r207, %r208, %r209, %r225, %r226;
	// end inline asm
	setp.gt.s32 	%p14, %r201, 29;
	selp.b32 	%r228, 0, %r207, %p14;
	add.s32 	%r213, %r208, %r228;
	mov.b32 	%r214, 4;
	// begin inline asm
	shfl.sync.down.b32 %r212, %r213, %r214, %r225, %r226;
	// end inline asm
	setp.gt.s32 	%p15, %r201, 27;
	selp.b32 	%r229, 0, %r212, %p15;
	add.s32 	%r218, %r213, %r229;
	mov.b32 	%r219, 8;
	// begin inline asm
	shfl.sync.down.b32 %r217, %r218, %r219, %r225, %r226;
	// end inline asm
	setp.gt.s32 	%p16, %r201, 23;
	selp.b32 	%r230, 0, %r217, %p16;
	add.s32 	%r223, %r218, %r230;
	mov.b32 	%r224, 16;
	// begin inline asm
	shfl.sync.down.b32 %r222, %r223, %r224, %r225, %r226;
	// end inline asm
	setp.gt.s32 	%p17, %r201, 15;
	selp.b32 	%r231, 0, %r222, %p17;
	add.s32 	%r686, %r223, %r231;
	setp.ne.s32 	%p18, %r201, 0;
	@%p18 bra 	$L__BB10_70;
	shr.u32 	%r232, %r85, 3;
	and.b32  	%r233, %r232, 124;
	mov.u32 	%r234, _ZZN3cub18CUB_300001_SM_10006detail6reduce28DeviceReduceSingleTileKernelINS2_10policy_hubIiyN4cuda3std3__44plusIiEEE10Policy1000EPiSC_iS9_iiNS7_10__identityEEEvT0_T1_T2_T3_T4_T6_E12temp_storage;
	add.s32 	%r235, %r234, %r233;
	st.shared.u32 	[%r235+8], %r686;
$L__BB10_70:
	bar.sync 	0;
	setp.ne.s32 	%p19, %r85, 0;
	@%p19 bra 	$L__BB10_72;
	ld.shared.u32 	%r236, [_ZZN3cub18CUB_300001_SM_10006detail6reduce28DeviceReduceSingleTileKernelINS2_10policy_hubIiyN4cuda3std3__44plusIiEEE10Policy1000EPiSC_iS9_iiNS7_10__identityEEEvT0_T1_T2_T3_T4_T6_E12temp_storage+12];
	add.s32 	%r237, %r236, %r686;
	ld.shared.u32 	%r238, [_ZZN3cub18CUB_300001_SM_10006detail6reduce28DeviceReduceSingleTileKernelINS2_10policy_hubIiyN4cuda3std3__44plusIiEEE10Policy1000EPiSC_iS9_iiNS7_10__identityEEEvT0_T1_T2_T3_T4_T6_E12temp_storage+16];
	add.s32 	%r239, %r237, %r238;
	ld.shared.u32 	%r240, [_ZZN3cub18CUB_300001_SM_10006detail6reduce28DeviceReduceSingleTileKernelINS2_10policy_hubIiyN4cuda3std3__44plusIiEEE10Policy1000EPiSC_iS9_iiNS7_10__identityEEEvT0_T1_T2_T3_T4_T6_E12temp_storage+20];
	add.s32 	%r241, %r239, %r240;
	ld.shared.u32 	%r242, [_ZZN3cub18CUB_300001_SM_10006detail6reduce28DeviceReduceSingleTileKernelINS2_10policy_hubIiyN4cuda3std3__44plusIiEEE10Policy1000EPiSC_iS9_iiNS7_10__identityEEEvT0_T1_T2_T3_T4_T6_E12temp_storage+24];
	add.s32 	%r243, %r241, %r242;
	ld.shared.u32 	%r244, [_ZZN3cub18CUB_300001_SM_10006detail6reduce28DeviceReduceSingleTileKernelINS2_10policy_hubIiyN4cuda3std3__44plusIiEEE10Policy1000EPiSC_iS9_iiNS7_10__identityEEEvT0_T1_T2_T3_T4_T6_E12temp_storage+28];
	add.s32 	%r245, %r243, %r244;
	ld.shared.u32 	%r246, [_ZZN3cub18CUB_300001_SM_10006detail6reduce28DeviceReduceSingleTileKernelINS2_10policy_hubIiyN4cuda3std3__44plusIiEEE10Policy1000EPiSC_iS9_iiNS7_10__identityEEEvT0_T1_T2_T3_T4_T6_E12temp_storage+32];
	add.s32 	%r247, %r245, %r246;
	ld.shared.u32 	%r248, [_ZZN3cub18CUB_300001_SM_10006detail6reduce28DeviceReduceSingleTileKernelINS2_10policy_hubIiyN4cuda3std3__44plusIiEEE10Policy1000EPiSC_iS9_iiNS7_10__identityEEEvT0_T1_T2_T3_T4_T6_E12temp_storage+36];
	add.s32 	%r686, %r247, %r248;
$L__BB10_72:
	mov.u32 	%r631, %tid.x;
	setp.ne.s32 	%p95, %r631, 0;
	@%p95 bra 	$L__BB10_74;
	add.s32 	%r632, %r686, %r121;
	st.global.u32 	[%rd1], %r632;
$L__BB10_74:
	ret;

}


// ===== COMPILED SASS (sm_100) =====

	.target	sm_100

	.elftype	@"ET_EXEC"


//--------------------- .note.nv.tkinfo           --------------------------
	.section	.note.nv.tkinfo,"",@"SHT_NOTE"
	.sectionflags	@"SHF_NOTE_NV_TKINFO"
	.tkinfo
        /*0018*/ 	.word	0x00000002
        /*0030*/ 	.string	""
        /*0030*/ 	.string	"ptxas"
        /*0030*/ 	.string	"Cuda compilation tools, release 13.0, V13.0.88"
        /*0030*/ 	.string	"Build cuda_13.0.r13.0/compiler.36424714_0"
        /*0030*/ 	.string	"-arch sm_100 -m 64 "



//--------------------- .note.nv.cuinfo           --------------------------
	.section	.note.nv.cuinfo,"",@"SHT_NOTE"
	.sectionflags	@"SHF_NOTE_NV_CUINFO"
        /*0018*/ 	.short	0x0002
        /*001a*/ 	.short	0x0064
        /*001c*/ 	.short	0x0082
	.zero		2


//--------------------- .nv.info                  --------------------------
	.section	.nv.info,"",@"SHT_CUDA_INFO"
	.align	4


	//----- nvinfo : EIATTR_REGCOUNT
	.align		4
        /*0000*/ 	.byte	0x04, 0x2f
        /*0002*/ 	.short	(.L_44 - .L_43)
	.align		4
.L_43:
        /*0004*/ 	.word	index@(_Z15initialColoringPiS_S_S_i)
        /*0008*/ 	.word	0x00000020


	//----- nvinfo : EIATTR_FRAME_SIZE
	.align		4
.L_44:
        /*000c*/ 	.byte	0x04, 0x11
        /*000e*/ 	.short	(.L_46 - .L_45)
	.align		4
.L_45:
        /*0010*/ 	.word	index@(_Z15initialColoringPiS_S_S_i)
        /*0014*/ 	.word	0x00000400


	//----- nvinfo : EIATTR_REGCOUNT
	.align		4
.L_46:
        /*0018*/ 	.byte	0x04, 0x2f
        /*001a*/ 	.short	(.L_48 - .L_47)
	.align		4
.L_47:
        /*001c*/ 	.word	index@(_Z16resolveConflictsPiS_S_S_S_i)
        /*0020*/ 	.word	0x00000020


	//----- nvinfo : EIATTR_FRAME_SIZE
	.align		4
.L_48:
        /*0024*/ 	.byte	0x04, 0x11
        /*0026*/ 	.short	(.L_50 - .L_49)
	.align		4
.L_49:
        /*0028*/ 	.word	index@(_Z16resolveConflictsPiS_S_S_S_i)
        /*002c*/ 	.word	0x00000400


	//----- nvinfo : EIATTR_REGCOUNT
	.align		4
.L_50:
        /*0030*/ 	.byte	0x04, 0x2f
        /*0032*/ 	.short	(.L_52 - .L_51)
	.align		4
.L_51:
        /*0034*/ 	.word	index@(_Z7updateUPiS_i)
        /*0038*/ 	.word	0x0000000c


	//----- nvinfo : EIATTR_FRAME_SIZE
	.align		4
.L_52:
        /*003c*/ 	.byte	0x04, 0x11
        /*003e*/ 	.short	(.L_54 - .L_53)
	.align		4
.L_53:
        /*0040*/ 	.word	index@(_Z7updateUPiS_i)
        /*0044*/ 	.word	0x00000000


	//----- nvinfo : EIATTR_REGCOUNT
	.align		4
.L_54:
        /*0048*/ 	.byte	0x04, 0x2f
        /*004a*/ 	.short	(.L_56 - .L_55)
	.align		4
.L_55:
        /*004c*/ 	.word	index@(_ZN3cub18CUB_300001_SM_10006detail11EmptyKernelIvEEvv)
        /*0050*/ 	.word	0x00000004


	//----- nvinfo : EIATTR_FRAME_SIZE
	.align		4
.L_56:
        /*0054*/ 	.byte	0x04, 0x11
        /*0056*/ 	.short	(.L_58 - .L_57)
	.align		4
.L_57:
        /*0058*/ 	.word	index@(_ZN3cub18CUB_300001_SM_10006detail11EmptyKernelIvEEvv)
        /*005c*/ 	.word	0x00000000


	//----- nvinfo : EIATTR_REGCOUNT
	.align		4
.L_58:
        /*0060*/ 	.byte	0x04, 0x2f
        /*0062*/ 	.short	(.L_60 - .L_59)
	.align		4
.L_59:
        /*0064*/ 	.word	index@(_ZN3cub18CUB_300001_SM_10006detail8for_each13static_kernelINS2_12policy_hub_t12policy_500_tEmN6thrust24THRUST_300001_SM_1000_NS8cuda_cub20__uninitialized_fill7functorINS7_10device_ptrIiEEiEEEEvT0_T1_)
        /*0068*/ 	.word	0x00000008


	//----- nvinfo : EIATTR_FRAME_SIZE
	.align		4
.L_60:
        /*006c*/ 	.byte	0x04, 0x11
        /*006e*/ 	.short	(.L_62 - .L_61)
	.align		4
.L_61:
        /*0070*/ 	.word	index@(_ZN3cub18CUB_300001_SM_10006detail8for_each13static_kernelINS2_12policy_hub_t12policy_500_tEmN6thrust24THRUST_300001_SM_1000_NS8cuda_cub20__uninitialized_fill7functorINS7_10device_ptrIiEEiEEEEvT0_T1_)
        /*0074*/ 	.word	0x00000000


	//----- nvinfo : EIATTR_REGCOUNT
	.align		4
.L_62:
        /*0078*/ 	.byte	0x04, 0x2f
        /*007a*/ 	.short	(.L_64 - .L_63)
	.align		4
.L_63:
        /*007c*/ 	.word	index@(_ZN3cub18CUB_300001_SM_10006detail6reduce28DeviceReduceSingleTileKernelINS2_10policy_hubIijN4cuda3std3__44plusIiEEE10Policy1000EN6thrust24THRUST_300001_SM_1000_NS6detail15normal_iteratorINSD_10device_ptrIiEEEEPijS9_iiNS7_10__identityEEEvT0_T1_T2_T3_T4_T6_)
        /*0080*/ 	.word	0x00000020


	//----- nvinfo : EIATTR_FRAME_SIZE
	.align		4
.L_64:
        /*0084*/ 	.byte	0x04, 0x11
        /*0086*/ 	.short	(.L_66 - .L_65)
	.align		4
.L_65:
        /*0088*/ 	.word	index@(_ZN3cub18CUB_300001_SM_10006detail6reduce28DeviceReduceSingleTileKernelINS2_10policy_hubIijN4cuda3std3__44plusIiEEE10Policy1000EN6thrust24THRUST_300001_SM_1000_NS6detail15normal_iteratorINSD_10device_ptrIiEEEEPijS9_iiNS7_10__identityEEEvT0_T1_T2_T3_T4_T6_)
        /*008c*/ 	.word	0x00000000


	//----- nvinfo : EIATTR_REGCOUNT
	.align		4
.L_66:
        /*0090*/ 	.byte	0x04, 0x2f
        /*0092*/ 	.short	(.L_68 - .L_67)
	.align		4
.L_67:
        /*0094*/ 	.word	index@(_ZN3cub18CUB_300001_SM_10006detail6reduce18DeviceReduceKernelINS2_10policy_hubIijN4cuda3std3__44plusIiEEE10Policy1000EN6thrust24THRUST_300001_SM_1000_NS6detail15normal_iteratorINSD_10device_ptrIiEEEEjS9_iNS7_10__identityEEEvT0_PT3_T1_NS0_13GridEvenShareISN_EET2_T4_)
        /*0098*/ 	.word	0x00000020


	//----- nvinfo : EIATTR_FRAME_SIZE
	.align		4
.L_68:
        /*009c*/ 	.byte	0x04, 0x11
        /*009e*/ 	.short	(.L_70 - .L_69)
	.align		4
.L_69:
        /*00a0*/ 	.word	index@(_ZN3cub18CUB_300001_SM_10006detail6reduce18DeviceReduceKernelINS2_10policy_hubIijN4cuda3std3__44plusIiEEE10Policy1000EN6thrust24THRUST_300001_SM_1000_NS6detail15normal_iteratorINSD_10device_ptrIiEEEEjS9_iNS7_10__identityEEEvT0_PT3_T1_NS0_13GridEvenShareISN_EET2_T4_)
        /*00a4*/ 	.word	0x00000000


	//----- nvinfo : EIATTR_REGCOUNT
	.align		4
.L_70:
        /*00a8*/ 	.byte	0x04, 0x2f
        /*00aa*/ 	.short	(.L_72 - .L_71)
	.align		4
.L_71:
        /*00ac*/ 	.word	index@(_ZN3cub18CUB_300001_SM_10006detail6reduce28DeviceReduceSingleTileKernelINS2_10policy_hubIijN4cuda3std3__44plusIiEEE10Policy1000EPiSC_iS9_iiNS7_10__identityEEEvT0_T1_T2_T3_T4_T6_)
        /*00b0*/ 	.word	0x00000020


	//----- nvinfo : EIATTR_FRAME_SIZE
	.align		4
.L_72:
        /*00b4*/ 	.byte	0x04, 0x11
        /*00b6*/ 	.short	(.L_74 - .L_73)
	.align		4
.L_73:
        /*00b8*/ 	.word	index@(_ZN3cub18CUB_300001_SM_10006detail6reduce28DeviceReduceSingleTileKernelINS2_10policy_hubIijN4cuda3std3__44plusIiEEE10Policy1000EPiSC_iS9_iiNS7_10__identityEEEvT0_T1_T2_T3_T4_T6_)
        /*00bc*/ 	.word	0x00000000


	//----- nvinfo : EIATTR_REGCOUNT
	.align		4
.L_74:
        /*00c0*/ 	.byte	0x04, 0x2f
        /*00c2*/ 	.short	(.L_76 - .L_75)
	.align		4
.L_75:
        /*00c4*/ 	.word	index@(_ZN3cub18CUB_300001_SM_10006detail6reduce28DeviceReduceSingleTileKernelINS2_10policy_hubIiyN4cuda3std3__44plusIiEEE10Policy1000EN6thrust24THRUST_300001_SM_1000_NS6detail15normal_iteratorINSD_10device_ptrIiEEEEPiyS9_iiNS7_10__identityEEEvT0_T1_T2_T3_T4_T6_)
        /*00c8*/ 	.word	0x0000001f


	//----- nvinfo : EIATTR_FRAME_SIZE
	.align		4
.L_76:
        /*00cc*/ 	.byte	0x04, 0x11
        /*00ce*/ 	.short	(.L_78 - .L_77)
	.align		4
.L_77:
        /*00d0*/ 	.word	index@(_ZN3cub18CUB_300001_SM_10006detail6reduce28DeviceReduceSingleTileKernelINS2_10policy_hubIiyN4cuda3std3__44plusIiEEE10Policy1000EN6thrust24THRUST_300001_SM_1000_NS6detail15normal_iteratorINSD_10device_ptrIiEEEEPiyS9_iiNS7_10__identityEEEvT0_T1_T2_T3_T4_T6_)
        /*00d4*/ 	.word	0x00000000


	//----- nvinfo : EIATTR_REGCOUNT
	.align		4
.L_78:
        /*00d8*/ 	.byte	0x04, 0x2f
        /*00da*/ 	.short	(.L_80 - .L_79)
	.align		4
.L_79:
        /*00dc*/ 	.word	index@(_ZN3cub18CUB_300001_SM_10006detail6reduce18DeviceReduceKernelINS2_10policy_hubIiyN4cuda3std3__44plusIiEEE10Policy1000EN6thrust24THRUST_300001_SM_1000_NS6detail15normal_iteratorINSD_10device_ptrIiEEEEyS9_iNS7_10__identityEEEvT0_PT3_T1_NS0_13GridEvenShareISN_EET2_T4_)
        /*00e0*/ 	.word	0x0000001e


	//----- nvinfo : EIATTR_FRAME_SIZE
	.align		4
.L_80:
        /*00e4*/ 	.byte	0x04, 0x11
        /*00e6*/ 	.short	(.L_82 - .L_81)
	.align		4
.L_81:
        /*00e8*/ 	.word	index@(_ZN3cub18CUB_300001_SM_10006detail6reduce18DeviceReduceKernelINS2_10policy_hubIiyN4cuda3std3__44plusIiEEE10Policy1000EN6thrust24THRUST_300001_SM_1000_NS6detail15normal_iteratorINSD_10device_ptrIiEEEEyS9_iNS7_10__identityEEEvT0_PT3_T1_NS0_13GridEvenShareISN_EET2_T4_)
        /*00ec*/ 	.word	0x00000000


	//----- nvinfo : EIATTR_REGCOUNT
	.align		4
.L_82:
        /*00f0*/ 	.byte	0x04, 0x2f
        /*00f2*/ 	.short	(.L_84 - .L_83)
	.align		4
.L_83:
        /*00f4*/ 	.word	index@(_ZN3cub18CUB_300001_SM_10006detail6reduce28DeviceReduceSingleTileKernelINS2_10policy_hubIiyN4cuda3std3__44plusIiEEE10Policy1000EPiSC_iS9_iiNS7_10__identityEEEvT0_T1_T2_T3_T4_T6_)
        /*00f8*/ 	.word	0x00000020


	//----- nvinfo : EIATTR_FRAME_SIZE
	.align		4
.L_84:
        /*00fc*/ 	.byte	0x04, 0x11
        /*00fe*/ 	.short	(.L_86 - .L_85)
	.align		4
.L_85:
        /*0100*/ 	.word	index@(_ZN3cub18CUB_300001_SM_10006detail6reduce28DeviceReduceSingleTileKernelINS2_10policy_hubIiyN4cuda3std3__44plusIiEEE10Policy1000EPiSC_iS9_iiNS7_10__identityEEEvT0_T1_T2_T3_T4_T6_)
        /*0104*/ 	.word	0x00000000


	//----- nvinfo : EIATTR_MIN_STACK_SIZE
	.align		4
.L_86:
        /*0108*/ 	.byte	0x04, 0x12
        /*010a*/ 	.short	(.L_88 - .L_87)
	.align		4
.L_87:
        /*010c*/ 	.word	index@(_ZN3cub18CUB_300001_SM_10006detail6reduce28DeviceReduceSingleTileKernelINS2_10policy_hubIiyN4cuda3std3__44plusIiEEE10Policy1000EPiSC_iS9_iiNS7_10__identityEEEvT0_T1_T2_T3_T4_T6_)
        /*0110*/ 	.word	0x00000000


	//----- nvinfo : EIATTR_MIN_STACK_SIZE
	.align		4
.L_88:
        /*0114*/ 	.byte	0x04, 0x12
        /*0116*/ 	.short	(.L_90 - .L_89)
	.align		4
.L_89:
        /*0118*/ 	.word	index@(_ZN3cub18CUB_300001_SM_10006detail6reduce18DeviceReduceKernelINS2_10policy_hubIiyN4cuda3std3__44plusIiEEE10Policy1000EN6thrust24THRUST_300001_SM_1000_NS6detail15normal_iteratorINSD_10device_ptrIiEEEEyS9_iNS7_10__identityEEEvT0_PT3_T1_NS0_13GridEvenShareISN_EET2_T4_)
        /*011c*/ 	.word	0x00000000


	//----- nvinfo : EIATTR_MIN_STACK_SIZE
	.align		4
.L_90:
        /*0120*/ 	.byte	0x04, 0x12
        /*0122*/ 	.short	(.L_92 - .L_91)
	.align		4
.L_91:
        /*0124*/ 	.word	index@(_ZN3cub18CUB_300001_SM_10006detail6reduce28DeviceReduceSingleTileKernelINS2_10policy_hubIiyN4cuda3std3__44plusIiEEE10Policy1000EN6thrust24THRUST_300001_SM_1000_NS6detail15normal_iteratorINSD_10device_ptrIiEEEEPiyS9_iiNS7_10__identityEEEvT0_T1_T2_T3_T4_T6_)
        /*0128*/ 	.word	0x00000000


	//----- nvinfo : EIATTR_MIN_STACK_SIZE
	.align		4
.L_92:
        /*012c*/ 	.byte	0x04, 0x12
        /*012e*/ 	.short	(.L_94 - .L_93)
	.align		4
.L_93:
        /*0130*/ 	.word	index@(_ZN3cub18CUB_300001_SM_10006detail6reduce28DeviceReduceSingleTileKernelINS2_10policy_hubIijN4cuda3std3__44plusIiEEE10Policy1000EPiSC_iS9_iiNS7_10__identityEEEvT0_T1_T2_T3_T4_T6_)
        /*0134*/ 	.word	0x00000000


	//----- nvinfo : EIATTR_MIN_STACK_SIZE
	.align		4
.L_94:
        /*0138*/ 	.byte	0x04, 0x12
        /*013a*/ 	.short	(.L_96 - .L_95)
	.align		4
.L_95:
        /*013c*/ 	.word	index@(_ZN3cub18CUB_300001_SM_10006detail6reduce18DeviceReduceKernelINS2_10policy_hubIijN4cuda3std3__44plusIiEEE10Policy1000EN6thrust24THRUST_300001_SM_1000_NS6detail15normal_iteratorINSD_10device_ptrIiEEEEjS9_iNS7_10__identityEEEvT0_PT3_T1_NS0_13GridEvenShareISN_EET2_T4_)
        /*0140*/ 	.word	0x00000000


	//----- nvinfo : EIATTR_MIN_STACK_SIZE
	.align		4
.L_96:
        /*0144*/ 	.byte	0x04, 0x12
        /*0146*/ 	.short	(.L_98 - .L_97)
	.align		4
.L_97:
        /*0148*/ 	.word	index@(_ZN3cub18CUB_300001_SM_10006detail6reduce28DeviceReduceSingleTileKernelINS2_10policy_hubIijN4cuda3std3__44plusIiEEE10Policy1000EN6thrust24THRUST_300001_SM_1000_NS6detail15normal_iteratorINSD_10device_ptrIiEEEEPijS9_iiNS7_10__identityEEEvT0_T1_T2_T3_T4_T6_)
        /*014c*/ 	.word	0x00000000


	//----- nvinfo : EIATTR_MIN_STACK_SIZE
	.align		4
.L_98:
        /*0150*/ 	.byte	0x04, 0x12
        /*0152*/ 	.short	(.L_100 - .L_99)
	.align		4
.L_99:
        /*0154*/ 	.word	index@(_ZN3cub18CUB_300001_SM_10006detail8for_each13static_kernelINS2_12policy_hub_t12policy_500_tEmN6thrust24THRUST_300001_SM_1000_NS8cuda_cub20__uninitialized_fill7functorINS7_10device_ptrIiEEiEEEEvT0_T1_)
        /*0158*/ 	.word	0x00000000


	//----- nvinfo : EIATTR_MIN_STACK_SIZE
	.align		4
.L_100:
        /*015c*/ 	.byte	0x04, 0x12
        /*015e*/ 	.short	(.L_102 - .L_101)
	.align		4
.L_101:
        /*0160*/ 	.word	index@(_ZN3cub18CUB_300001_SM_10006detail11EmptyKernelIvEEvv)
        /*0164*/ 	.word	0x00000000


	//----- nvinfo : EIATTR_MIN_STACK_SIZE
	.align		4
.L_102:
        /*0168*/ 	.byte	0x04, 0x12
        /*016a*/ 	.short	(.L_104 - .L_103)
	.align		4
.L_103:
        /*016c*/ 	.word	index@(_Z7updateUPiS_i)
        /*0170*/ 	.word	0x00000000


	//----- nvinfo : EIATTR_MIN_STACK_SIZE
	.align		4
.L_104:
        /*0174*/ 	.byte	0x04, 0x12
        /*0176*/ 	.short	(.L_106 - .L_105)
	.align		4
.L_105:
        /*0178*/ 	.word	index@(_Z16resolveConflictsPiS_S_S_S_i)
        /*017c*/ 	.word	0x00000400


	//----- nvinfo : EIATTR_MIN_STACK_SIZE
	.align		4
.L_106:
        /*0180*/ 	.byte	0x04, 0x12
        /*0182*/ 	.short	(.L_108 - .L_107)
	.align		4
.L_107:
        /*0184*/ 	.word	index@(_Z15initialColoringPiS_S_S_i)
        /*0188*/ 	.word	0x00000400
.L_108:


//--------------------- .nv.compat                --------------------------
	.section	.nv.compat,"",@"SHT_CUDA_COMPAT_INFO"
	.align	4
        /*0000*/ 	.byte	0x02, 0x09, 0x00, 0x00, 0x02, 0x02, 0x01, 0x00, 0x02, 0x05, 0x05, 0x00, 0x03, 0x07, 0x01, 0x01
        /*0010*/ 	.byte	0x02, 0x03, 0x00, 0x00, 0x02, 0x06, 0x01, 0x00, 0x04, 0x0b, 0x08, 0x00, 0x09, 0x00, 0x00, 0x00
        /*0020*/ 	.byte	0x00, 0x00, 0x00, 0x00


//--------------------- .nv.info._ZN3cub18CUB_300001_SM_10006detail6reduce28DeviceReduceSingleTileKernelINS2_10policy_hubIiyN4cuda3std3__44plusIiEEE10Policy1000EPiSC_iS9_iiNS7_10__identityEEEvT0_T1_T2_T3_T4_T6_ --------------------------
	.section	.nv.info._ZN3cub18CUB_300001_SM_10006detail6reduce28DeviceReduceSingleTileKernelINS2_10policy_hubIiyN4cuda3std3__44plusIiEEE10Policy1000EPiSC_iS9_iiNS7_10__identityEEEvT0_T1_T2_T3_T4_T6_,"",@"SHT_CUDA_INFO"
	.sectionflags	@""
	.align	4


	//----- nvinfo : EIATTR_CUDA_API_VERSION
	.align		4
        /*0000*/ 	.byte	0x04, 0x37
        /*0002*/ 	.short	(.L_110 - .L_109)
.L_109:
        /*0004*/ 	.word	0x00000082


	//----- nvinfo : EIATTR_KPARAM_INFO
	.align		4
.L_110:
        /*0008*/ 	.byte	0x04, 0x17
        /*000a*/ 	.short	(.L_112 - .L_111)
.L_111:
        /*000c*/ 	.word	0x00000000
        /*0010*/ 	.short	0x0005
        /*0012*/ 	.short	0x001c
        /*0014*/ 	.byte	0x00, 0xf0, 0x05, 0x00


	//----- nvinfo : EIATTR_KPARAM_INFO
	.align		4
.L_112:
        /*0018*/ 	.byte	0x04, 0x17
        /*001a*/ 	.short	(.L_114 - .L_113)
.L_113:
        /*001c*/ 	.word	0x00000000
        /*0020*/ 	.short	0x0004
        /*0022*/ 	.short	0x0018
        /*0024*/ 	.byte	0x00, 0xf0, 0x11, 0x00


	//----- nvinfo : EIATTR_KPARAM_INFO
	.align		4
.L_114:
        /*0028*/ 	.byte	0x04, 0x17
        /*002a*/ 	.short	(.L_116 - .L_115)
.L_115:
        /*002c*/ 	.word	0x00000000
        /*0030*/ 	.short	0x0003
        /*0032*/ 	.short	0x0014
        /*0034*/ 	.byte	0x00, 0xf0, 0x05, 0x00


	//----- nvinfo : EIATTR_KPARAM_INFO
	.align		4
.L_116:
        /*0038*/ 	.byte	0x04, 0x17
        /*003a*/ 	.short	(.L_118 - .L_117)
.L_117:
        /*003c*/ 	.word	0x00000000
        /*0040*/ 	.short	0x0002
        /*0042*/ 	.short	0x0010
        /*0044*/ 	.byte	0x00, 0xf0, 0x11, 0x00


	//----- nvinfo : EIATTR_KPARAM_INFO
	.align		4
.L_118:
        /*0048*/ 	.byte	0x04, 0x17
        /*004a*/ 	.short	(.L_120 - .L_119)
.L_119:
        /*004c*/ 	.word	0x00000000
        /*0050*/ 	.short	0x0001
        /*0052*/ 	.short	0x0008
        /*0054*/ 	.byte	0x00, 0xf5, 0x21, 0x00


	//----- nvinfo : EIATTR_KPARAM_INFO
	.align		4
.L_120:
        /*0058*/ 	.byte	0x04, 0x17
        /*005a*/ 	.short	(.L_122 - .L_121)
.L_121:
        /*005c*/ 	.word	0x00000000
        /*0060*/ 	.short	0x0000
        /*0062*/ 	.short	0x0000
        /*0064*/ 	.byte	0x00, 0xf5, 0x21, 0x00


	//----- nvinfo : EIATTR_SPARSE_MMA_MASK
	.align		4
.L_122:
        /*0068*/ 	.byte	0x03, 0x50
        /*006a*/ 	.short	0x0000


	//----- nvinfo : EIATTR_MAXREG_COUNT
	.align		4
        /*006c*/ 	.byte	0x03, 0x1b
        /*006e*/ 	.short	0x00ff


	//----- nvinfo : EIATTR_NUM_BARRIERS
	.align		4
        /*0070*/ 	.byte	0x02, 0x4c
        /*0072*/ 	.byte	0x01
	.zero		1


	//----- nvinfo : EIATTR_MERCURY_ISA_VERSION
	.align		4
        /*0074*/ 	.byte	0x03, 0x5f
        /*0076*/ 	.short	0x0101


	//----- nvinfo : EIATTR_COOP_GROUP_MASK_REGIDS
	.align		4
        /*0078*/ 	.byte	0x04, 0x29
        /*007a*/ 	.short	(.L_124 - .L_123)


	//   ....[0]....
.L_123:
        /*007c*/ 	.word	0xffffffff


	//   ....[1]....
        /*0080*/ 	.word	0xffffffff


	//   ....[2]....
        /*0084*/ 	.word	0xffffffff


	//   ....[3]....
        /*0088*/ 	.word	0xffffffff


	//   ....[4]....
        /*008c*/ 	.word	0xffffffff


	//   ....[5]....
        /*0090*/ 	.word	0xffffffff


	//   ....[6]....
        /*0094*/ 	.word	0xffffffff


	//   ....[7]....
        /*0098*/ 	.word	0xffffffff


	//   ....[8]....
        /*009c*/ 	.word	0xffffffff


	//   ....[9]....
        /*00a0*/ 	.word	0xffffffff


	//   ....[10]....
        /*00a4*/ 	.word	0xffffffff


	//   ....[11]....
        /*00a8*/ 	.word	0xffffffff


	//   ....[12]....
        /*00ac*/ 	.word	0xffffffff


	//   ....[13]....
        /*00b0*/ 	.word	0xffffffff


	//   ....[14]....
        /*00b4*/ 	.word	0xffffffff


	//   ....[15]....
        /*00b8*/ 	.word	0xffffffff


	//   ....[16]....
        /*00bc*/ 	.word	0xffffffff


	//   ....[17]....
        /*00c0*/ 	.word	0xffffffff


	//   ....[18]....
        /*00c4*/ 	.word	0xffffffff


	//   ....[19]....
        /*00c8*/ 	.word	0xffffffff


	//   ....[20]....
        /*00cc*/ 	.word	0xffffffff


	//   ....[21]....
        /*00d0*/ 	.word	0xffffffff


	//   ....[22]....
        /*00d4*/ 	.word	0xffffffff


	//   ....[23]....
        /*00d8*/ 	.word	0xffffffff


	//   ....[24]....
        /*00dc*/ 	.word	0xffffffff


	//   ....[25]....
        /*00e0*/ 	.word	0xffffffff


	//   ....[26]....
        /*00e4*/ 	.word	0xffffffff


	//   ....[27]....
        /*00e8*/ 	.word	0xffffffff


	//   ....[28]....
        /*00ec*/ 	.word	0xffffffff


	//   ....[29]....
        /*00f0*/ 	.word	0xffffffff


	//----- nvinfo : EIATTR_COOP_GROUP_INSTR_OFFSETS
	.align		4
.L_124:
        /*00f4*/ 	.byte	0x04, 0x28
        /*00f6*/ 	.short	(.L_126 - .L_125)


	//   ....[0]....
.L_125:
        /*00f8*/ 	.word	0x00000890


	//   ....[1]....
        /*00fc*/ 	.word	0x000008f0


	//   ....[2]....
        /*0100*/ 	.word	0x00000940


	//   ....[3]....
        /*0104*/ 	.word	0x000009b0


	//   ....[4]....
        /*0108*/ 	.word	0x00000a10


	//   ....[5]....
        /*010c*/ 	.word	0x00000ba0


	//   ....[6]....
        /*0110*/ 	.word	0x00000c40


	//   ....[7]....
        /*0114*/ 	.word	0x00000cc0


	//   ....[8]....
        /*0118*/ 	.word	0x00000d20


	//   ....[9]....
        /*011c*/ 	.word	0x00000d60


	//   ....[10]....
        /*0120*/ 	.word	0x000019d0


	//   ....[11]....
        /*0124*/ 	.word	0x00001a30


	//   ....[12]....
        /*0128*/ 	.word	0x00001a90


	//   ....[13]....
        /*012c*/ 	.word	0x00001af0


	//   ....[14]....
        /*0130*/ 	.word	0x00001b50


	//   ....[15]....
        /*0134*/ 	.word	0x000023f0


	//   ....[16]....
        /*0138*/ 	.word	0x00002450


	//   ....[17]....
        /*013c*/ 	.word	0x000024a0


	//   ....[18]....
        /*0140*/ 	.word	0x00002510


	//   ....[19]....
        /*0144*/ 	.word	0x00002570


	//   ....[20]....
        /*0148*/ 	.word	0x00002700


	//   ....[21]....
        /*014c*/ 	.word	0x00002790


	//   ....[22]....
        /*0150*/ 	.word	0x000027e0


	//   ....[23]....
        /*0154*/ 	.word	0x00002850


	//   ....[24]....
        /*0158*/ 	.word	0x000028c0


	//   ....[25]....
        /*015c*/ 	.word	0x000036a0


	//   ....[26]....
        /*0160*/ 	.word	0x00003700


	//   ....[27]....
        /*0164*/ 	.word	0x00003760


	//   ....[28]....
        /*0168*/ 	.word	0x000037c0


	//   ....[29]....
        /*016c*/ 	.word	0x00003820


	//----- nvinfo : EIATTR_VRC_CTA_INIT_COUNT
	.align		4
.L_126:
        /*0170*/ 	.byte	0x02, 0x4a
	.zero		1
	.zero		1


	//----- nvinfo : EIATTR_EXIT_INSTR_OFFSETS
	.align		4
        /*0174*/ 	.byte	0x04, 0x1c
        /*0176*/ 	.short	(.L_128 - .L_127)


	//   ....[0]....
.L_127:
        /*0178*/ 	.word	0x00000080


	//   ....[1]....
        /*017c*/ 	.word	0x000000c0


	//   ....[2]....
        /*0180*/ 	.word	0x00003940


	//   ....[3]....
        /*0184*/ 	.word	0x00003990


	//----- nvinfo : EIATTR_MAX_THREADS
	.align		4
.L_128:
        /*0188*/ 	.byte	0x04, 0x05
        /*018a*/ 	.short	(.L_130 - .L_129)
.L_129:
        /*018c*/ 	.word	0x00000100
        /*0190*/ 	.word	0x00000001
        /*0194*/ 	.word	0x00000001


	//----- nvinfo : EIATTR_CRS_STACK_SIZE
	.align		4
.L_130:
        /*0198*/ 	.byte	0x04, 0x1e
        /*019a*/ 	.short	(.L_132 - .L_131)
.L_131:
        /*019c*/ 	.word	0x00000000


	//----- nvinfo : EIATTR_CBANK_PARAM_SIZE
	.align		4
.L_132:
        /*01a0*/ 	.byte	0x03, 0x19
        /*01a2*/ 	.short	0x001d


	//----- nvinfo : EIATTR_PARAM_CBANK
	.align		4
        /*01a4*/ 	.byte	0x04, 0x0a
        /*01a6*/ 	.short	(.L_134 - .L_133)
	.align		4
.L_133:
        /*01a8*/ 	.word	index@(.nv.constant0._ZN3cub18CUB_300001_SM_10006detail6reduce28DeviceReduceSingleTileKernelINS2_10policy_hubIiyN4cuda3std3__44plusIiEEE10Policy1000EPiSC_iS9_iiNS7_10__identityEEEvT0_T1_T2_T3_T4_T6_)
        /*01ac*/ 	.short	0x0380
        /*01ae*/ 	.short	0x001d


	//----- nvinfo : EIATTR_SW_WAR
	.align		4
.L_134:
        /*01b0*/ 	.byte	0x04, 0x36
        /*01b2*/ 	.short	(.L_136 - .L_135)
.L_135:
        /*01b4*/ 	.word	0x00000008
.L_136:


//--------------------- .nv.info._ZN3cub18CUB_300001_SM_10006detail6reduce18DeviceReduceKernelINS2_10policy_hubIiyN4cuda3std3__44plusIiEEE10Policy1000EN6thrust24THRUST_300001_SM_1000_NS6detail15normal_iteratorINSD_10device_ptrIiEEEEyS9_iNS7_10__identityEEEvT0_PT3_T1_NS0_13GridEvenShareISN_EET2_T4_ --------------------------
	.section	.nv.info._ZN3cub18CUB_300001_SM_10006detail6reduce18DeviceReduceKernelINS2_10policy_hubIiyN4cuda3std3__44plusIiEEE10Policy1000EN6thrust24THRUST_300001_SM_1000_NS6detail15normal_iteratorINSD_10device_ptrIiEEEEyS9_iNS7_10__identityEEEvT0_PT3_T1_NS0_13GridEvenShareISN_EET2_T4_,"",@"SHT_CUDA_INFO"
	.sectionflags	@""
	.align	4


	//----- nvinfo : EIATTR_CUDA_API_VERSION
	.align		4
        /*0000*/ 	.byte	0x04, 0x37
        /*0002*/ 	.short	(.L_138 - .L_137)
.L_137:
        /*0004*/ 	.word	0x00000082


	//----- nvinfo : EIATTR_KPARAM_INFO
	.align		4
.L_138:
        /*0008*/ 	.byte	0x04, 0x17
        /*000a*/ 	.short	(.L_140 - .L_139)
.L_139:
        /*000c*/ 	.word	0x00000000
        /*0010*/ 	.short	0x0005
        /*0012*/ 	.short	0x0061
        /*0014*/ 	.byte	0x00, 0xf0, 0x05, 0x00


	//----- nvinfo : EIATTR_KPARAM_INFO
	.align		4
.L_140:
        /*0018*/ 	.byte	0x04, 0x17
        /*001a*/ 	.short	(.L_142 - .L_141)
.L_141:
        /*001c*/ 	.word	0x00000000
        /*0020*/ 	.short	0x0004
        /*0022*/ 	.short	0x0060
        /*0024*/ 	.byte	0x00, 0xf0, 0x05, 0x00


	//----- nvinfo : EIATTR_KPARAM_INFO
	.align		4
.L_142:
        /*0028*/ 	.byte	0x04, 0x17
        /*002a*/ 	.short	(.L_144 - .L_143)
.L_143:
        /*002c*/ 	.word	0x00000000
        /*0030*/ 	.short	0x0003
        /*0032*/ 	.short	0x0018
        /*0034*/ 	.byte	0x00, 0xf0, 0x21, 0x01


	//----- nvinfo : EIATTR_KPARAM_INFO
	.align		4
.L_144:
        /*0038*/ 	.byte	0x04, 0x17
        /*003a*/ 	.short	(.L_146 - .L_145)
.L_145:
        /*003c*/ 	.word	0x00000000
        /*0040*/ 	.short	0x0002
        /*0042*/ 	.short	0x0010
        /*0044*/ 	.byte	0x00, 0xf0, 0x21, 0x00


	//----- nvinfo : EIATTR_KPARAM_INFO
	.align		4
.L_146:
        /*0048*/ 	.byte	0x04, 0x17
        /*004a*/ 	.short	(.L_148 - .L_147)
.L_147:
        /*004c*/ 	.word	0x00000000
        /*0050*/ 	.short	0x0001
        /*0052*/ 	.short	0x0008
        /*0054*/ 	.byte	0x00, 0xf5, 0x21, 0x00


	//----- nvinfo : EIATTR_KPARAM_INFO
	.align		4
.L_148:
        /*0058*/ 	.byte	0x04, 0x17
        /*005a*/ 	.short	(.L_150 - .L_149)
.L_149:
        /*005c*/ 	.word	0x00000000
        /*0060*/ 	.short	0x0000
        /*0062*/ 	.short	0x0000
        /*0064*/ 	.byte	0x00, 0xf0, 0x21, 0x00


	//----- nvinfo : EIATTR_SPARSE_MMA_MASK
	.align		4
.L_150:
        /*0068*/ 	.byte	0x03, 0x50
        /*006a*/ 	.short	0x0000


	//----- nvinfo : EIATTR_MAXREG_COUNT
	.align		4
        /*006c*/ 	.byte	0x03, 0x1b
        /*006e*/ 	.short	0x00ff


	//----- nvinfo : EIATTR_NUM_BARRIERS
	.align		4
        /*0070*/ 	.byte	0x02, 0x4c
        /*0072*/ 	.byte	0x01
	.zero		1


	//----- nvinfo : EIATTR_MERCURY_ISA_VERSION
	.align		4
        /*0074*/ 	.byte	0x03, 0x5f
        /*0076*/ 	.short	0x0101


	//----- nvinfo : EIATTR_COOP_GROUP_MASK_REGIDS
	.align		4
        /*0078*/ 	.byte	0x04, 0x29
        /*007a*/ 	.short	(.L_152 - .L_151)


	//   ....[0]....
.L_151:
        /*007c*/ 	.word	0xffffffff


	//   ....[1]....
        /*0080*/ 	.word	0xffffffff


	//   ....[2]....
        /*0084*/ 	.word	0xffffffff


	//   ....[3]....
        /*0088*/ 	.word	0xffffffff


	//   ....[4]....
        /*008c*/ 	.word	0xffffffff


	//   ....[5]....
        /*0090*/ 	.word	0xffffffff


	//   ....[6]....
        /*0094*/ 	.word	0xffffffff


	//   ....[7]....
        /*0098*/ 	.word	0xffffffff


	//   ....[8]....
        /*009c*/ 	.word	0xffffffff


	//   ....[9]....
        /*00a0*/ 	.word	0xffffffff


	//   ....[10]....
        /*00a4*/ 	.word	0xffffffff


	//   ....[11]....
        /*00a8*/ 	.word	0xffffffff


	//   ....[12]....
        /*00ac*/ 	.word	0xffffffff


	//   ....[13]....
        /*00b0*/ 	.word	0xffffffff


	//   ....[14]....
        /*00b4*/ 	.word	0xffffffff


	//----- nvinfo : EIATTR_COOP_GROUP_INSTR_OFFSETS
	.align		4
.L_152:
        /*00b8*/ 	.byte	0x04, 0x28
        /*00ba*/ 	.short	(.L_154 - .L_153)


	//   ....[0]....
.L_153:
        /*00bc*/ 	.word	0x000008e0


	//   ....[1]....
        /*00c0*/ 	.word	0x00000940


	//   ....[2]....
        /*00c4*/ 	.word	0x000009a0


	//   ....[3]....
        /*00c8*/ 	.word	0x00000a00


	//   ....[4]....
        /*00cc*/ 	.word	0x00000a60


	//   ....[5]....
        /*00d0*/ 	.word	0x00000bf0


	//   ....[6]....
        /*00d4*/ 	.word	0x00000c90


	//   ....[7]....
        /*00d8*/ 	.word	0x00000d10


	//   ....[8]....
        /*00dc*/ 	.word	0x00000d70


	//   ....[9]....
        /*00e0*/ 	.word	0x00000db0


	//   ....[10]....
        /*00e4*/ 	.word	0x00001db0


	//   ....[11]....
        /*00e8*/ 	.word	0x00001e10


	//   ....[12]....
        /*00ec*/ 	.word	0x00001e70


	//   ....[13]....
        /*00f0*/ 	.word	0x00001ed0


	//   ....[14]....
        /*00f4*/ 	.word	0x00001f30


	//----- nvinfo : EIATTR_VRC_CTA_INIT_COUNT
	.align		4
.L_154:
        /*00f8*/ 	.byte	0x02, 0x4a
	.zero		1
	.zero		1


	//----- nvinfo : EIATTR_EXIT_INSTR_OFFSETS
	.align		4
        /*00fc*/ 	.byte	0x04, 0x1c
        /*00fe*/ 	.short	(.L_156 - .L_155)


	//   ....[0]....
.L_155:
        /*0100*/ 	.word	0x00002050


	//   ....[1]....
        /*0104*/ 	.word	0x000020b0


	//----- nvinfo : EIATTR_MAX_THREADS
	.align		4
.L_156:
        /*0108*/ 	.byte	0x04, 0x05
        /*010a*/ 	.short	(.L_158 - .L_157)
.L_157:
        /*010c*/ 	.word	0x00000100
        /*0110*/ 	.word	0x00000001
        /*0114*/ 	.word	0x00000001


	//----- nvinfo : EIATTR_CRS_STACK_SIZE
	.align		4
.L_158:
        /*0118*/ 	.byte	0x04, 0x1e
        /*011a*/ 	.short	(.L_160 - .L_159)
.L_159:
        /*011c*/ 	.word	0x00000000


	//----- nvinfo : EIATTR_CBANK_PARAM_SIZE
	.align		4
.L_160:
        /*0120*/ 	.byte	0x03, 0x19
        /*0122*/ 	.short	0x0062


	//----- nvinfo : EIATTR_PARAM_CBANK
	.align		4
        /*0124*/ 	.byte	0x04, 0x0a
        /*0126*/ 	.short	(.L_162 - .L_161)
	.align		4
.L_161:
        /*0128*/ 	.word	index@(.nv.constant0._ZN3cub18CUB_300001_SM_10006detail6reduce18DeviceReduceKernelINS2_10policy_hubIiyN4cuda3std3__44plusIiEEE10Policy1000EN6thrust24THRUST_300001_SM_1000_NS6detail15normal_iteratorINSD_10device_ptrIiEEEEyS9_iNS7_10__identityEEEvT0_PT3_T1_NS0_13GridEvenShareISN_EET2_T4_)
        /*012c*/ 	.short	0x0380
        /*012e*/ 	.short	0x0062


	//----- nvinfo : EIATTR_SW_WAR
	.align		4
.L_162:
        /*0130*/ 	.byte	0x04, 0x36
        /*0132*/ 	.short	(.L_164 - .L_163)
.L_163:
        /*0134*/ 	.word	0x00000008
.L_164:


//--------------------- .nv.info._ZN3cub18CUB_300001_SM_10006detail6reduce28DeviceReduceSingleTileKernelINS2_10policy_hubIiyN4cuda3std3__44plusIiEEE10Policy1000EN6thrust24THRUST_300001_SM_1000_NS6detail15normal_iteratorINSD_10device_ptrIiEEEEPiyS9_iiNS7_10__identityEEEvT0_T1_T2_T3_T4_T6_ --------------------------
	.section	.nv.info._ZN3cub18CUB_300001_SM_10006detail6reduce28DeviceReduceSingleTileKernelINS2_10policy_hubIiyN4cuda3std3__44plusIiEEE10Policy1000EN6thrust24THRUST_300001_SM_1000_NS6detail15normal_iteratorINSD_10device_ptrIiEEEEPiyS9_iiNS7_10__identityEEEvT0_T1_T2_T3_T4_T6_,"",@"SHT_CUDA_INFO"
	.sectionflags	@""
	.align	4


	//----- nvinfo : EIATTR_CUDA_API_VERSION
	.align		4
        /*0000*/ 	.byte	0x04, 0x37
        /*0002*/ 	.short	(.L_166 - .L_165)
.L_165:
        /*0004*/ 	.word	0x00000082


	//----- nvinfo : EIATTR_KPARAM_INFO
	.align		4
.L_166:
        /*0008*/ 	.byte	0x04, 0x17
        /*000a*/ 	.short	(.L_168 - .L_167)
.L_167:
        /*000c*/ 	.word	0x00000000
        /*0010*/ 	.short	0x0005
        /*0012*/ 	.short	0x0020
        /*0014*/ 	.byte	0x00, 0xf0, 0x05, 0x00


	//----- nvinfo : EIATTR_KPARAM_INFO
	.align		4
.L_168:
        /*0018*/ 	.byte	0x04, 0x17
        /*001a*/ 	.short	(.L_170 - .L_169)
.L_169:
        /*001c*/ 	.word	0x00000000
        /*0020*/ 	.short	0x0004
        /*0022*/ 	.short	0x001c
        /*0024*/ 	.byte	0x00, 0xf0, 0x11, 0x00


	//----- nvinfo : EIATTR_KPARAM_INFO
	.align		4
.L_170:
        /*0028*/ 	.byte	0x04, 0x17
        /*002a*/ 	.short	(.L_172 - .L_171)
.L_171:
        /*002c*/ 	.word	0x00000000
        /*0030*/ 	.short	0x0003
        /*0032*/ 	.short	0x0018
        /*0034*/ 	.byte	0x00, 0xf0, 0x05, 0x00


	//----- nvinfo : EIATTR_KPARAM_INFO
	.align		4
.L_172:
        /*0038*/ 	.byte	0x04, 0x17
        /*003a*/ 	.short	(.L_174 - .L_173)
.L_173:
        /*003c*/ 	.word	0x00000000
        /*0040*/ 	.short	0x0002
        /*0042*/ 	.short	0x0010
        /*0044*/ 	.byte	0x00, 0xf0, 0x21, 0x00


	//----- nvinfo : EIATTR_KPARAM_INFO
	.align		4
.L_174:
        /*0048*/ 	.byte	0x04, 0x17
        /*004a*/ 	.short	(.L_176 - .L_175)
.L_175:
        /*004c*/ 	.word	0x00000000
        /*0050*/ 	.short	0x0001
        /*0052*/ 	.short	0x0008
        /*0054*/ 	.byte	0x00, 0xf5, 0x21, 0x00


	//----- nvinfo : EIATTR_KPARAM_INFO
	.align		4
.L_176:
        /*0058*/ 	.byte	0x04, 0x17
        /*005a*/ 	.short	(.L_178 - .L_177)
.L_177:
        /*005c*/ 	.word	0x00000000
        /*0060*/ 	.short	0x0000
        /*0062*/ 	.short	0x0000
        /*0064*/ 	.byte	0x00, 0xf0, 0x21, 0x00


	//----- nvinfo : EIATTR_SPARSE_MMA_MASK
	.align		4
.L_178:
        /*0068*/ 	.byte	0x03, 0x50
        /*006a*/ 	.short	0x0000


	//----- nvinfo : EIATTR_MAXREG_COUNT
	.align		4
        /*006c*/ 	.byte	0x03, 0x1b
        /*006e*/ 	.short	0x00ff


	//----- nvinfo : EIATTR_NUM_BARRIERS
	.align		4
        /*0070*/ 	.byte	0x02, 0x4c
        /*0072*/ 	.byte	0x01
	.zero		1


	//----- nvinfo : EIATTR_MERCURY_ISA_VERSION
	.align		4
        /*0074*/ 	.byte	0x03, 0x5f
        /*0076*/ 	.short	0x0101


	//----- nvinfo : EIATTR_COOP_GROUP_MASK_REGIDS
	.align		4
        /*0078*/ 	.byte	0x04, 0x29
        /*007a*/ 	.short	(.L_180 - .L_179)


	//   ....[0]....
.L_179:
        /*007c*/ 	.word	0xffffffff


	//   ....[1]....
        /*0080*/ 	.word	0xffffffff


	//   ....[2]....
        /*0084*/ 	.word	0xffffffff


	//   ....[3]....
        /*0088*/ 	.word	0xffffffff


	//   ....[4]....
        /*008c*/ 	.word	0xffffffff


	//   ....[5]....
        /*0090*/ 	.word	0xffffffff


	//   ....[6]....
        /*0094*/ 	.word	0xffffffff


	//   ....[7]....
        /*0098*/ 	.word	0xffffffff


	//   ....[8]....
        /*009c*/ 	.word	0xffffffff


	//   ....[9]....
        /*00a0*/ 	.word	0xffffffff


	//   ....[10]....
        /*00a4*/ 	.word	0xffffffff


	//   ....[11]....
        /*00a8*/ 	.word	0xffffffff


	//   ....[12]....
        /*00ac*/ 	.word	0xffffffff


	//   ....[13]....
        /*00b0*/ 	.word	0xffffffff


	//   ....[14]....
        /*00b4*/ 	.word	0xffffffff


	//----- nvinfo : EIATTR_COOP_GROUP_INSTR_OFFSETS
	.align		4
.L_180:
        /*00b8*/ 	.byte	0x04, 0x28
        /*00ba*/ 	.short	(.L_182 - .L_181)


	//   ....[0]....
.L_181:
        /*00bc*/ 	.word	0x00000850


	//   ....[1]....
        /*00c0*/ 	.word	0x000008b0


	//   ....[2]....
        /*00c4*/ 	.word	0x00000910


	//   ....[3]....
        /*00c8*/ 	.word	0x00000970


	//   ....[4]....
        /*00cc*/ 	.word	0x000009d0


	//   ....[5]....
        /*00d0*/ 	.word	0x00000b60


	//   ....[6]....
        /*00d4*/ 	.word	0x00000c00


	//   ....[7]....
        /*00d8*/ 	.word	0x00000c80


	//   ....[8]....
        /*00dc*/ 	.word	0x00000ce0


	//   ....[9]....
        /*00e0*/ 	.word	0x00000d20


	//   ....[10]....
        /*00e4*/ 	.word	0x00001b90


	//   ....[11]....
        /*00e8*/ 	.word	0x00001bf0


	//   ....[12]....
        /*00ec*/ 	.word	0x00001c50


	//   ....[13]....
        /*00f0*/ 	.word	0x00001cb0


	//   ....[14]....
        /*00f4*/ 	.word	0x00001d10


	//----- nvinfo : EIATTR_VRC_CTA_INIT_COUNT
	.align		4
.L_182:
        /*00f8*/ 	.byte	0x02, 0x4a
	.zero		1
	.zero		1


	//----- nvinfo : EIATTR_EXIT_INSTR_OFFSETS
	.align		4
        /*00fc*/ 	.byte	0x04, 0x1c
        /*00fe*/ 	.short	(.L_184 - .L_183)


	//   ....[0]....
.L_183:
        /*0100*/ 	.word	0x000000a0


	//   ....[1]....
        /*0104*/ 	.word	0x000000e0


	//   ....[2]....
        /*0108*/ 	.word	0x00001e20


	//   ....[3]....
        /*010c*/ 	.word	0x00001e70


	//----- nvinfo : EIATTR_MAX_THREADS
	.align		4
.L_184:
        /*0110*/ 	.byte	0x04, 0x05
        /*0112*/ 	.short	(.L_186 - .L_185)
.L_185:
        /*0114*/ 	.word	0x00000100
        /*0118*/ 	.word	0x00000001
        /*011c*/ 	.word	0x00000001


	//----- nvinfo : EIATTR_CRS_STACK_SIZE
	.align		4
.L_186:
        /*0120*/ 	.byte	0x04, 0x1e
        /*0122*/ 	.short	(.L_188 - .L_187)
.L_187:
        /*0124*/ 	.word	0x00000000


	//----- nvinfo : EIATTR_CBANK_PARAM_SIZE
	.align		4
.L_188:
        /*0128*/ 	.byte	0x03, 0x19
        /*012a*/ 	.short	0x0021


	//----- nvinfo : EIATTR_PARAM_CBANK
	.align		4
        /*012c*/ 	.byte	0x04, 0x0a
        /*012e*/ 	.short	(.L_190 - .L_189)
	.align		4
.L_189:
        /*0130*/ 	.word	index@(.nv.constant0._ZN3cub18CUB_300001_SM_10006detail6reduce28DeviceReduceSingleTileKernelINS2_10policy_hubIiyN4cuda3std3__44plusIiEEE10Policy1000EN6thrust24THRUST_300001_SM_1000_NS6detail15normal_iteratorINSD_10device_ptrIiEEEEPiyS9_iiNS7_10__identityEEEvT0_T1_T2_T3_T4_T6_)
        /*0134*/ 	.short	0x0380
        /*0136*/ 	.short	0x0021


	//----- nvinfo : EIATTR_SW_WAR
	.align		4
.L_190:
        /*0138*/ 	.byte	0x04, 0x36
        /*013a*/ 	.short	(.L_192 - .L_191)
.L_191:
        /*013c*/ 	.word	0x00000008
.L_192:


//--------------------- .nv.info._ZN3cub18CUB_300001_SM_10006detail6reduce28DeviceReduceSingleTileKernelINS2_10policy_hubIijN4cuda3std3__44plusIiEEE10Policy1000EPiSC_iS9_iiNS7_10__identityEEEvT0_T1_T2_T3_T4_T6_ --------------------------
	.section	.nv.info._ZN3cub18CUB_300001_SM_10006detail6reduce28DeviceReduceSingleTileKernelINS2_10policy_hubIijN4cuda3std3__44plusIiEEE10Policy1000EPiSC_iS9_iiNS7_10__identityEEEvT0_T1_T2_T3_T4_T6_,"",@"SHT_CUDA_INFO"
	.sectionflags	@""
	.align	4


	//----- nvinfo : EIATTR_CUDA_API_VERSION
	.align		4
        /*0000*/ 	.byte	0x04, 0x37
        /*0002*/ 	.short	(.L_194 - .L_193)
.L_193:
        /*0004*/ 	.word	0x00000082


	//----- nvinfo : EIATTR_KPARAM_INFO
	.align		4
.L_194:
        /*0008*/ 	.byte	0x04, 0x17
        /*000a*/ 	.short	(.L_196 - .L_195)
.L_195:
        /*000c*/ 	.word	0x00000000
        /*0010*/ 	.short	0x0005
        /*0012*/ 	.short	0x001c
        /*0014*/ 	.byte	0x00, 0xf0, 0x05, 0x00


	//----- nvinfo : EIATTR_KPARAM_INFO
	.align		4
.L_196:
        /*0018*/ 	.byte	0x04, 0x17
        /*001a*/ 	.short	(.L_198 - .L_197)
.L_197:
        /*001c*/ 	.word	0x00000000
        /*0020*/ 	.short	0x0004
        /*0022*/ 	.short	0x0018
        /*0024*/ 	.byte	0x00, 0xf0, 0x11, 0x00


	//----- nvinfo : EIATTR_KPARAM_INFO
	.align		4
.L_198:
        /*0028*/ 	.byte	0x04, 0x17
        /*002a*/ 	.short	(.L_200 - .L_199)
.L_199:
        /*002c*/ 	.word	0x00000000
        /*0030*/ 	.short	0x0003
        /*0032*/ 	.short	0x0014
        /*0034*/ 	.byte	0x00, 0xf0, 0x05, 0x00


	//----- nvinfo : EIATTR_KPARAM_INFO
	.align		4
.L_200:
        /*0038*/ 	.byte	0x04, 0x17
        /*003a*/ 	.short	(.L_202 - .L_201)
.L_201:
        /*003c*/ 	.word	0x00000000
        /*0040*/ 	.short	0x0002
        /*0042*/ 	.short	0x0010
        /*0044*/ 	.byte	0x00, 0xf0, 0x11, 0x00


	//----- nvinfo : EIATTR_KPARAM_INFO
	.align		4
.L_202:
        /*0048*/ 	.byte	0x04, 0x17
        /*004a*/ 	.short	(.L_204 - .L_203)
.L_203:
        /*004c*/ 	.word	0x00000000
        /*0050*/ 	.short	0x0001
        /*0052*/ 	.short	0x0008
        /*0054*/ 	.byte	0x00, 0xf5, 0x21, 0x00


	//----- nvinfo : EIATTR_KPARAM_INFO
	.align		4
.L_204:
        /*0058*/ 	.byte	0x04, 0x17
        /*005a*/ 	.short	(.L_206 - .L_205)
.L_205:
        /*005c*/ 	.word	0x00000000
        /*0060*/ 	.short	0x0000
        /*0062*/ 	.short	0x0000
        /*0064*/ 	.byte	0x00, 0xf5, 0x21, 0x00


	//----- nvinfo : EIATTR_SPARSE_MMA_MASK
	.align		4
.L_206:
        /*0068*/ 	.byte	0x03, 0x50
        /*006a*/ 	.short	0x0000


	//----- nvinfo : EIATTR_MAXREG_COUNT
	.align		4
        /*006c*/ 	.byte	0x03, 0x1b
        /*006e*/ 	.short	0x00ff


	//----- nvinfo : EIATTR_NUM_BARRIERS
	.align		4
        /*0070*/ 	.byte	0x02, 0x4c
        /*0072*/ 	.byte	0x01
	.zero		1


	//----- nvinfo : EIATTR_MERCURY_ISA_VERSION
	.align		4
        /*0074*/ 	.byte	0x03, 0x5f
        /*0076*/ 	.short	0x0101


	//----- nvinfo : EIATTR_COOP_GROUP_MASK_REGIDS
	.align		4
        /*0078*/ 	.byte	0x04, 0x29
        /*007a*/ 	.short	(.L_208 - .L_207)


	//   ....[0]....
.L_207:
        /*007c*/ 	.word	0xffffffff


	//   ....[1]....
        /*0080*/ 	.word	0xffffffff


	//   ....[2]....
        /*0084*/ 	.word	0xffffffff


	//   ....[3]....
        /*0088*/ 	.word	0xffffffff


	//   ....[4]....
        /*008c*/ 	.word	0xffffffff


	//   ....[5]....
        /*0090*/ 	.word	0xffffffff


	//   ....[6]....
        /*0094*/ 	.word	0xffffffff


	//   ....[7]....
        /*0098*/ 	.word	0xffffffff


	//   ....[8]....
        /*009c*/ 	.word	0xffffffff


	//   ....[9]....
        /*00a0*/ 	.word	0xffffffff


	//   ....[10]....
        /*00a4*/ 	.word	0xffffffff


	//   ....[11]....
        /*00a8*/ 	.word	0xffffffff


	//   ....[12]....
        /*00ac*/ 	.word	0xffffffff


	//   ....[13]....
        /*00b0*/ 	.word	0xffffffff


	//   ....[14]....
        /*00b4*/ 	.word	0xffffffff


	//   ....[15]....
        /*00b8*/ 	.word	0xffffffff


	//   ....[16]....
        /*00bc*/ 	.word	0xffffffff


	//   ....[17]....
        /*00c0*/ 	.word	0xffffffff


	//   ....[18]....
        /*00c4*/ 	.word	0xffffffff


	//   ....[19]....
        /*00c8*/ 	.word	0xffffffff


	//   ....[20]....
        /*00cc*/ 	.word	0xffffffff


	//   ....[21]....
        /*00d0*/ 	.word	0xffffffff


	//   ....[22]....
        /*00d4*/ 	.word	0xffffffff


	//   ....[23]....
        /*00d8*/ 	.word	0xffffffff


	//   ....[24]....
        /*00dc*/ 	.word	0xffffffff


	//   ....[25]....
        /*00e0*/ 	.word	0xffffffff


	//   ....[26]....
        /*00e4*/ 	.word	0xffffffff


	//   ....[27]....
        /*00e8*/ 	.word	0xffffffff


	//   ....[28]....
        /*00ec*/ 	.word	0xffffffff


	//   ....[29]....
        /*00f0*/ 	.word	0xffffffff


	//----- nvinfo : EIATTR_COOP_GROUP_INSTR_OFFSETS
	.align		4
.L_208:
        /*00f4*/ 	.byte	0x04, 0x28
        /*00f6*/ 	.short	(.L_210 - .L_209)


	//   ....[0]....
.L_209:
        /*00f8*/ 	.word	0x00000890


	//   ....[1]....
        /*00fc*/ 	.word	0x000008f0


	//   ....[2]....
        /*0100*/ 	.word	0x00000940


	//   ....[3]....
        /*0104*/ 	.word	0x000009b0


	//   ....[4]....
        /*0108*/ 	.word	0x00000a10


	//   ....[5]....
        /*010c*/ 	.word	0x00000ba0


	//   ....[6]....
        /*0110*/ 	.word	0x00000c40


	//   ....[7]....
        /*0114*/ 	.word	0x00000cc0


	//   ....[8]....
        /*0118*/ 	.word	0x00000d20


	//   ....[9]....
        /*011c*/ 	.word	0x00000d60


	//   ....[10]....
        /*0120*/ 	.word	0x000019d0


	//   ....[11]....
        /*0124*/ 	.word	0x00001a30


	//   ....[12]....
        /*0128*/ 	.word	0x00001a90


	//   ....[13]....
        /*012c*/ 	.word	0x00001af0


	//   ....[14]....
        /*0130*/ 	.word	0x00001b50


	//   ....[15]....
        /*0134*/ 	.word	0x000023f0


	//   ....[16]....
        /*0138*/ 	.word	0x00002450


	//   ....[17]....
        /*013c*/ 	.word	0x000024a0


	//   ....[18]....
        /*0140*/ 	.word	0x00002510


	//   ....[19]....
        /*0144*/ 	.word	0x00002570


	//   ....[20]....
        /*0148*/ 	.word	0x00002700


	//   ....[21]....
        /*014c*/ 	.word	0x00002790


	//   ....[22]....
        /*0150*/ 	.word	0x000027e0


	//   ....[23]....
        /*0154*/ 	.word	0x00002850


	//   ....[24]....
        /*0158*/ 	.word	0x000028c0


	//   ....[25]....
        /*015c*/ 	.word	0x000036a0


	//   ....[26]....
        /*0160*/ 	.word	0x00003700


	//   ....[27]....
        /*0164*/ 	.word	0x00003760


	//   ....[28]....
        /*0168*/ 	.word	0x000037c0


	//   ....[29]....
        /*016c*/ 	.word	0x00003820


	//----- nvinfo : EIATTR_VRC_CTA_INIT_COUNT
	.align		4
.L_210:
        /*0170*/ 	.byte	0x02, 0x4a
	.zero		1
	.zero		1


	//----- nvinfo : EIATTR_EXIT_INSTR_OFFSETS
	.align		4
        /*0174*/ 	.byte	0x04, 0x1c
        /*0176*/ 	.short	(.L_212 - .L_211)


	//   ....[0]....
.L_211:
        /*0178*/ 	.word	0x00000080


	//   ....[1]....
        /*017c*/ 	.word	0x000000c0


	//   ....[2]....
        /*0180*/ 	.word	0x00003940


	//   ....[3]....
        /*0184*/ 	.word	0x00003990


	//----- nvinfo : EIATTR_MAX_THREADS
	.align		4
.L_212:
        /*0188*/ 	.byte	0x04, 0x05
        /*018a*/ 	.short	(.L_214 - .L_213)
.L_213:
        /*018c*/ 	.word	0x00000100
        /*0190*/ 	.word	0x00000001
        /*0194*/ 	.word	0x00000001


	//----- nvinfo : EIATTR_CRS_STACK_SIZE
	.align		4
.L_214:
        /*0198*/ 	.byte	0x04, 0x1e
        /*019a*/ 	.short	(.L_216 - .L_215)
.L_215:
        /*019c*/ 	.word	0x00000000


	//----- nvinfo : EIATTR_CBANK_PARAM_SIZE
	.align		4
.L_216:
        /*01a0*/ 	.byte	0x03, 0x19
        /*01a2*/ 	.short	0x001d


	//----- nvinfo : EIATTR_PARAM_CBANK
	.align		4
        /*01a4*/ 	.byte	0x04, 0x0a
        /*01a6*/ 	.short	(.L_218 - .L_217)
	.align		4
.L_217:
        /*01a8*/ 	.word	index@(.nv.constant0._ZN3cub18CUB_300001_SM_10006detail6reduce28DeviceReduceSingleTileKernelINS2_10policy_hubIijN4cuda3std3__44plusIiEEE10Policy1000EPiSC_iS9_iiNS7_10__identityEEEvT0_T1_T2_T3_T4_T6_)
        /*01ac*/ 	.short	0x0380
        /*01ae*/ 	.short	0x001d


	//----- nvinfo : EIATTR_SW_WAR
	.align		4
.L_218:
        /*01b0*/ 	.byte	0x04, 0x36
        /*01b2*/ 	.short	(.L_220 - .L_219)
.L_219:
        /*01b4*/ 	.word	0x00000008
.L_220:


//--------------------- .nv.info._ZN3cub18CUB_300001_SM_10006detail6reduce18DeviceReduceKernelINS2_10policy_hubIijN4cuda3std3__44plusIiEEE10Policy1000EN6thrust24THRUST_300001_SM_1000_NS6detail15normal_iteratorINSD_10device_ptrIiEEEEjS9_iNS7_10__identityEEEvT0_PT3_T1_NS0_13GridEvenShareISN_EET2_T4_ --------------------------
	.section	.nv.info._ZN3cub18CUB_300001_SM_10006detail6reduce18DeviceReduceKernelINS2_10policy_hubIijN4cuda3std3__44plusIiEEE10Policy1000EN6thrust24THRUST_300001_SM_1000_NS6detail15normal_iteratorINSD_10device_ptrIiEEEEjS9_iNS7_10__identityEEEvT0_PT3_T1_NS0_13GridEvenShareISN_EET2_T4_,"",@"SHT_CUDA_INFO"
	.sectionflags	@""
	.align	4


	//----- nvinfo : EIATTR_CUDA_API_VERSION
	.align		4
        /*0000*/ 	.byte	0x04, 0x37
        /*0002*/ 	.short	(.L_222 - .L_221)
.L_221:
        /*0004*/ 	.word	0x00000082


	//----- nvinfo : EIATTR_KPARAM_INFO
	.align		4
.L_222:
        /*0008*/ 	.byte	0x04, 0x17
        /*000a*/ 	.short	(.L_224 - .L_223)
.L_223:
        /*000c*/ 	.word	0x00000000
        /*0010*/ 	.short	0x0005
        /*0012*/ 	.short	0x003d
        /*0014*/ 	.byte	0x00, 0xf0, 0x05, 0x00


	//----- nvinfo : EIATTR_KPARAM_INFO
	.align		4
.L_224:
        /*0018*/ 	.byte	0x04, 0x17
        /*001a*/ 	.short	(.L_226 - .L_225)
.L_225:
        /*001c*/ 	.word	0x00000000
        /*0020*/ 	.short	0x0004
        /*0022*/ 	.short	0x003c
        /*0024*/ 	.byte	0x00, 0xf0, 0x05, 0x00


	//----- nvinfo : EIATTR_KPARAM_INFO
	.align		4
.L_226:
        /*0028*/ 	.byte	0x04, 0x17
        /*002a*/ 	.short	(.L_228 - .L_227)
.L_227:
        /*002c*/ 	.word	0x00000000
        /*0030*/ 	.short	0x0003
        /*0032*/ 	.short	0x0014
        /*0034*/ 	.byte	0x00, 0xf0, 0xa1, 0x00


	//----- nvinfo : EIATTR_KPARAM_INFO
	.align		4
.L_228:
        /*0038*/ 	.byte	0x04, 0x17
        /*003a*/ 	.short	(.L_230 - .L_229)
.L_229:
        /*003c*/ 	.word	0x00000000
        /*0040*/ 	.short	0x0002
        /*0042*/ 	.short	0x0010
        /*0044*/ 	.byte	0x00, 0xf0, 0x11, 0x00


	//----- nvinfo : EIATTR_KPARAM_INFO
	.align		4
.L_230:
        /*0048*/ 	.byte	0x04, 0x17
        /*004a*/ 	.short	(.L_232 - .L_231)
.L_231:
        /*004c*/ 	.word	0x00000000
        /*0050*/ 	.short	0x0001
        /*0052*/ 	.short	0x0008
        /*0054*/ 	.byte	0x00, 0xf5, 0x21, 0x00


	//----- nvinfo : EIATTR_KPARAM_INFO
	.align		4
.L_232:
        /*0058*/ 	.byte	0x04, 0x17
        /*005a*/ 	.short	(.L_234 - .L_233)
.L_233:
        /*005c*/ 	.word	0x00000000
        /*0060*/ 	.short	0x0000
        /*0062*/ 	.short	0x0000
        /*0064*/ 	.byte	0x00, 0xf0, 0x21, 0x00


	//----- nvinfo : EIATTR_SPARSE_MMA_MASK
	.align		4
.L_234:
        /*0068*/ 	.byte	0x03, 0x50
        /*006a*/ 	.short	0x0000


	//----- nvinfo : EIATTR_MAXREG_COUNT
	.align		4
        /*006c*/ 	.byte	0x03, 0x1b
        /*006e*/ 	.short	0x00ff


	//----- nvinfo : EIATTR_NUM_BARRIERS
	.align		4
        /*0070*/ 	.byte	0x02, 0x4c
        /*0072*/ 	.byte	0x01
	.zero		1


	//----- nvinfo : EIATTR_MERCURY_ISA_VERSION
	.align		4
        /*0074*/ 	.byte	0x03, 0x5f
        /*0076*/ 	.short	0x0101


	//----- nvinfo : EIATTR_COOP_GROUP_MASK_REGIDS
	.align		4
        /*0078*/ 	.byte	0x04, 0x29
        /*007a*/ 	.short	(.L_236 - .L_235)


	//   ....[0]....
.L_235:
        /*007c*/ 	.word	0xffffffff


	//   ....[1]....
        /*0080*/ 	.word	0xffffffff


	//   ....[2]....
        /*0084*/ 	.word	0xffffffff


	//   ....[3]....
        /*0088*/ 	.word	0xffffffff


	//   ....[4]....
        /*008c*/ 	.word	0xffffffff


	//   ....[5]....
        /*0090*/ 	.word	0xffffffff


	//   ....[6]....
        /*0094*/ 	.word	0xffffffff


	//   ....[7]....
        /*0098*/ 	.word	0xffffffff


	//   ....[8]....
        /*009c*/ 	.word	0xffffffff


	//   ....[9]....
        /*00a0*/ 	.word	0xffffffff


	//   ....[10]....
        /*00a4*/ 	.word	0xffffffff


	//   ....[11]....
        /*00a8*/ 	.word	0xffffffff


	//   ....[12]....
        /*00ac*/ 	.word	0xffffffff


	//   ....[13]....
        /*00b0*/ 	.word	0xffffffff


	//   ....[14]....
        /*00b4*/ 	.word	0xffffffff


	//----- nvinfo : EIATTR_COOP_GROUP_INSTR_OFFSETS
	.align		4
.L_236:
        /*00b8*/ 	.byte	0x04, 0x28
        /*00ba*/ 	.short	(.L_238 - .L_237)


	//   ....[0]....
.L_237:
        /*00bc*/ 	.word	0x00000b10


	//   ....[1]....
        /*00c0*/ 	.word	0x00000b70


	//   ....[2]....
        /*00c4*/ 	.word	0x00000bd0


	//   ....[3]....
        /*00c8*/ 	.word	0x00000c30


	//   ....[4]....
        /*00cc*/ 	.word	0x00000c90


	//   ....[5]....
        /*00d0*/ 	.word	0x00000e20


	//   ....[6]....
        /*00d4*/ 	.word	0x00000ec0


	//   ....[7]....
        /*00d8*/ 	.word	0x00000f20


	//   ....[8]....
        /*00dc*/ 	.word	0x00000f80


	//   ....[9]....
        /*00e0*/ 	.word	0x00000fe0


	//   ....[10]....
        /*00e4*/ 	.word	0x00002100


	//   ....[11]....
        /*00e8*/ 	.word	0x00002170


	//   ....[12]....
        /*00ec*/ 	.word	0x000021c0


	//   ....[13]....
        /*00f0*/ 	.word	0x00002210


	//   ....[14]....
        /*00f4*/ 	.word	0x00002280


	//----- nvinfo : EIATTR_VRC_CTA_INIT_COUNT
	.align		4
.L_238:
        /*00f8*/ 	.byte	0x02, 0x4a
	.zero		1
	.zero		1


	//----- nvinfo : EIATTR_EXIT_INSTR_OFFSETS
	.align		4
        /*00fc*/ 	.byte	0x04, 0x1c
        /*00fe*/ 	.short	(.L_240 - .L_239)


	//   ....[0]....
.L_239:
        /*0100*/ 	.word	0x000023b0


	//   ....[1]....
        /*0104*/ 	.word	0x000023f0


	//----- nvinfo : EIATTR_MAX_THREADS
	.align		4
.L_240:
        /*0108*/ 	.byte	0x04, 0x05
        /*010a*/ 	.short	(.L_242 - .L_241)
.L_241:
        /*010c*/ 	.word	0x00000100
        /*0110*/ 	.word	0x00000001
        /*0114*/ 	.word	0x00000001


	//----- nvinfo : EIATTR_CRS_STACK_SIZE
	.align		4
.L_242:
        /*0118*/ 	.byte	0x04, 0x1e
        /*011a*/ 	.short	(.L_244 - .L_243)
.L_243:
        /*011c*/ 	.word	0x00000000


	//----- nvinfo : EIATTR_CBANK_PARAM_SIZE
	.align		4
.L_244:
        /*0120*/ 	.byte	0x03, 0x19
        /*0122*/ 	.short	0x003e


	//----- nvinfo : EIATTR_PARAM_CBANK
	.align		4
        /*0124*/ 	.byte	0x04, 0x0a
        /*0126*/ 	.short	(.L_246 - .L_245)
	.align		4
.L_245:
        /*0128*/ 	.word	index@(.nv.constant0._ZN3cub18CUB_300001_SM_10006detail6reduce18DeviceReduceKernelINS2_10policy_hubIijN4cuda3std3__44plusIiEEE10Policy1000EN6thrust24THRUST_300001_SM_1000_NS6detail15normal_iteratorINSD_10device_ptrIiEEEEjS9_iNS7_10__identityEEEvT0_PT3_T1_NS0_13GridEvenShareISN_EET2_T4_)
        /*012c*/ 	.short	0x0380
        /*012e*/ 	.short	0x003e


	//----- nvinfo : EIATTR_SW_WAR
	.align		4
.L_246:
        /*0130*/ 	.byte	0x04, 0x36
        /*0132*/ 	.short	(.L_248 - .L_247)
.L_247:
        /*0134*/ 	.word	0x00000008
.L_248:


//--------------------- .nv.info._ZN3cub18CUB_300001_SM_10006detail6reduce28DeviceReduceSingleTileKernelINS2_10policy_hubIijN4cuda3std3__44plusIiEEE10Policy1000EN6thrust24THRUST_300001_SM_1000_NS6detail15normal_iteratorINSD_10device_ptrIiEEEEPijS9_iiNS7_10__identityEEEvT0_T1_T2_T3_T4_T6_ --------------------------
	.section	.nv.info._ZN3cub18CUB_300001_SM_10006detail6reduce28DeviceReduceSingleTileKernelINS2_10policy_hubIijN4cuda3std3__44plusIiEEE10Policy1000EN6thrust24THRUST_300001_SM_1000_NS6detail15normal_iteratorINSD_10device_ptrIiEEEEPijS9_iiNS7_10__identityEEEvT0_T1_T2_T3_T4_T6_,"",@"SHT_CUDA_INFO"
	.sectionflags	@""
	.align	4


	//----- nvinfo : EIATTR_CUDA_API_VERSION
	.align		4
        /*0000*/ 	.byte	0x04, 0x37
        /*0002*/ 	.short	(.L_250 - .L_249)
.L_249:
        /*0004*/ 	.word	0x00000082


	//----- nvinfo : EIATTR_KPARAM_INFO
	.align		4
.L_250:
        /*0008*/ 	.byte	0x04, 0x17
        /*000a*/ 	.short	(.L_252 - .L_251)
.L_251:
        /*000c*/ 	.word	0x00000000
        /*0010*/ 	.short	0x0005
        /*0012*/ 	.short	0x001c
        /*0014*/ 	.byte	0x00, 0xf0, 0x05, 0x00


	//----- nvinfo : EIATTR_KPARAM_INFO
	.align		4
.L_252:
        /*0018*/ 	.byte	0x04, 0x17
        /*001a*/ 	.short	(.L_254 - .L_253)
.L_253:
        /*001c*/ 	.word	0x00000000
        /*0020*/ 	.short	0x0004
        /*0022*/ 	.short	0x0018
        /*0024*/ 	.byte	0x00, 0xf0, 0x11, 0x00


	//----- nvinfo : EIATTR_KPARAM_INFO
	.align		4
.L_254:
        /*0028*/ 	.byte	0x04, 0x17
        /*002a*/ 	.short	(.L_256 - .L_255)
.L_255:
        /*002c*/ 	.word	0x00000000
        /*0030*/ 	.short	0x0003
        /*0032*/ 	.short	0x0014
        /*0034*/ 	.byte	0x00, 0xf0, 0x05, 0x00


	//----- nvinfo : EIATTR_KPARAM_INFO
	.align		4
.L_256:
        /*0038*/ 	.byte	0x04, 0x17
        /*003a*/ 	.short	(.L_258 - .L_257)
.L_257:
        /*003c*/ 	.word	0x00000000
        /*0040*/ 	.short	0x0002
        /*0042*/ 	.short	0x0010
        /*0044*/ 	.byte	0x00, 0xf0, 0x11, 0x00


	//----- nvinfo : EIATTR_KPARAM_INFO
	.align		4
.L_258:
        /*0048*/ 	.byte	0x04, 0x17
        /*004a*/ 	.short	(.L_260 - .L_259)
.L_259:
        /*004c*/ 	.word	0x00000000
        /*0050*/ 	.short	0x0001
        /*0052*/ 	.short	0x0008
        /*0054*/ 	.byte	0x00, 0xf5, 0x21, 0x00


	//----- nvinfo : EIATTR_KPARAM_INFO
	.align		4
.L_260:
        /*0058*/ 	.byte	0x04, 0x17
        /*005a*/ 	.short	(.L_262 - .L_261)
.L_261:
        /*005c*/ 	.word	0x00000000
        /*0060*/ 	.short	0x0000
        /*0062*/ 	.short	0x0000
        /*0064*/ 	.byte	0x00, 0xf0, 0x21, 0x00


	//----- nvinfo : EIATTR_SPARSE_MMA_MASK
	.align		4
.L_262:
        /*0068*/ 	.byte	0x03, 0x50
        /*006a*/ 	.short	0x0000


	//----- nvinfo : EIATTR_MAXREG_COUNT
	.align		4
        /*006c*/ 	.byte	0x03, 0x1b
        /*006e*/ 	.short	0x00ff


	//----- nvinfo : EIATTR_NUM_BARRIERS
	.align		4
        /*0070*/ 	.byte	0x02, 0x4c
        /*0072*/ 	.byte	0x01
	.zero		1


	//----- nvinfo : EIATTR_MERCURY_ISA_VERSION
	.align		4
        /*0074*/ 	.byte	0x03, 0x5f
        /*0076*/ 	.short	0x0101


	//----- nvinfo : EIATTR_COOP_GROUP_MASK_REGIDS
	.align		4
        /*0078*/ 	.byte	0x04, 0x29
        /*007a*/ 	.short	(.L_264 - .L_263)


	//   ....[0]....
.L_263:
        /*007c*/ 	.word	0xffffffff


	//   ....[1]....
        /*0080*/ 	.word	0xffffffff


	//   ....[2]....
        /*0084*/ 	.word	0xffffffff


	//   ....[3]....
        /*0088*/ 	.word	0xffffffff


	//   ....[4]....
        /*008c*/ 	.word	0xffffffff


	//   ....[5]....
        /*0090*/ 	.word	0xffffffff


	//   ....[6]....
        /*0094*/ 	.word	0xffffffff


	//   ....[7]....
        /*0098*/ 	.word	0xffffffff


	//   ....[8]....
        /*009c*/ 	.word	0xffffffff


	//   ....[9]....
        /*00a0*/ 	.word	0xffffffff


	//   ....[10]....
        /*00a4*/ 	.word	0xffffffff


	//   ....[11]....
        /*00a8*/ 	.word	0xffffffff


	//   ....[12]....
        /*00ac*/ 	.word	0xffffffff


	//   ....[13]....
        /*00b0*/ 	.word	0xffffffff


	//   ....[14]....
        /*00b4*/ 	.word	0xffffffff


	//----- nvinfo : EIATTR_COOP_GROUP_INSTR_OFFSETS
	.align		4
.L_264:
        /*00b8*/ 	.byte	0x04, 0x28
        /*00ba*/ 	.short	(.L_266 - .L_265)


	//   ....[0]....
.L_265:
        /*00bc*/ 	.word	0x00000830


	//   ....[1]....
        /*00c0*/ 	.word	0x00000890


	//   ....[2]....
        /*00c4*/ 	.word	0x000008f0


	//   ....[3]....
        /*00c8*/ 	.word	0x00000950


	//   ....[4]....
        /*00cc*/ 	.word	0x000009b0


	//   ....[5]....
        /*00d0*/ 	.word	0x00000b40


	//   ....[6]....
        /*00d4*/ 	.word	0x00000be0


	//   ....[7]....
        /*00d8*/ 	.word	0x00000c60


	//   ....[8]....
        /*00dc*/ 	.word	0x00000cc0


	//   ....[9]....
        /*00e0*/ 	.word	0x00000d00


	//   ....[10]....
        /*00e4*/ 	.word	0x00001cc0


	//   ....[11]....
        /*00e8*/ 	.word	0x00001d20


	//   ....[12]....
        /*00ec*/ 	.word	0x00001d80


	//   ....[13]....
        /*00f0*/ 	.word	0x00001de0


	//   ....[14]....
        /*00f4*/ 	.word	0x00001e40


	//----- nvinfo : EIATTR_VRC_CTA_INIT_COUNT
	.align		4
.L_266:
        /*00f8*/ 	.byte	0x02, 0x4a
	.zero		1
	.zero		1


	//----- nvinfo : EIATTR_EXIT_INSTR_OFFSETS
	.align		4
        /*00fc*/ 	.byte	0x04, 0x1c
        /*00fe*/ 	.short	(.L_268 - .L_267)


	//   ....[0]....
.L_267:
        /*0100*/ 	.word	0x00000080


	//   ....[1]....
        /*0104*/ 	.word	0x000000c0


	//   ....[2]....
        /*0108*/ 	.word	0x00001f60


	//   ....[3]....
        /*010c*/ 	.word	0x00001fb0


	//----- nvinfo : EIATTR_MAX_THREADS
	.align		4
.L_268:
        /*0110*/ 	.byte	0x04, 0x05
        /*0112*/ 	.short	(.L_270 - .L_269)
.L_269:
        /*0114*/ 	.word	0x00000100
        /*0118*/ 	.word	0x00000001
        /*011c*/ 	.word	0x00000001


	//----- nvinfo : EIATTR_CRS_STACK_SIZE
	.align		4
.L_270:
        /*0120*/ 	.byte	0x04, 0x1e
        /*0122*/ 	.short	(.L_272 - .L_271)
.L_271:
        /*0124*/ 	.word	0x00000000


	//----- nvinfo : EIATTR_CBANK_PARAM_SIZE
	.align		4
.L_272:
        /*0128*/ 	.byte	0x03, 0x19
        /*012a*/ 	.short	0x001d


	//----- nvinfo : EIATTR_PARAM_CBANK
	.align		4
        /*012c*/ 	.byte	0x04, 0x0a
        /*012e*/ 	.short	(.L_274 - .L_273)
	.align		4
.L_273:
        /*0130*/ 	.word	index@(.nv.constant0._ZN3cub18CUB_300001_SM_10006detail6reduce28DeviceReduceSingleTileKernelINS2_10policy_hubIijN4cuda3std3__44plusIiEEE10Policy1000EN6thrust24THRUST_300001_SM_1000_NS6detail15normal_iteratorINSD_10device_ptrIiEEEEPijS9_iiNS7_10__identityEEEvT0_T1_T2_T3_T4_T6_)
        /*0134*/ 	.short	0x0380
        /*0136*/ 	.short	0x001d


	//----- nvinfo : EIATTR_SW_WAR
	.align		4
.L_274:
        /*0138*/ 	.byte	0x04, 0x36
        /*013a*/ 	.short	(.L_276 - .L_275)
.L_275:
        /*013c*/ 	.word	0x00000008
.L_276:


//--------------------- .nv.info._ZN3cub18CUB_300001_SM_10006detail8for_each13static_kernelINS2_12policy_hub_t12policy_500_tEmN6thrust24THRUST_300001_SM_1000_NS8cuda_cub20__uninitialized_fill7functorINS7_10device_ptrIiEEiEEEEvT0_T1_ --------------------------
	.section	.nv.info._ZN3cub18CUB_300001_SM_10006detail8for_each13static_kernelINS2_12policy_hub_t12policy_500_tEmN6thrust24THRUST_300001_SM_1000_NS8cuda_cub20__uninitialized_fill7functorINS7_10device_ptrIiEEiEEEEvT0_T1_,"",@"SHT_CUDA_INFO"
	.sectionflags	@""
	.align	4


	//----- nvinfo : EIATTR_CUDA_API_VERSION
	.align		4
        /*0000*/ 	.byte	0x04, 0x37
        /*0002*/ 	.short	(.L_278 - .L_277)
.L_277:
        /*0004*/ 	.word	0x00000082


	//----- nvinfo : EIATTR_KPARAM_INFO
	.align		4
.L_278:
        /*0008*/ 	.byte	0x04, 0x17
        /*000a*/ 	.short	(.L_280 - .L_279)
.L_279:
        /*000c*/ 	.word	0x00000000
        /*0010*/ 	.short	0x0001
        /*0012*/ 	.short	0x0008
        /*0014*/ 	.byte	0x00, 0xf0, 0x41, 0x00


	//----- nvinfo : EIATTR_KPARAM_INFO
	.align		4
.L_280:
        /*0018*/ 	.byte	0x04, 0x17
        /*001a*/ 	.short	(.L_282 - .L_281)
.L_281:
        /*001c*/ 	.word	0x00000000
        /*0020*/ 	.short	0x0000
        /*0022*/ 	.short	0x0000
        /*0024*/ 	.byte	0x00, 0xf0, 0x21, 0x00


	//----- nvinfo : EIATTR_SPARSE_MMA_MASK
	.align		4
.L_282:
        /*0028*/ 	.byte	0x03, 0x50
        /*002a*/ 	.short	0x0000


	//----- nvinfo : EIATTR_MAXREG_COUNT
	.align		4
        /*002c*/ 	.byte	0x03, 0x1b
        /*002e*/ 	.short	0x00ff


	//----- nvinfo : EIATTR_MERCURY_ISA_VERSION
	.align		4
        /*0030*/ 	.byte	0x03, 0x5f
        /*0032*/ 	.short	0x0101


	//----- nvinfo : EIATTR_VRC_CTA_INIT_COUNT
	.align		4
        /*0034*/ 	.byte	0x02, 0x4a
	.zero		1
	.zero		1


	//----- nvinfo : EIATTR_EXIT_INSTR_OFFSETS
	.align		4
        /*0038*/ 	.byte	0x04, 0x1c
        /*003a*/ 	.short	(.L_284 - .L_283)


	//   ....[0]....
.L_283:
        /*003c*/ 	.word	0x00000130


	//   ....[1]....
        /*0040*/ 	.word	0x00000230


	//   ....[2]....
        /*0044*/ 	.word	0x00000260


	//----- nvinfo : EIATTR_MAX_THREADS
	.align		4
.L_284:
        /*0048*/ 	.byte	0x04, 0x05
        /*004a*/ 	.short	(.L_286 - .L_285)
.L_285:
        /*004c*/ 	.word	0x00000100
        /*0050*/ 	.word	0x00000001
        /*0054*/ 	.word	0x00000001


	//----- nvinfo : EIATTR_CBANK_PARAM_SIZE
	.align		4
.L_286:
        /*0058*/ 	.byte	0x03, 0x19
        /*005a*/ 	.short	0x0018


	//----- nvinfo : EIATTR_PARAM_CBANK
	.align		4
        /*005c*/ 	.byte	0x04, 0x0a
        /*005e*/ 	.short	(.L_288 - .L_287)
	.align		4
.L_287:
        /*0060*/ 	.word	index@(.nv.constant0._ZN3cub18CUB_300001_SM_10006detail8for_each13static_kernelINS2_12policy_hub_t12policy_500_tEmN6thrust24THRUST_300001_SM_1000_NS8cuda_cub20__uninitialized_fill7functorINS7_10device_ptrIiEEiEEEEvT0_T1_)
        /*0064*/ 	.short	0x0380
        /*0066*/ 	.short	0x0018


	//----- nvinfo : EIATTR_SW_WAR
	.align		4
.L_288:
        /*0068*/ 	.byte	0x04, 0x36
        /*006a*/ 	.short	(.L_290 - .L_289)
.L_289:
        /*006c*/ 	.word	0x00000008
.L_290:


//--------------------- .nv.info._ZN3cub18CUB_300001_SM_10006detail11EmptyKernelIvEEvv --------------------------
	.section	.nv.info._ZN3cub18CUB_300001_SM_10006detail11EmptyKernelIvEEvv,"",@"SHT_CUDA_INFO"
	.sectionflags	@""
	.align	4


	//----- nvinfo : EIATTR_CUDA_API_VERSION
	.align		4
        /*0000*/ 	.byte	0x04, 0x37
        /*0002*/ 	.short	(.L_292 - .L_291)
.L_291:
        /*0004*/ 	.word	0x00000082


	//----- nvinfo : EIATTR_SPARSE_MMA_MASK
	.align		4
.L_292:
        /*0008*/ 	.byte	0x03, 0x50
        /*000a*/ 	.short	0x0000


	//----- nvinfo : EIATTR_MAXREG_COUNT
	.align		4
        /*000c*/ 	.byte	0x03, 0x1b
        /*000e*/ 	.short	0x00ff


	//----- nvinfo : EIATTR_MERCURY_ISA_VERSION
	.align		4
        /*0010*/ 	.byte	0x03, 0x5f
        /*0012*/ 	.short	0x0101


	//----- nvinfo : EIATTR_VRC_CTA_INIT_COUNT
	.align		4
        /*0014*/ 	.byte	0x02, 0x4a
	.zero		1
	.zero		1


	//----- nvinfo : EIATTR_EXIT_INSTR_OFFSETS
	.align		4
        /*0018*/ 	.byte	0x04, 0x1c
        /*001a*/ 	.short	(.L_294 - .L_293)


	//   ....[0]....
.L_293:
        /*001c*/ 	.word	0x00000010


	//----- nvinfo : EIATTR_SW_WAR
	.align		4
.L_294:
        /*0020*/ 	.byte	0x04, 0x36
        /*0022*/ 	.short	(.L_296 - .L_295)
.L_295:
        /*0024*/ 	.word	0x00000008
.L_296:


//--------------------- .nv.info._Z7updateUPiS_i  --------------------------
	.section	.nv.info._Z7updateUPiS_i,"",@"SHT_CUDA_INFO"
	.sectionflags	@""
	.align	4


	//----- nvinfo : EIATTR_CUDA_API_VERSION
	.align		4
        /*0000*/ 	.byte	0x04, 0x37
        /*0002*/ 	.short	(.L_298 - .L_297)
.L_297:
        /*0004*/ 	.word	0x00000082


	//----- nvinfo : EIATTR_KPARAM_INFO
	.align		4
.L_298:
        /*0008*/ 	.byte	0x04, 0x17
        /*000a*/ 	.short	(.L_300 - .L_299)
.L_299:
        /*000c*/ 	.word	0x00000000
        /*0010*/ 	.short	0x0002
        /*0012*/ 	.short	0x0010
        /*0014*/ 	.byte	0x00, 0xf0, 0x11, 0x00


	//----- nvinfo : EIATTR_KPARAM_INFO
	.align		4
.L_300:
        /*0018*/ 	.byte	0x04, 0x17
        /*001a*/ 	.short	(.L_302 - .L_301)
.L_301:
        /*001c*/ 	.word	0x00000000
        /*0020*/ 	.short	0x0001
        /*0022*/ 	.short	0x0008
        /*0024*/ 	.byte	0x00, 0xf5, 0x21, 0x00


	//----- nvinfo : EIATTR_KPARAM_INFO
	.align		4
.L_302:
        /*0028*/ 	.byte	0x04, 0x17
        /*002a*/ 	.short	(.L_304 - .L_303)
.L_303:
        /*002c*/ 	.word	0x00000000
        /*0030*/ 	.short	0x0000
        /*0032*/ 	.short	0x0000
        /*0034*/ 	.byte	0x00, 0xf5, 0x21, 0x00


	//----- nvinfo : EIATTR_SPARSE_MMA_MASK
	.align		4
.L_304:
        /*0038*/ 	.byte	0x03, 0x50
        /*003a*/ 	.short	0x0000


	//----- nvinfo : EIATTR_MAXREG_COUNT
	.align		4
        /*003c*/ 	.byte	0x03, 0x1b
        /*003e*/ 	.short	0x00ff


	//----- nvinfo : EIATTR_MERCURY_ISA_VERSION
	.align		4
        /*0040*/ 	.byte	0x03, 0x5f
        /*0042*/ 	.short	0x0101


	//----- nvinfo : EIATTR_VRC_CTA_INIT_COUNT
	.align		4
        /*0044*/ 	.byte	0x02, 0x4a
	.zero		1
	.zero		1


	//----- nvinfo : EIATTR_EXIT_INSTR_OFFSETS
	.align		4
        /*0048*/ 	.byte	0x04, 0x1c
        /*004a*/ 	.short	(.L_306 - .L_305)


	//   ....[0]....
.L_305:
        /*004c*/ 	.word	0x00000070


	//   ....[1]....
        /*0050*/ 	.word	0x00000100


	//----- nvinfo : EIATTR_CBANK_PARAM_SIZE
	.align		4
.L_306:
        /*0054*/ 	.byte	0x03, 0x19
        /*0056*/ 	.short	0x0014


	//----- nvinfo : EIATTR_PARAM_CBANK
	.align		4
        /*0058*/ 	.byte	0x04, 0x0a
        /*005a*/ 	.short	(.L_308 - .L_307)
	.align		4
.L_307:
        /*005c*/ 	.word	index@(.nv.constant0._Z7updateUPiS_i)
        /*0060*/ 	.short	0x0380
        /*0062*/ 	.short	0x0014


	//----- nvinfo : EIATTR_SW_WAR
	.align		4
.L_308:
        /*0064*/ 	.byte	0x04, 0x36
        /*0066*/ 	.short	(.L_310 - .L_309)
.L_309:
        /*0068*/ 	.word	0x00000008
.L_310:


//--------------------- .nv.info._Z16resolveConflictsPiS_S_S_S_i --------------------------
	.section	.nv.info._Z16resolveConflictsPiS_S_S_S_i,"",@"SHT_CUDA_INFO"
	.sectionflags	@""
	.align	4


	//----- nvinfo : EIATTR_CUDA_API_VERSION
	.align		4
        /*0000*/ 	.byte	0x04, 0x37
        /*0002*/ 	.short	(.L_312 - .L_311)
.L_311:
        /*0004*/ 	.word	0x00000082


	//----- nvinfo : EIATTR_KPARAM_INFO
	.align		4
.L_312:
        /*0008*/ 	.byte	0x04, 0x17
        /*000a*/ 	.short	(.L_314 - .L_313)
.L_313:
        /*000c*/ 	.word	0x00000000
        /*0010*/ 	.short	0x0005
        /*0012*/ 	.short	0x0028
        /*0014*/ 	.byte	0x00, 0xf0, 0x11, 0x00


	//----- nvinfo : EIATTR_KPARAM_INFO
	.align		4
.L_314:
        /*0018*/ 	.byte	0x04, 0x17
        /*001a*/ 	.short	(.L_316 - .L_315)
.L_315:
        /*001c*/ 	.word	0x00000000
        /*0020*/ 	.short	0x0004
        /*0022*/ 	.short	0x0020
        /*0024*/ 	.byte	0x00, 0xf5, 0x21, 0x00


	//----- nvinfo : EIATTR_KPARAM_INFO
	.align		4
.L_316:
        /*0028*/ 	.byte	0x04, 0x17
        /*002a*/ 	.short	(.L_318 - .L_317)
.L_317:
        /*002c*/ 	.word	0x00000000
        /*0030*/ 	.short	0x0003
        /*0032*/ 	.short	0x0018
        /*0034*/ 	.byte	0x00, 0xf5, 0x21, 0x00


	//----- nvinfo : EIATTR_KPARAM_INFO
	.align		4
.L_318:
        /*0038*/ 	.byte	0x04, 0x17
        /*003a*/ 	.short	(.L_320 - .L_319)
.L_319:
        /*003c*/ 	.word	0x00000000
        /*0040*/ 	.short	0x0002
        /*0042*/ 	.short	0x0010
        /*0044*/ 	.byte	0x00, 0xf5, 0x21, 0x00


	//----- nvinfo : EIATTR_KPARAM_INFO
	.align		4
.L_320:
        /*0048*/ 	.byte	0x04, 0x17
        /*004a*/ 	.short	(.L_322 - .L_321)
.L_321:
        /*004c*/ 	.word	0x00000000
        /*0050*/ 	.short	0x0001
        /*0052*/ 	.short	0x0008
        /*0054*/ 	.byte	0x00, 0xf5, 0x21, 0x00


	//----- nvinfo : EIATTR_KPARAM_INFO
	.align		4
.L_322:
        /*0058*/ 	.byte	0x04, 0x17
        /*005a*/ 	.short	(.L_324 - .L_323)
.L_323:
        /*005c*/ 	.word	0x00000000
        /*0060*/ 	.short	0x0000
        /*0062*/ 	.short	0x0000
        /*0064*/ 	.byte	0x00, 0xf5, 0x21, 0x00


	//----- nvinfo : EIATTR_SPARSE_MMA_MASK
	.align		4
.L_324:
        /*0068*/ 	.byte	0x03, 0x50
        /*006a*/ 	.short	0x0000


	//----- nvinfo : EIATTR_MAXREG_COUNT
	.align		4
        /*006c*/ 	.byte	0x03, 0x1b
        /*006e*/ 	.short	0x00ff


	//----- nvinfo : EIATTR_MERCURY_ISA_VERSION
	.align		4
        /*0070*/ 	.byte	0x03, 0x5f
        /*0072*/ 	.short	0x0101


	//----- nvinfo : EIATTR_VRC_CTA_INIT_COUNT
	.align		4
        /*0074*/ 	.byte	0x02, 0x4a
	.zero		1
	.zero		1


	//----- nvinfo : EIATTR_EXIT_INSTR_OFFSETS
	.align		4
        /*0078*/ 	.byte	0x04, 0x1c
        /*007a*/ 	.short	(.L_326 - .L_325)


	//   ....[0]....
.L_325:
        /*007c*/ 	.word	0x00000080


	//   ....[1]....
        /*0080*/ 	.word	0x000000e0


	//   ....[2]....
        /*0084*/ 	.word	0x00005900


	//   ....[3]....
        /*0088*/ 	.word	0x00005950


	//----- nvinfo : EIATTR_CRS_STACK_SIZE
	.align		4
.L_326:
        /*008c*/ 	.byte	0x04, 0x1e
        /*008e*/ 	.short	(.L_328 - .L_327)
.L_327:
        /*0090*/ 	.word	0x00000000


	//----- nvinfo : EIATTR_CBANK_PARAM_SIZE
	.align		4
.L_328:
        /*0094*/ 	.byte	0x03, 0x19
        /*0096*/ 	.short	0x002c


	//----- nvinfo : EIATTR_PARAM_CBANK
	.align		4
        /*0098*/ 	.byte	0x04, 0x0a
        /*009a*/ 	.short	(.L_330 - .L_329)
	.align		4
.L_329:
        /*009c*/ 	.word	index@(.nv.constant0._Z16resolveConflictsPiS_S_S_S_i)
        /*00a0*/ 	.short	0x0380
        /*00a2*/ 	.short	0x002c


	//----- nvinfo : EIATTR_SW_WAR
	.align		4
.L_330:
        /*00a4*/ 	.byte	0x04, 0x36
        /*00a6*/ 	.short	(.L_332 - .L_331)
.L_331:
        /*00a8*/ 	.word	0x00000008
.L_332:


//--------------------- .nv.info._Z15initialColoringPiS_S_S_i --------------------------
	.section	.nv.info._Z15initialColoringPiS_S_S_i,"",@"SHT_CUDA_INFO"
	.sectionflags	@""
	.align	4


	//----- nvinfo : EIATTR_CUDA_API_VERSION
	.align		4
        /*0000*/ 	.byte	0x04, 0x37
        /*0002*/ 	.short	(.L_334 - .L_333)
.L_333:
        /*0004*/ 	.word	0x00000082


	//----- nvinfo : EIATTR_KPARAM_INFO
	.align		4
.L_334:
        /*0008*/ 	.byte	0x04, 0x17
        /*000a*/ 	.short	(.L_336 - .L_335)
.L_335:
        /*000c*/ 	.word	0x00000000
        /*0010*/ 	.short	0x0004
        /*0012*/ 	.short	0x0020
        /*0014*/ 	.byte	0x00, 0xf0, 0x11, 0x00


	//----- nvinfo : EIATTR_KPARAM_INFO
	.align		4
.L_336:
        /*0018*/ 	.byte	0x04, 0x17
        /*001a*/ 	.short	(.L_338 - .L_337)
.L_337:
        /*001c*/ 	.word	0x00000000
        /*0020*/ 	.short	0x0003
        /*0022*/ 	.short	0x0018
        /*0024*/ 	.byte	0x00, 0xf5, 0x21, 0x00


	//----- nvinfo : EIATTR_KPARAM_INFO
	.align		4
.L_338:
        /*0028*/ 	.byte	0x04, 0x17
        /*002a*/ 	.short	(.L_340 - .L_339)
.L_339:
        /*002c*/ 	.word	0x00000000
        /*0030*/ 	.short	0x0002
        /*0032*/ 	.short	0x0010
        /*0034*/ 	.byte	0x00, 0xf5, 0x21, 0x00


	//----- nvinfo : EIATTR_KPARAM_INFO
	.align		4
.L_340:
        /*0038*/ 	.byte	0x04, 0x17
        /*003a*/ 	.short	(.L_342 - .L_341)
.L_341:
        /*003c*/ 	.word	0x00000000
        /*0040*/ 	.short	0x0001
        /*0042*/ 	.short	0x0008
        /*0044*/ 	.byte	0x00, 0xf5, 0x21, 0x00


	//----- nvinfo : EIATTR_KPARAM_INFO
	.align		4
.L_342:
        /*0048*/ 	.byte	0x04, 0x17
        /*004a*/ 	.short	(.L_344 - .L_343)
.L_343:
        /*004c*/ 	.word	0x00000000
        /*0050*/ 	.short	0x0000
        /*0052*/ 	.short	0x0000
        /*0054*/ 	.byte	0x00, 0xf5, 0x21, 0x00


	//----- nvinfo : EIATTR_SPARSE_MMA_MASK
	.align		4
.L_344:
        /*0058*/ 	.byte	0x03, 0x50
        /*005a*/ 	.short	0x0000


	//----- nvinfo : EIATTR_MAXREG_COUNT
	.align		4
        /*005c*/ 	.byte	0x03, 0x1b
        /*005e*/ 	.short	0x00ff


	//----- nvinfo : EIATTR_MERCURY_ISA_VERSION
	.align		4
        /*0060*/ 	.byte	0x03, 0x5f
        /*0062*/ 	.short	0x0101


	//----- nvinfo : EIATTR_VRC_CTA_INIT_COUNT
	.align		4
        /*0064*/ 	.byte	0x02, 0x4a
	.zero		1
	.zero		1


	//----- nvinfo : EIATTR_EXIT_INSTR_OFFSETS
	.align		4
        /*0068*/ 	.byte	0x04, 0x1c
        /*006a*/ 	.short	(.L_346 - .L_345)


	//   ....[0]....
.L_345:
        /*006c*/ 	.word	0x00000080


	//   ....[1]....
        /*0070*/ 	.word	0x000000e0


	//   ....[2]....
        /*0074*/ 	.word	0x000049b0


	//   ....[3]....
        /*0078*/ 	.word	0x00004a10


	//----- nvinfo : EIATTR_CRS_STACK_SIZE
	.align		4
.L_346:
        /*007c*/ 	.byte	0x04, 0x1e
        /*007e*/ 	.short	(.L_348 - .L_347)
.L_347:
        /*0080*/ 	.word	0x00000000


	//----- nvinfo : EIATTR_CBANK_PARAM_SIZE
	.align		4
.L_348:
        /*0084*/ 	.byte	0x03, 0x19
        /*0086*/ 	.short	0x0024


	//----- nvinfo : EIATTR_PARAM_CBANK
	.align		4
        /*0088*/ 	.byte	0x04, 0x0a
        /*008a*/ 	.short	(.L_350 - .L_349)
	.align		4
.L_349:
        /*008c*/ 	.word	index@(.nv.constant0._Z15initialColoringPiS_S_S_i)
        /*0090*/ 	.short	0x0380
        /*0092*/ 	.short	0x0024


	//----- nvinfo : EIATTR_SW_WAR
	.align		4
.L_350:
        /*0094*/ 	.byte	0x04, 0x36
        /*0096*/ 	.short	(.L_352 - .L_351)
.L_351:
        /*0098*/ 	.word	0x00000008
.L_352:


//--------------------- .nv.callgraph             --------------------------
	.section	.nv.callgraph,"",@"SHT_CUDA_CALLGRAPH"
	.align	4
	.sectionentsize	8
	.align		4
        /*0000*/ 	.word	0x00000000
	.align		4
        /*0004*/ 	.word	0xffffffff
	.align		4
        /*0008*/ 	.word	0x00000000
	.align		4
        /*000c*/ 	.word	0xfffffffe
	.align		4
        /*0010*/ 	.word	0x00000000
	.align		4
        /*0014*/ 	.word	0xfffffffd
	.align		4
        /*0018*/ 	.word	0x00000000
	.align		4
        /*001c*/ 	.word	0xfffffffc


//--------------------- .nv.constant4             --------------------------
	.section	.nv.constant4,"a",@progbits
	.align	8
	.align		8
.nv.constant4:
        /*0000*/ 	.dword	_ZN34_INTERNAL_b0e47890_4_k_cu_ac7c89a74cuda3std3__45__cpo5beginE
	.align		8
        /*0008*/ 	.dword	_ZN34_INTERNAL_b0e47890_4_k_cu_ac7c89a74cuda3std3__45__cpo3endE
	.align		8
        /*0010*/ 	.dword	_ZN34_INTERNAL_b0e47890_4_k_cu_ac7c89a74cuda3std3__45__cpo6cbeginE
	.align		8
        /*0018*/ 	.dword	_ZN34_INTERNAL_b0e47890_4_k_cu_ac7c89a74cuda3std3__45__cpo4cendE
	.align		8
        /*0020*/ 	.dword	_ZN34_INTERNAL_b0e47890_4_k_cu_ac7c89a74cuda3std3__45__cpo6rbeginE
	.align		8
        /*0028*/ 	.dword	_ZN34_INTERNAL_b0e47890_4_k_cu_ac7c89a74cuda3std3__45__cpo4rendE
	.align		8
        /*0030*/ 	.dword	_ZN34_INTERNAL_b0e47890_4_k_cu_ac7c89a74cuda3std3__45__cpo7crbeginE
	.align		8
        /*0038*/ 	.dword	_ZN34_INTERNAL_b0e47890_4_k_cu_ac7c89a74cuda3std3__45__cpo5crendE
	.align		8
        /*0040*/ 	.dword	_ZN34_INTERNAL_b0e47890_4_k_cu_ac7c89a74cuda3std3__436_GLOBAL__N__b0e47890_4_k_cu_ac7c89a76ignoreE
	.align		8
        /*0048*/ 	.dword	_ZN34_INTERNAL_b0e47890_4_k_cu_ac7c89a74cuda3std3__419piecewise_constructE
	.align		8
        /*0050*/ 	.dword	_ZN34_INTERNAL_b0e47890_4_k_cu_ac7c89a74cuda3std3__48in_placeE
	.align		8
        /*0058*/ 	.dword	_ZN34_INTERNAL_b0e47890_4_k_cu_ac7c89a74cuda3std3__420unreachable_sentinelE
	.align		8
        /*0060*/ 	.dword	_ZN34_INTERNAL_b0e47890_4_k_cu_ac7c89a74cuda3std3__47nulloptE
	.align		8
        /*0068*/ 	.dword	_ZN34_INTERNAL_b0e47890_4_k_cu_ac7c89a74cuda3std3__48unexpectE
	.align		8
        /*0070*/ 	.dword	_ZN34_INTERNAL_b0e47890_4_k_cu_ac7c89a74cuda3std6ranges3__45__cpo4swapE
	.align		8
        /*0078*/ 	.dword	_ZN34_INTERNAL_b0e47890_4_k_cu_ac7c89a74cuda3std6ranges3__45__cpo9iter_moveE
	.align		8
        /*0080*/ 	.dword	_ZN34_INTERNAL_b0e47890_4_k_cu_ac7c89a74cuda3std6ranges3__45__cpo5beginE
	.align		8
        /*0088*/ 	.dword	_ZN34_INTERNAL_b0e47890_4_k_cu_ac7c89a74cuda3std6ranges3__45__cpo3endE
	.align		8
        /*0090*/ 	.dword	_ZN34_INTERNAL_b0e47890_4_k_cu_ac7c89a74cuda3std6ranges3__45__cpo6cbeginE
	.align		8
        /*0098*/ 	.dword	_ZN34_INTERNAL_b0e47890_4_k_cu_ac7c89a74cuda3std6ranges3__45__cpo4cendE
	.align		8
        /*00a0*/ 	.dword	_ZN34_INTERNAL_b0e47890_4_k_cu_ac7c89a74cuda3std6ranges3__45__cpo7advanceE
	.align		8
        /*00a8*/ 	.dword	_ZN34_INTERNAL_b0e47890_4_k_cu_ac7c89a74cuda3std6ranges3__45__cpo9iter_swapE
	.align		8
        /*00b0*/ 	.dword	_ZN34_INTERNAL_b0e47890_4_k_cu_ac7c89a74cuda3std6ranges3__45__cpo4nextE
	.align		8
        /*00b8*/ 	.dword	_ZN34_INTERNAL_b0e47890_4_k_cu_ac7c89a74cuda3std6ranges3__45__cpo4prevE
	.align		8
        /*00c0*/ 	.dword	_ZN34_INTERNAL_b0e47890_4_k_cu_ac7c89a74cuda3std6ranges3__45__cpo4dataE
	.align		8
        /*00c8*/ 	.dword	_ZN34_INTERNAL_b0e47890_4_k_cu_ac7c89a74cuda3std6ranges3__45__cpo5cdataE
	.align		8
        /*00d0*/ 	.dword	_ZN34_INTERNAL_b0e47890_4_k_cu_ac7c89a74cuda3std6ranges3__45__cpo4sizeE
	.align		8
        /*00d8*/ 	.dword	_ZN34_INTERNAL_b0e47890_4_k_cu_ac7c89a74cuda3std6ranges3__45__cpo5ssizeE
	.align		8
        /*00e0*/ 	.dword	_ZN34_INTERNAL_b0e47890_4_k_cu_ac7c89a74cuda3std6ranges3__45__cpo8distanceE
	.align		8
        /*00e8*/ 	.dword	_ZN34_INTERNAL_b0e47890_4_k_cu_ac7c89a76thrust24THRUST_300001_SM_1000_NS8cuda_cub3parE
	.align		8
        /*00f0*/ 	.dword	_ZN34_INTERNAL_b0e47890_4_k_cu_ac7c89a76thrust24THRUST_300001_SM_1000_NS8cuda_cub10par_nosyncE
	.align		8
        /*00f8*/ 	.dword	_ZN34_INTERNAL_b0e47890_4_k_cu_ac7c89a76thrust24THRUST_300001_SM_1000_NS6system6detail10sequential3seqE
	.align		8
        /*0100*/ 	.dword	_ZN34_INTERNAL_b0e47890_4_k_cu_ac7c89a76thrust24THRUST_300001_SM_1000_NS12placeholders2_1E
	.align		8
        /*0108*/ 	.dword	_ZN34_INTERNAL_b0e47890_4_k_cu_ac7c89a76thrust24THRUST_300001_SM_1000_NS12placeholders2_2E
	.align		8
        /*0110*/ 	.dword	_ZN34_INTERNAL_b0e47890_4_k_cu_ac7c89a76thrust24THRUST_300001_SM_1000_NS12placeholders2_3E
	.align		8
        /*0118*/ 	.dword	_ZN34_INTERNAL_b0e47890_4_k_cu_ac7c89a76thrust24THRUST_300001_SM_1000_NS12placeholders2_4E
	.align		8
        /*0120*/ 	.dword	_ZN34_INTERNAL_b0e47890_4_k_cu_ac7c89a76thrust24THRUST_300001_SM_1000_NS12placeholders2_5E
	.align		8
        /*0128*/ 	.dword	_ZN34_INTERNAL_b0e47890_4_k_cu_ac7c89a76thrust24THRUST_300001_SM_1000_NS12placeholders2_6E
	.align		8
        /*0130*/ 	.dword	_ZN34_INTERNAL_b0e47890_4_k_cu_ac7c89a76thrust24THRUST_300001_SM_1000_NS12placeholders2_7E
	.align		8
        /*0138*/ 	.dword	_ZN34_INTERNAL_b0e47890_4_k_cu_ac7c89a76thrust24THRUST_300001_SM_1000_NS12placeholders2_8E
	.align		8
        /*0140*/ 	.dword	_ZN34_INTERNAL_b0e47890_4_k_cu_ac7c89a76thrust24THRUST_300001_SM_1000_NS12placeholders2_9E
	.align		8
        /*0148*/ 	.dword	_ZN34_INTERNAL_b0e47890_4_k_cu_ac7c89a76thrust24THRUST_300001_SM_1000_NS12placeholders3_10E
	.align		8
        /*0150*/ 	.dword	_ZN34_INTERNAL_b0e47890_4_k_cu_ac7c89a76thrust24THRUST_300001_SM_1000_NS3seqE


//--------------------- .text._ZN3cub18CUB_300001_SM_10006detail6reduce28DeviceReduceSingleTileKernelINS2_10policy_hubIiyN4cuda3std3__44plusIiEEE10Policy1000EPiSC_iS9_iiNS7_10__identityEEEvT0_T1_T2_T3_T4_T6_ --------------------------
	.section	.text._ZN3cub18CUB_300001_SM_10006detail6reduce28DeviceReduceSingleTileKernelINS2_10policy_hubIiyN4cuda3std3__44plusIiEEE10Policy1000EPiSC_iS9_iiNS7_10__identityEEEvT0_T1_T2_T3_T4_T6_,"ax",@progbits
	.align	128
        .global         _ZN3cub18CUB_300001_SM_10006detail6reduce28DeviceReduceSingleTileKernelINS2_10policy_hubIiyN4cuda3std3__44plusIiEEE10Policy1000EPiSC_iS9_iiNS7_10__identityEEEvT0_T1_T2_T3_T4_T6_
        .type           _ZN3cub18CUB_300001_SM_10006detail6reduce28DeviceReduceSingleTileKernelINS2_10policy_hubIiyN4cuda3std3__44plusIiEEE10Policy1000EPiSC_iS9_iiNS7_10__identityEEEvT0_T1_T2_T3_T4_T6_,@function
        .size           _ZN3cub18CUB_300001_SM_10006detail6reduce28DeviceReduceSingleTileKernelINS2_10policy_hubIiyN4cuda3std3__44plusIiEEE10Policy1000EPiSC_iS9_iiNS7_10__identityEEEvT0_T1_T2_T3_T4_T6_,(.L_x_279 - _ZN3cub18CUB_300001_SM_10006detail6reduce28DeviceReduceSingleTileKernelINS2_10policy_hubIiyN4cuda3std3__44plusIiEEE10Policy1000EPiSC_iS9_iiNS7_10__identityEEEvT0_T1_T2_T3_T4_T6_)
        .other          _ZN3cub18CUB_300001_SM_10006detail6reduce28DeviceReduceSingleTileKernelINS2_10policy_hubIiyN4cuda3std3__44plusIiEEE10Policy1000EPiSC_iS9_iiNS7_10__identityEEEvT0_T1_T2_T3_T4_T6_,@"STO_CUDA_ENTRY STV_DEFAULT"
_ZN3cub18CUB_300001_SM_10006detail6reduce28DeviceReduceSingleTileKernelINS2_10policy_hubIiyN4cuda3std3__44plusIiEEE10Policy1000EPiSC_iS9_iiNS7_10__identityEEEvT0_T1_T2_T3_T4_T6_:
.text._ZN3cub18CUB_300001_SM_10006detail6reduce28DeviceReduceSingleTileKernelINS2_10policy_hubIiyN4cuda3std3__44plusIiEEE10Policy1000EPiSC_iS9_iiNS7_10__identityEEEvT0_T1_T2_T3_T4_T6_:
[----:B------:R-:W-:Y:S01]  /*0000*/  LDC R1, c[0x0][0x37c] ;  /* 0x0000df00ff017b82 */ /* 0x000fe20000000800 */
[----:B------:R-:W0:Y:S01]  /*0010*/  LDCU UR4, c[0x0][0x390] ;  /* 0x00007200ff0477ac */ /* 0x000e220008000800 */
[----:B------:R-:W1:Y:S01]  /*0020*/  LDCU.64 UR6, c[0x0][0x358] ;  /* 0x00006b00ff0677ac */ /* 0x000e620008000a00 */
[----:B0-----:R-:W-:-:S05]  /*0030*/  IMAD.U32 R20, RZ, RZ, UR4 ;  /* 0x00000004ff147e24 */ /* 0x001fca000f8e00ff */
[----:B------:R-:W-:-:S13]  /*0040*/  ISETP.NE.AND P0, PT, R20, RZ, PT ;  /* 0x000000ff1400720c */ /* 0x000fda0003f05270 */
[----:B-1----:R-:W-:Y:S05]  /*0050*/  @P0 BRA `(.L_x_0) ;  /* 0x00000000001c0947 */ /* 0x002fea0003800000 */
[----:B------:R-:W0:Y:S02]  /*0060*/  S2R R0, SR_TID.X ;  /* 0x0000000000007919 */ /* 0x000e240000002100 */
[----:B0-----:R-:W-:-:S13]  /*0070*/  ISETP.NE.AND P0, PT, R0, RZ, PT ;  /* 0x000000ff0000720c */ /* 0x001fda0003f05270 */
[----:B------:R-:W-:Y:S05]  /*0080*/  @P0 EXIT ;  /* 0x000000000000094d */ /* 0x000fea0003800000 */
[----:B------:R-:W0:Y:S08]  /*0090*/  LDC R5, c[0x0][0x398] ;  /* 0x0000e600ff057b82 */ /* 0x000e300000000800 */
[----:B------:R-:W0:Y:S02]  /*00a0*/  LDC.64 R2, c[0x0][0x388] ;  /* 0x0000e200ff027b82 */ /* 0x000e240000000a00 */
[----:B0-----:R-:W-:Y:S01]  /*00b0*/  STG.E desc[UR6][R2.64], R5 ;  /* 0x0000000502007986 */ /* 0x001fe2000c101906 */
[----:B------:R-:W-:Y:S05]  /*00c0*/  EXIT ;  /* 0x000000000000794d */ /* 0x000fea0003800000 */
.L_x_0:
[----:B------:R-:W0:Y:S01]  /*00d0*/  LDCU UR4, c[0x0][0x380] ;  /* 0x00007000ff0477ac */ /* 0x000e220008000800 */
[----:B------:R-:W-:Y:S01]  /*00e0*/  BSSY.RECONVERGENT B0, `(.L_x_1) ;  /* 0x0000385000007945 */ /* 0x000fe20003800200 */
[----:B0-----:R-:W-:-:S09]  /*00f0*/  ULOP3.LUT UP0, URZ, UR4, 0xf, URZ, 0xc0, !UPT ;  /* 0x0000000f04ff7892 */ /* 0x001fd2000f80c0ff */
[----:B------:R-:W-:Y:S05]  /*0100*/  BRA.U UP0, `(.L_x_2) ;  /* 0x0000001900d87547 */ /* 0x000fea000b800000 */
[----:B------:R-:W-:-:S13]  /*0110*/  ISETP.GT.AND P0, PT, R20, 0xfff, PT ;  /* 0x00000fff1400780c */ /* 0x000fda0003f04270 */
[----:B------:R-:W-:Y:S05]  /*0120*/  @P0 BRA `(.L_x_3) ;  /* 0x0000000c008c0947 */ /* 0x000fea0003800000 */
[----:B------:R-:W0:Y:S01]  /*0130*/  S2R R9, SR_TID.X ;  /* 0x0000000000097919 */ /* 0x000e220000002100 */
[----:B------:R-:W-:Y:S01]  /*0140*/  BSSY.RECONVERGENT B1, `(.L_x_4) ;  /* 0x0000009000017945 */ /* 0x000fe20003800200 */
[----:B------:R-:W-:Y:S01]  /*0150*/  IMAD.MOV.U32 R0, RZ, RZ, RZ ;  /* 0x000000ffff007224 */ /* 0x000fe200078e00ff */
[----:B0-----:R-:W-:Y:S01]  /*0160*/  ISETP.GE.AND P0, PT, R9, R20, PT ;  /* 0x000000140900720c */ /* 0x001fe20003f06270 */
[----:B------:R-:W-:-:S12]  /*0170*/  IMAD.MOV.U32 R11, RZ, RZ, R9 ;  /* 0x000000ffff0b7224 */ /* 0x000fd800078e0009 */
[----:B------:R-:W-:Y:S05]  /*0180*/  @P0 BRA `(.L_x_5) ;  /* 0x0000000000100947 */ /* 0x000fea0003800000 */
[----:B------:R-:W0:Y:S02]  /*0190*/  LDC.64 R2, c[0x0][0x380] ;  /* 0x0000e000ff027b82 */ /* 0x000e240000000a00 */
[----:B0-----:R-:W-:-:S05]  /*01a0*/  IMAD.WIDE.U32 R2, R9, 0x4, R2 ;  /* 0x0000000409027825 */ /* 0x001fca00078e0002 */
[----:B------:R0:W5:Y:S01]  /*01b0*/  LDG.E.CONSTANT R0, desc[UR6][R2.64] ;  /* 0x0000000602007981 */ /* 0x000162000c1e9900 */
[----:B------:R-:W-:-:S07]  /*01c0*/  VIADD R11, R9, 0x100 ;  /* 0x00000100090b7836 */ /* 0x000fce0000000000 */
.L_x_5:
[----:B------:R-:W-:Y:S05]  /*01d0*/  BSYNC.RECONVERGENT B1 ;  /* 0x0000000000017941 */ /* 0x000fea0003800200 */
.L_x_4:
[----:B------:R-:W-:Y:S01]  /*01e0*/  ISETP.GE.AND P0, PT, R11, R20, PT ;  /* 0x000000140b00720c */ /* 0x000fe20003f06270 */
[----:B------:R-:W-:-:S12]  /*01f0*/  BSSY.RECONVERGENT B1, `(.L_x_6) ;  /* 0x0000066000017945 */ /* 0x000fd80003800200 */
[----:B------:R-:W-:Y:S05]  /*0200*/  @P0 BRA `(.L_x_7) ;  /* 0x0000000400900947 */ /* 0x000fea0003800000 */
[----:B0-----:R-:W-:Y:S01]  /*0210*/  LOP3.LUT R3, RZ, R11, RZ, 0x33, !PT ;  /* 0x0000000bff037212 */ /* 0x001fe200078e33ff */
[----:B------:R-:W-:Y:S04]  /*0220*/  BSSY.RECONVERGENT B2, `(.L_x_8) ;  /* 0x0000015000027945 */ /* 0x000fe80003800200 */
[----:B------:R-:W-:-:S05]  /*0230*/  IMAD.IADD R4, R3, 0x1, R20 ;  /* 0x0000000103047824 */ /* 0x000fca00078e0214 */
[C---:B------:R-:W-:Y:S02]  /*0240*/  LOP3.LUT R2, R4.reuse, 0x300, RZ, 0xc0, !PT ;  /* 0x0000030004027812 */ /* 0x040fe400078ec0ff */
[----:B------:R-:W-:Y:S02]  /*0250*/  ISETP.GE.U32.AND P1, PT, R4, 0x300, PT ;  /* 0x000003000400780c */ /* 0x000fe40003f26070 */
[----:B------:R-:W-:-:S13]  /*0260*/  ISETP.NE.AND P0, PT, R2, 0x300, PT ;  /* 0x000003000200780c */ /* 0x000fda0003f05270 */
[----:B------:R-:W-:Y:S05]  /*0270*/  @!P0 BRA `(.L_x_9) ;  /* 0x00000000003c8947 */ /* 0x000fea0003800000 */
[----:B------:R-:W0:Y:S01]  /*0280*/  LDC.64 R2, c[0x0][0x380] ;  /* 0x0000e000ff027b82 */ /* 0x000e220000000a00 */
[----:B------:R-:W-:-:S04]  /*0290*/  LEA.HI R4, R4, 0x1, RZ, 0x18 ;  /* 0x0000000104047811 */ /* 0x000fc800078fc0ff */
[----:B------:R-:W-:-:S05]  /*02a0*/  LOP3.LUT R4, R4, 0x3, RZ, 0xc0, !PT ;  /* 0x0000000304047812 */ /* 0x000fca00078ec0ff */
[----:B------:R-:W-:Y:S02]  /*02b0*/  IMAD.MOV R4, RZ, RZ, -R4 ;  /* 0x000000ffff047224 */ /* 0x000fe400078e0a04 */
[----:B0-----:R-:W-:-:S04]  /*02c0*/  IMAD.WIDE.U32 R2, R11, 0x4, R2 ;  /* 0x000000040b027825 */ /* 0x001fc800078e0002 */
[----:B------:R-:W-:-:S07]  /*02d0*/  IMAD.MOV.U32 R5, RZ, RZ, R3 ;  /* 0x000000ffff057224 */ /* 0x000fce00078e0003 */
.L_x_10:
[----:B------:R-:W-:-:S06]  /*02e0*/  IMAD.MOV.U32 R3, RZ, RZ, R5 ;  /* 0x000000ffff037224 */ /* 0x000fcc00078e0005 */
[----:B------:R0:W2:Y:S01]  /*02f0*/  LDG.E.CONSTANT R3, desc[UR6][R2.64] ;  /* 0x0000000602037981 */ /* 0x0000a2000c1e9900 */
[----:B------:R-:W-:Y:S02]  /*0300*/  VIADD R4, R4, 0x1 ;  /* 0x0000000104047836 */ /* 0x000fe40000000000 */
[----:B------:R-:W-:-:S03]  /*0310*/  VIADD R11, R11, 0x100 ;  /* 0x000001000b0b7836 */ /* 0x000fc60000000000 */
[----:B------:R-:W-:Y:S02]  /*0320*/  ISETP.NE.AND P0, PT, R4, RZ, PT ;  /* 0x000000ff0400720c */ /* 0x000fe40003f05270 */
[----:B0-----:R-:W-:-:S05]  /*0330*/  IADD3 R2, P2, PT, R2, 0x400, RZ ;  /* 0x0000040002027810 */ /* 0x001fca0007f5e0ff */
[----:B------:R-:W-:Y:S02]  /*0340*/  IMAD.X R5, RZ, RZ, R5, P2 ;  /* 0x000000ffff057224 */ /* 0x000fe400010e0605 */
[----:B--2--5:R-:W-:-:S04]  /*0350*/  IMAD.IADD R0, R3, 0x1, R0 ;  /* 0x0000000103007824 */ /* 0x024fc800078e0200 */
[----:B------:R-:W-:Y:S05]  /*0360*/  @P0 BRA `(.L_x_10) ;  /* 0xfffffffc00dc0947 */ /* 0x000fea000383ffff */
.L_x_9:
[----:B------:R-:W-:Y:S05]  /*0370*/  BSYNC.RECONVERGENT B2 ;  /* 0x0000000000027941 */ /* 0x000fea0003800200 */
.L_x_8:
[----:B------:R-:W-:Y:S05]  /*0380*/  @!P1 BRA `(.L_x_7) ;  /* 0x0000000400309947 */ /* 0x000fea0003800000 */
[----:B------:R-:W-:Y:S01]  /*0390*/  IMAD.IADD R2, R20, 0x1, -R11 ;  /* 0x0000000114027824 */ /* 0x000fe200078e0a0b */
[----:B------:R-:W-:Y:S01]  /*03a0*/  BSSY.RECONVERGENT B2, `(.L_x_11) ;  /* 0x0000029000027945 */ /* 0x000fe20003800200 */
[----:B------:R-:W-:-:S03]  /*03b0*/  PLOP3.LUT P0, PT, PT, PT, PT, 0x80, 0x8 ;  /* 0x000000000008781c */ /* 0x000fc60003f0f070 */
[----:B------:R-:W-:-:S13]  /*03c0*/  ISETP.GT.AND P1, PT, R2, 0xc00, PT ;  /* 0x00000c000200780c */ /* 0x000fda0003f24270 */
[----:B------:R-:W-:Y:S05]  /*03d0*/  @!P1 BRA `(.L_x_12) ;  /* 0x0000000000949947 */ /* 0x000fea0003800000 */
[----:B------:R-:W-:Y:S01]  /*03e0*/  PLOP3.LUT P0, PT, PT, PT, PT, 0x8, 0x80 ;  /* 0x000000000080781c */ /* 0x000fe20003f0e170 */
[----:B------:R-:W-:-:S12]  /*03f0*/  VIADD R8, R20, 0xfffff400 ;  /* 0xfffff40014087836 */ /* 0x000fd80000000000 */
.L_x_13:
[----:B------:R-:W0:Y:S01]  /*0400*/  LDC.64 R4, c[0x0][0x380] ;  /* 0x0000e000ff047b82 */ /* 0x000e220000000a00 */
[C---:B------:R-:W-:Y:S02]  /*0410*/  VIADD R7, R11.reuse, 0x400 ;  /* 0x000004000b077836 */ /* 0x040fe40000000000 */
[C---:B------:R-:W-:Y:S02]  /*0420*/  VIADD R3, R11.reuse, 0x800 ;  /* 0x000008000b037836 */ /* 0x040fe40000000000 */
[----:B0-----:R-:W-:-:S05]  /*0430*/  IMAD.WIDE R22, R11, 0x4, R4 ;  /* 0x000000040b167825 */ /* 0x001fca00078e0204 */
[----:B------:R-:W2:Y:S01]  /*0440*/  LDG.E.CONSTANT R13, desc[UR6][R22.64] ;  /* 0x00000006160d7981 */ /* 0x000ea2000c1e9900 */
[----:B------:R-:W-:-:S03]  /*0450*/  IMAD.WIDE R6, R7, 0x4, R4 ;  /* 0x0000000407067825 */ /* 0x000fc600078e0204 */
[----:B------:R-:W2:Y:S04]  /*0460*/  LDG.E.CONSTANT R10, desc[UR6][R22.64+0x400] ;  /* 0x00040006160a7981 */ /* 0x000ea8000c1e9900 */
[----:B------:R-:W3:Y:S04]  /*0470*/  LDG.E.CONSTANT R12, desc[UR6][R22.64+0x800] ;  /* 0x00080006160c7981 */ /* 0x000ee8000c1e9900 */
[----:B------:R-:W3:Y:S01]  /*0480*/  LDG.E.CONSTANT R19, desc[UR6][R22.64+0xc00] ;  /* 0x000c000616137981 */ /* 0x000ee2000c1e9900 */
[----:B------:R-:W-:-:S03]  /*0490*/  IMAD.WIDE R2, R3, 0x4, R4 ;  /* 0x0000000403027825 */ /* 0x000fc600078e0204 */
[----:B------:R-:W4:Y:S04]  /*04a0*/  LDG.E.CONSTANT R16, desc[UR6][R6.64] ;  /* 0x0000000606107981 */ /* 0x000f28000c1e9900 */
[----:B------:R-:W4:Y:S01]  /*04b0*/  LDG.E.CONSTANT R15, desc[UR6][R6.64+0x400] ;  /* 0x00040006060f7981 */ /* 0x000f22000c1e9900 */
[----:B------:R-:W-:-:S03]  /*04c0*/  VIADD R25, R11, 0xc00 ;  /* 0x00000c000b197836 */ /* 0x000fc60000000000 */
[----:B------:R-:W4:Y:S04]  /*04d0*/  LDG.E.CONSTANT R14, desc[UR6][R6.64+0x800] ;  /* 0x00080006060e7981 */ /* 0x000f28000c1e9900 */
[----:B------:R-:W4:Y:S01]  /*04e0*/  LDG.E.CONSTANT R21, desc[UR6][R6.64+0xc00] ;  /* 0x000c000606157981 */ /* 0x000f22000c1e9900 */
[----:B------:R-:W-:-:S03]  /*04f0*/  IMAD.WIDE R4, R25, 0x4, R4 ;  /* 0x0000000419047825 */ /* 0x000fc600078e0204 */
[----:B------:R-:W4:Y:S04]  /*0500*/  LDG.E.CONSTANT R18, desc[UR6][R2.64] ;  /* 0x0000000602127981 */ /* 0x000f28000c1e9900 */
[----:B------:R-:W4:Y:S04]  /*0510*/  LDG.E.CONSTANT R17, desc[UR6][R2.64+0x400] ;  /* 0x0004000602117981 */ /* 0x000f28000c1e9900 */
[----:B------:R-:W4:Y:S04]  /*0520*/  LDG.E.CONSTANT R23, desc[UR6][R2.64+0x800] ;  /* 0x0008000602177981 */ /* 0x000f28000c1e9900 */
[----:B------:R-:W4:Y:S04]  /*0530*/  LDG.E.CONSTANT R24, desc[UR6][R2.64+0xc00] ;  /* 0x000c000602187981 */ /* 0x000f28000c1e9900 */
[----:B------:R-:W4:Y:S04]  /*0540*/  LDG.E.CONSTANT R25, desc[UR6][R4.64] ;  /* 0x0000000604197981 */ /* 0x000f28000c1e9900 */
[----:B------:R-:W4:Y:S04]  /*0550*/  LDG.E.CONSTANT R26, desc[UR6][R4.64+0x400] ;  /* 0x00040006041a7981 */ /* 0x000f28000c1e9900 */
[----:B------:R-:W4:Y:S04]  /*0560*/  LDG.E.CONSTANT R22, desc[UR6][R4.64+0x800] ;  /* 0x0008000604167981 */ /* 0x000f28000c1e9900 */
[----:B------:R-:W4:Y:S01]  /*0570*/  LDG.E.CONSTANT R27, desc[UR6][R4.64+0xc00] ;  /* 0x000c0006041b7981 */ /* 0x000f22000c1e9900 */
[----:B------:R-:W-:-:S05]  /*0580*/  VIADD R11, R11, 0x1000 ;  /* 0x000010000b0b7836 */ /* 0x000fca0000000000 */
[----:B------:R-:W-:Y:S02]  /*0590*/  ISETP.GE.AND P1, PT, R11, R8, PT ;  /* 0x000000080b00720c */ /* 0x000fe40003f26270 */
[----:B--2--5:R-:W-:-:S04]  /*05a0*/  IADD3 R10, PT, PT, R10, R13, R0 ;  /* 0x0000000d0a0a7210 */ /* 0x024fc80007ffe000 */
[----:B---3--:R-:W-:-:S04]  /*05b0*/  IADD3 R10, PT, PT, R19, R12, R10 ;  /* 0x0000000c130a7210 */ /* 0x008fc80007ffe00a */
[----:B----4-:R-:W-:-:S04]  /*05c0*/  IADD3 R10, PT, PT, R15, R16, R10 ;  /* 0x000000100f0a7210 */ /* 0x010fc80007ffe00a */
[----:B------:R-:W-:-:S04]  /*05d0*/  IADD3 R10, PT, PT, R21, R14, R10 ;  /* 0x0000000e150a7210 */ /* 0x000fc80007ffe00a */
[----:B------:R-:W-:-:S04]  /*05e0*/  IADD3 R10, PT, PT, R17, R18, R10 ;  /* 0x00000012110a7210 */ /* 0x000fc80007ffe00a */
[----:B------:R-:W-:-:S04]  /*05f0*/  IADD3 R10, PT, PT, R24, R23, R10 ;  /* 0x00000017180a7210 */ /* 0x000fc80007ffe00a */
[----:B------:R-:W-:-:S04]  /*0600*/  IADD3 R25, PT, PT, R26, R25, R10 ;  /* 0x000000191a197210 */ /* 0x000fc80007ffe00a */
[----:B------:R-:W-:Y:S01]  /*0610*/  IADD3 R0, PT, PT, R27, R22, R25 ;  /* 0x000000161b007210 */ /* 0x000fe20007ffe019 */
[----:B------:R-:W-:Y:S06]  /*0620*/  @!P1 BRA `(.L_x_13) ;  /* 0xfffffffc00749947 */ /* 0x000fec000383ffff */
.L_x_12:
[----:B------:R-:W-:Y:S05]  /*0630*/  BSYNC.RECONVERGENT B2 ;  /* 0x0000000000027941 */ /* 0x000fea0003800200 */
.L_x_11:
[----:B------:R-:W-:Y:S01]  /*0640*/  IMAD.IADD R2, R20, 0x1, -R11 ;  /* 0x0000000114027824 */ /* 0x000fe200078e0a0b */
[----:B------:R-:W-:Y:S04]  /*0650*/  BSSY.RECONVERGENT B2, `(.L_x_14) ;  /* 0x0000015000027945 */ /* 0x000fe80003800200 */
[----:B------:R-:W-:-:S13]  /*0660*/  ISETP.GT.AND P1, PT, R2, 0x400, PT ;  /* 0x000004000200780c */ /* 0x000fda0003f24270 */
[----:B------:R-:W-:Y:S05]  /*0670*/  @!P1 BRA `(.L_x_15) ;  /* 0x0000000000489947 */ /* 0x000fea0003800000 */
[----:B------:R-:W0:Y:S01]  /*0680*/  LDC.64 R4, c[0x0][0x380] ;  /* 0x0000e000ff047b82 */ /* 0x000e220000000a00 */
[C---:B------:R-:W-:Y:S02]  /*0690*/  VIADD R13, R11.reuse, 0x400 ;  /* 0x000004000b0d7836 */ /* 0x040fe40000000000 */
[----:B0-----:R-:W-:-:S05]  /*06a0*/  IMAD.WIDE R2, R11, 0x4, R4 ;  /* 0x000000040b027825 */ /* 0x001fca00078e0204 */
[----:B------:R-:W2:Y:S01]  /*06b0*/  LDG.E.CONSTANT R7, desc[UR6][R2.64] ;  /* 0x0000000602077981 */ /* 0x000ea2000c1e9900 */
[----:B------:R-:W-:-:S03]  /*06c0*/  IMAD.WIDE R4, R13, 0x4, R4 ;  /* 0x000000040d047825 */ /* 0x000fc600078e0204 */
[----:B------:R-:W2:Y:S04]  /*06d0*/  LDG.E.CONSTANT R6, desc[UR6][R2.64+0x400] ;  /* 0x0004000602067981 */ /* 0x000ea8000c1e9900 */
[----:B------:R-:W3:Y:S04]  /*06e0*/  LDG.E.CONSTANT R13, desc[UR6][R2.64+0x800] ;  /* 0x00080006020d7981 */ /* 0x000ee8000c1e9900 */
[----:B------:R-:W3:Y:S04]  /*06f0*/  LDG.E.CONSTANT R8, desc[UR6][R2.64+0xc00] ;  /* 0x000c000602087981 */ /* 0x000ee8000c1e9900 */
[----:B------:R-:W4:Y:S04]  /*0700*/  LDG.E.CONSTANT R15, desc[UR6][R4.64] ;  /* 0x00000006040f7981 */ /* 0x000f28000c1e9900 */
[----:B------:R-:W4:Y:S04]  /*0710*/  LDG.E.CONSTANT R10, desc[UR6][R4.64+0x400] ;  /* 0x00040006040a7981 */ /* 0x000f28000c1e9900 */
[----:B------:R-:W4:Y:S04]  /*0720*/  LDG.E.CONSTANT R17, desc[UR6][R4.64+0x800] ;  /* 0x0008000604117981 */ /* 0x000f28000c1e9900 */
[----:B------:R-:W4:Y:S01]  /*0730*/  LDG.E.CONSTANT R12, desc[UR6][R4.64+0xc00] ;  /* 0x000c0006040c7981 */ /* 0x000f22000c1e9900 */
[----:B------:R-:W-:Y:S01]  /*0740*/  PLOP3.LUT P0, PT, PT, PT, PT, 0x8, 0x80 ;  /* 0x000000000080781c */ /* 0x000fe20003f0e170 */
[----:B------:R-:W-:Y:S01]  /*0750*/  VIADD R11, R11, 0x800 ;  /* 0x000008000b0b7836 */ /* 0x000fe20000000000 */
[----:B--2--5:R-:W-:-:S04]  /*0760*/  IADD3 R6, PT, PT, R6, R7, R0 ;  /* 0x0000000706067210 */ /* 0x024fc80007ffe000 */
[----:B---3--:R-:W-:-:S04]  /*0770*/  IADD3 R6, PT, PT, R8, R13, R6 ;  /* 0x0000000d08067210 */ /* 0x008fc80007ffe006 */
[----:B----4-:R-:W-:-:S04]  /*0780*/  IADD3 R6, PT, PT, R10, R15, R6 ;  /* 0x0000000f0a067210 */ /* 0x010fc80007ffe006 */
[----:B------:R-:W-:-:S07]  /*0790*/  IADD3 R0, PT, PT, R12, R17, R6 ;  /* 0x000000110c007210 */ /* 0x000fce0007ffe006 */
.L_x_15:
[----:B------:R-:W-:Y:S05]  /*07a0*/  BSYNC.RECONVERGENT B2 ;  /* 0x0000000000027941 */ /* 0x000fea0003800200 */
.L_x_14:
[----:B------:R-:W-:-:S13]  /*07b0*/  ISETP.LT.OR P0, PT, R11, R20, P0 ;  /* 0x000000140b00720c */ /* 0x000fda0000701670 */
[----:B------:R-:W-:Y:S05]  /*07c0*/  @!P0 BRA `(.L_x_7) ;  /* 0x0000000000208947 */ /* 0x000fea0003800000 */
[----:B------:R-:W0:Y:S02]  /*07d0*/  LDC.64 R2, c[0x0][0x380] ;  /* 0x0000e000ff027b82 */ /* 0x000e240000000a00 */
[----:B0-----:R-:W-:-:S05]  /*07e0*/  IMAD.WIDE R2, R11, 0x4, R2 ;  /* 0x000000040b027825 */ /* 0x001fca00078e0202 */
[----:B------:R-:W2:Y:S04]  /*07f0*/  LDG.E.CONSTANT R5, desc[UR6][R2.64] ;  /* 0x0000000602057981 */ /* 0x000ea8000c1e9900 */
[----:B------:R-:W2:Y:S04]  /*0800*/  LDG.E.CONSTANT R4, desc[UR6][R2.64+0x400] ;  /* 0x0004000602047981 */ /* 0x000ea8000c1e9900 */
[----:B------:R-:W3:Y:S04]  /*0810*/  LDG.E.CONSTANT R7, desc[UR6][R2.64+0x800] ;  /* 0x0008000602077981 */ /* 0x000ee8000c1e9900 */
[----:B------:R-:W3:Y:S01]  /*0820*/  LDG.E.CONSTANT R6, desc[UR6][R2.64+0xc00] ;  /* 0x000c000602067981 */ /* 0x000ee2000c1e9900 */
[----:B--2--5:R-:W-:-:S04]  /*0830*/  IADD3 R0, PT, PT, R4, R5, R0 ;  /* 0x0000000504007210 */ /* 0x024fc80007ffe000 */
[----:B---3--:R-:W-:-:S07]  /*0840*/  IADD3 R0, PT, PT, R6, R7, R0 ;  /* 0x0000000706007210 */ /* 0x008fce0007ffe000 */
.L_x_7:
[----:B------:R-:W-:Y:S05]  /*0850*/  BSYNC.RECONVERGENT B1 ;  /* 0x0000000000017941 */ /* 0x000fea0003800200 */
.L_x_6:
[----:B------:R-:W-:-:S13]  /*0860*/  ISETP.GE.AND P0, PT, R20, 0x100, PT ;  /* 0x000001001400780c */ /* 0x000fda0003f06270 */
[----:B------:R-:W-:Y:S05]  /*0870*/  @!P0 BRA `(.L_x_16) ;  /* 0x0000000000ac8947 */ /* 0x000fea0003800000 */
[----:B------:R-:W1:Y:S01]  /*0880*/  S2R R6, SR_LANEID ;  /* 0x0000000000067919 */ /* 0x000e620000000000 */
[----:B0----5:R-:W0:Y:S01]  /*0890*/  SHFL.DOWN PT, R2, R0, 0x1, 0x1f ;  /* 0x08201f0000027f89 */ /* 0x021e2200000e0000 */
[C---:B-1----:R-:W-:Y:S02]  /*08a0*/  ISETP.GT.AND P0, PT, R6.reuse, 0x1e, PT ;  /* 0x0000001e0600780c */ /* 0x042fe40003f04270 */
[----:B------:R-:W-:Y:S02]  /*08b0*/  ISETP.NE.AND P1, PT, R6, RZ, PT ;  /* 0x000000ff0600720c */ /* 0x000fe40003f25270 */
[----:B0-----:R-:W-:Y:S02]  /*08c0*/  SEL R3, R2, RZ, !P0 ;  /* 0x000000ff02037207 */ /* 0x001fe40004000000 */
[----:B------:R-:W-:-:S03]  /*08d0*/  ISETP.GT.AND P0, PT, R6, 0x1d, PT ;  /* 0x0000001d0600780c */ /* 0x000fc60003f04270 */
[----:B------:R-:W-:-:S05]  /*08e0*/  IMAD.IADD R3, R3, 0x1, R0 ;  /* 0x0000000103037824 */ /* 0x000fca00078e0200 */
[----:B------:R-:W0:Y:S01]  /*08f0*/  SHFL.DOWN PT, R2, R3, 0x2, 0x1f ;  /* 0x08401f0003027f89 */ /* 0x000e2200000e0000 */
[----:B------:R-:W1:Y:S01]  /*0900*/  @!P1 S2R R7, SR_CgaCtaId ;  /* 0x0000000000079919 */ /* 0x000e620000008800 */
[----:B0-----:R-:W-:Y:S02]  /*0910*/  SEL R2, R2, RZ, !P0 ;  /* 0x000000ff02027207 */ /* 0x001fe40004000000 */
[----:B------:R-:W-:-:S03]  /*0920*/  ISETP.GT.AND P0, PT, R6, 0x1b, PT ;  /* 0x0000001b0600780c */ /* 0x000fc60003f04270 */
[----:B------:R-:W-:-:S05]  /*0930*/  IMAD.IADD R2, R3, 0x1, R2 ;  /* 0x0000000103027824 */ /* 0x000fca00078e0202 */
[----:B------:R-:W0:Y:S02]  /*0940*/  SHFL.DOWN PT, R4, R2, 0x4, 0x1f ;  /* 0x08801f0002047f89 */ /* 0x000e2400000e0000 */
[----:B0-----:R-:W-:Y:S02]  /*0950*/  SEL R5, R4, RZ, !P0 ;  /* 0x000000ff04057207 */ /* 0x001fe40004000000 */
[----:B------:R-:W-:Y:S02]  /*0960*/  ISETP.GT.AND P0, PT, R6, 0x17, PT ;  /* 0x000000170600780c */ /* 0x000fe40003f04270 */
[----:B------:R-:W-:Y:S01]  /*0970*/  @!P1 MOV R4, 0x400 ;  /* 0x0000040000049802 */ /* 0x000fe20000000f00 */
[----:B------:R-:W-:Y:S01]  /*0980*/  IMAD.IADD R5, R2, 0x1, R5 ;  /* 0x0000000102057824 */ /* 0x000fe200078e0205 */
[----:B------:R-:W-:Y:S02]  /*0990*/  @!P1 SHF.R.U32.HI R2, RZ, 0x3, R9 ;  /* 0x00000003ff029819 */ /* 0x000fe40000011609 */
[----:B-1----:R-:W-:-:S02]  /*09a0*/  @!P1 LEA R7, R7, R4, 0x18 ;  /* 0x0000000407079211 */ /* 0x002fc400078ec0ff */
[----:B------:R-:W0:Y:S01]  /*09b0*/  SHFL.DOWN PT, R0, R5, 0x8, 0x1f ;  /* 0x09001f0005007f89 */ /* 0x000e2200000e0000 */
[----:B------:R-:W-:-:S05]  /*09c0*/  @!P1 LOP3.LUT R2, R2, 0x7c, RZ, 0xc0, !PT ;  /* 0x0000007c02029812 */ /* 0x000fca00078ec0ff */
[----:B------:R-:W-:Y:S01]  /*09d0*/  @!P1 IMAD.IADD R2, R2, 0x1, R7 ;  /* 0x0000000102029824 */ /* 0x000fe200078e0207 */
[----:B0-----:R-:W-:Y:S02]  /*09e0*/  SEL R0, R0, RZ, !P0 ;  /* 0x000000ff00007207 */ /* 0x001fe40004000000 */
[----:B------:R-:W-:-:S03]  /*09f0*/  ISETP.GT.AND P0, PT, R6, 0xf, PT ;  /* 0x0000000f0600780c */ /* 0x000fc60003f04270 */
[----:B------:R-:W-:-:S05]  /*0a00*/  IMAD.IADD R0, R5, 0x1, R0 ;  /* 0x0000000105007824 */ /* 0x000fca00078e0200 */
[----:B------:R-:W0:Y:S02]  /*0a10*/  SHFL.DOWN PT, R3, R0, 0x10, 0x1f ;  /* 0x0a001f0000037f89 */ /* 0x000e2400000e0000 */
[----:B0-----:R-:W-:Y:S02]  /*0a20*/  SEL R3, R3, RZ, !P0 ;  /* 0x000000ff03037207 */ /* 0x001fe40004000000 */
[----:B------:R-:W-:-:S03]  /*0a30*/  ISETP.NE.AND P0, PT, R9, RZ, PT ;  /* 0x000000ff0900720c */ /* 0x000fc60003f05270 */
[----:B------:R-:W-:-:S05]  /*0a40*/  IMAD.IADD R3, R0, 0x1, R3 ;  /* 0x0000000100037824 */ /* 0x000fca00078e0203 */
[----:B------:R0:W-:Y:S01]  /*0a50*/  @!P1 STS [R2+0x8], R3 ;  /* 0x0000080302009388 */ /* 0x0001e20000000800 */
[----:B------:R-:W-:Y:S06]  /*0a60*/  BAR.SYNC.DEFER_BLOCKING 0x0 ;  /* 0x0000000000007b1d */ /* 0x000fec0000010000 */
[----:B------:R-:W-:Y:S05]  /*0a70*/  @P0 BRA `(.L_x_17) ;  /* 0x0000002c00ac0947 */ /* 0x000fea0003800000 */
[----:B------:R-:W1:Y:S01]  /*0a80*/  S2UR UR5, SR_CgaCtaId ;  /* 0x00000000000579c3 */ /* 0x000e620000008800 */
[----:B------:R-:W-:Y:S02]  /*0a90*/  UMOV UR4, 0x400 ;  /* 0x0000040000047882 */ /* 0x000fe40000000000 */
[----:B-1----:R-:W-:-:S09]  /*0aa0*/  ULEA UR4, UR5, UR4, 0x18 ;  /* 0x0000000405047291 */ /* 0x002fd2000f8ec0ff */
[----:B------:R-:W-:Y:S04]  /*0ab0*/  LDS R0, [UR4+0xc] ;  /* 0x00000c04ff007984 */ /* 0x000fe80008000800 */
[----:B------:R-:W1:Y:S04]  /*0ac0*/  LDS.128 R4, [UR4+0x10] ;  /* 0x00001004ff047984 */ /* 0x000e680008000c00 */
[----:B------:R-:W2:Y:S01]  /*0ad0*/  LDS.64 R8, [UR4+0x20] ;  /* 0x00002004ff087984 */ /* 0x000ea20008000a00 */
[----:B-1----:R-:W-:-:S04]  /*0ae0*/  IADD3 R0, PT, PT, R4, R0, R3 ;  /* 0x0000000004007210 */ /* 0x002fc80007ffe003 */
[----:B------:R-:W-:-:S04]  /*0af0*/  IADD3 R0, PT, PT, R6, R0, R5 ;  /* 0x0000000006007210 */ /* 0x000fc80007ffe005 */
[----:B--2---:R-:W-:-:S05]  /*0b00*/  IADD3 R0, PT, PT, R8, R0, R7 ;  /* 0x0000000008007210 */ /* 0x004fca0007ffe007 */
[----:B0-----:R-:W-:Y:S01]  /*0b10*/  IMAD.IADD R3, R0, 0x1, R9 ;  /* 0x0000000100037824 */ /* 0x001fe200078e0209 */
[----:B------:R-:W-:Y:S06]  /*0b20*/  BRA `(.L_x_17) ;  /* 0x0000002c00807947 */ /* 0x000fec0003800000 */
.L_x_16:
[----:B0-----:R-:W-:Y:S01]  /*0b30*/  LOP3.LUT R2, R9, 0x3e0, RZ, 0xc0, !PT ;  /* 0x000003e009027812 */ /* 0x001fe200078ec0ff */
[----:B------:R-:W0:Y:S03]  /*0b40*/  S2R R8, SR_LANEID ;  /* 0x0000000000087919 */ /* 0x000e260000000000 */
[----:B------:R-:W-:Y:S01]  /*0b50*/  LOP3.LUT R5, RZ, R2, RZ, 0x33, !PT ;  /* 0x00000002ff057212 */ /* 0x000fe200078e33ff */
[----:B------:R-:W-:-:S04]  /*0b60*/  VIADD R3, R2, 0x20 ;  /* 0x0000002002037836 */ /* 0x000fc80000000000 */
[----:B------:R-:W-:Y:S01]  /*0b70*/  IMAD.IADD R5, R5, 0x1, R20 ;  /* 0x0000000105057824 */ /* 0x000fe200078e0214 */
[----:B------:R-:W-:-:S04]  /*0b80*/  ISETP.GT.AND P0, PT, R3, R20, PT ;  /* 0x000000140300720c */ /* 0x000fc80003f04270 */
[----:B------:R-:W-:-:S05]  /*0b90*/  SEL R5, R5, 0x1f, P0 ;  /* 0x0000001f05057807 */ /* 0x000fca0000000000 */
[----:B-----5:R-:W1:Y:S01]  /*0ba0*/  SHFL.DOWN PT, R2, R0, 0x1, R5 ;  /* 0x0820000000027989 */ /* 0x020e6200000e0005 */
[CC--:B0-----:R-:W-:Y:S01]  /*0bb0*/  ISETP.GE.AND P0, PT, R8.reuse, R5.reuse, PT ;  /* 0x000000050800720c */ /* 0x0c1fe20003f06270 */
[C---:B------:R-:W-:Y:S01]  /*0bc0*/  VIADD R4, R8.reuse, 0x2 ;  /* 0x0000000208047836 */ /* 0x040fe20000000000 */
[C---:B------:R-:W-:Y:S01]  /*0bd0*/  ISETP.NE.AND P1, PT, R8.reuse, RZ, PT ;  /* 0x000000ff0800720c */ /* 0x040fe20003f25270 */
[----:B------:R-:W-:Y:S01]  /*0be0*/  VIADD R6, R8, 0x4 ;  /* 0x0000000408067836 */ /* 0x000fe20000000000 */
[----:B-1----:R-:W-:Y:S02]  /*0bf0*/  SEL R3, R2, RZ, !P0 ;  /* 0x000000ff02037207 */ /* 0x002fe40004000000 */
[----:B------:R-:W-:-:S03]  /*0c00*/  ISETP.GT.AND P0, PT, R4, R5, PT ;  /* 0x000000050400720c */ /* 0x000fc60003f04270 */
[----:B------:R-:W-:-:S06]  /*0c10*/  IMAD.IADD R2, R3, 0x1, R0 ;  /* 0x0000000103027824 */ /* 0x000fcc00078e0200 */
[----:B------:R-:W0:Y:S01]  /*0c20*/  @!P1 S2R R10, SR_CgaCtaId ;  /* 0x00000000000a9919 */ /* 0x000e220000008800 */
[----:B------:R-:W-:Y:S01]  /*0c30*/  @!P1 MOV R7, 0x400 ;  /* 0x0000040000079802 */ /* 0x000fe20000000f00 */
[----:B------:R-:W1:Y:S02]  /*0c40*/  SHFL.DOWN PT, R3, R2, 0x2, R5 ;  /* 0x0840000002037989 */ /* 0x000e6400000e0005 */
[----:B-1----:R-:W-:Y:S02]  /*0c50*/  SEL R3, R3, RZ, !P0 ;  /* 0x000000ff03037207 */ /* 0x002fe40004000000 */
[----:B------:R-:W-:Y:S02]  /*0c60*/  ISETP.GT.AND P0, PT, R6, R5, PT ;  /* 0x000000050600720c */ /* 0x000fe40003f04270 */
[----:B------:R-:W-:Y:S01]  /*0c70*/  @!P1 SHF.R.U32.HI R6, RZ, 0x3, R9 ;  /* 0x00000003ff069819 */ /* 0x000fe20000011609 */
[----:B------:R-:W-:Y:S01]  /*0c80*/  IMAD.IADD R4, R2, 0x1, R3 ;  /* 0x0000000102047824 */ /* 0x000fe200078e0203 */
[----:B0-----:R-:W-:Y:S01]  /*0c90*/  @!P1 LEA R7, R10, R7, 0x18 ;  /* 0x000000070a079211 */ /* 0x001fe200078ec0ff */
[----:B------:R-:W-:Y:S01]  /*0ca0*/  VIADD R2, R8, 0x8 ;  /* 0x0000000808027836 */ /* 0x000fe20000000000 */
[----:B------:R-:W-:-:S02]  /*0cb0*/  @!P1 LOP3.LUT R6, R6, 0x7c, RZ, 0xc0, !PT ;  /* 0x0000007c06069812 */ /* 0x000fc400078ec0ff */
[----:B------:R-:W0:Y:S03]  /*0cc0*/  SHFL.DOWN PT, R3, R4, 0x4, R5 ;  /* 0x0880000004037989 */ /* 0x000e2600000e0005 */
[----:B------:R-:W-:Y:S01]  /*0cd0*/  @!P1 IMAD.IADD R6, R6, 0x1, R7 ;  /* 0x0000000106069824 */ /* 0x000fe200078e0207 */
[----:B0-----:R-:W-:Y:S02]  /*0ce0*/  SEL R3, R3, RZ, !P0 ;  /* 0x000000ff03037207 */ /* 0x001fe40004000000 */
[----:B------:R-:W-:-:S03]  /*0cf0*/  ISETP.GT.AND P0, PT, R2, R5, PT ;  /* 0x000000050200720c */ /* 0x000fc60003f04270 */
[----:B------:R-:W-:Y:S02]  /*0d00*/  IMAD.IADD R0, R4, 0x1, R3 ;  /* 0x0000000104007824 */ /* 0x000fe400078e0203 */
[----:B------:R-:W-:-:S03]  /*0d10*/  VIADD R4, R8, 0x10 ;  /* 0x0000001008047836 */ /* 0x000fc60000000000 */
[----:B------:R-:W0:Y:S02]  /*0d20*/  SHFL.DOWN PT, R3, R0, 0x8, R5 ;  /* 0x0900000000037989 */ /* 0x000e2400000e0005 */
[----:B0-----:R-:W-:Y:S02]  /*0d30*/  SEL R3, R3, RZ, !P0 ;  /* 0x000000ff03037207 */ /* 0x001fe40004000000 */
[----:B------:R-:W-:-:S03]  /*0d40*/  ISETP.GT.AND P0, PT, R4, R5, PT ;  /* 0x000000050400720c */ /* 0x000fc60003f04270 */
[----:B------:R-:W-:-:S05]  /*0d50*/  IMAD.IADD R2, R0, 0x1, R3 ;  /* 0x0000000100027824 */ /* 0x000fca00078e0203 */
[----:B------:R-:W0:Y:S02]  /*0d60*/  SHFL.DOWN PT, R3, R2, 0x10, R5 ;  /* 0x0a00000002037989 */ /* 0x000e2400000e0005 */
[----:B0-----:R-:W-:Y:S02]  /*0d70*/  SEL R3, R3, RZ, !P0 ;  /* 0x000000ff03037207 */ /* 0x001fe40004000000 */
[----:B------:R-:W-:-:S03]  /*0d80*/  ISETP.NE.AND P0, PT, R9, RZ, PT ;  /* 0x000000ff0900720c */ /* 0x000fc60003f05270 */
[----:B------:R-:W-:-:S05]  /*0d90*/  IMAD.IADD R3, R2, 0x1, R3 ;  /* 0x0000000102037824 */ /* 0x000fca00078e0203 */
[----:B------:R4:W-:Y:S01]  /*0da0*/  @!P1 STS [R6+0x8], R3 ;  /* 0x0000080306009388 */ /* 0x0009e20000000800 */
[----:B------:R-:W-:Y:S06]  /*0db0*/  BAR.SYNC.DEFER_BLOCKING 0x0 ;  /* 0x0000000000007b1d */ /* 0x000fec0000010000 */
[----:B------:R-:W-:Y:S05]  /*0dc0*/  @P0 BRA `(.L_x_17) ;  /* 0x0000002800d80947 */ /* 0x000fea0003800000 */
[----:B------:R-:W0:Y:S01]  /*0dd0*/  S2UR UR5, SR_CgaCtaId ;  /* 0x00000000000579c3 */ /* 0x000e220000008800 */
[----:B------:R-:W-:Y:S01]  /*0de0*/  UMOV UR4, 0x400 ;  /* 0x0000040000047882 */ /* 0x000fe20000000000 */
[C---:B------:R-:W-:Y:S02]  /*0df0*/  ISETP.GT.AND P2, PT, R20.reuse, 0x40, PT ;  /* 0x000000401400780c */ /* 0x040fe40003f44270 */
[C---:B------:R-:W-:Y:S02]  /*0e00*/  ISETP.GT.AND P1, PT, R20.reuse, 0x20, PT ;  /* 0x000000201400780c */ /* 0x040fe40003f24270 */
[----:B------:R-:W-:Y:S01]  /*0e10*/  ISETP.GT.AND P3, PT, R20, 0x80, PT ;  /* 0x000000801400780c */ /* 0x000fe20003f64270 */
[----:B0-----:R-:W-:-:S09]  /*0e20*/  ULEA UR4, UR5, UR4, 0x18 ;  /* 0x0000000405047291 */ /* 0x001fd2000f8ec0ff */
[----:B----4-:R-:W0:Y:S04]  /*0e30*/  LDS.128 R4, [UR4+0x10] ;  /* 0x00001004ff047984 */ /* 0x010e280008000c00 */
[----:B------:R-:W1:Y:S04]  /*0e40*/  LDS R0, [UR4+0xc] ;  /* 0x00000c04ff007984 */ /* 0x000e680008000800 */
[----:B------:R-:W2:Y:S01]  /*0e50*/  LDS.64 R8, [UR4+0x20] ;  /* 0x00002004ff087984 */ /* 0x000ea20008000a00 */
[----:B0-----:R-:W-:Y:S02]  /*0e60*/  SEL R4, R4, RZ, P2 ;  /* 0x000000ff04047207 */ /* 0x001fe40001000000 */
[----:B------:R-:W-:-:S02]  /*0e70*/  ISETP.GT.AND P2, PT, R20, 0x60, PT ;  /* 0x000000601400780c */ /* 0x000fc40003f44270 */
[----:B-1----:R-:W-:Y:S02]  /*0e80*/  SEL R0, R0, RZ, P1 ;  /* 0x000000ff00007207 */ /* 0x002fe40000800000 */
[----:B------:R-:W-:Y:S02]  /*0e90*/  SEL R5, R5, RZ, P2 ;  /* 0x000000ff05057207 */ /* 0x000fe40001000000 */
[----:B------:R-:W-:Y:S02]  /*0ea0*/  IADD3 R0, PT, PT, R4, R0, R3 ;  /* 0x0000000004007210 */ /* 0x000fe40007ffe003 */
[----:B------:R-:W-:Y:S02]  /*0eb0*/  ISETP.GT.AND P1, PT, R20, 0xa0, PT ;  /* 0x000000a01400780c */ /* 0x000fe40003f24270 */
[----:B------:R-:W-:Y:S02]  /*0ec0*/  SEL R6, R6, RZ, P3 ;  /* 0x000000ff06067207 */ /* 0x000fe40001800000 */
[----:B------:R-:W-:-:S02]  /*0ed0*/  ISETP.GT.AND P2, PT, R20, 0xc0, PT ;  /* 0x000000c01400780c */ /* 0x000fc40003f44270 */
[----:B------:R-:W-:Y:S02]  /*0ee0*/  ISETP.GT.AND P3, PT, R20, 0xe0, PT ;  /* 0x000000e01400780c */ /* 0x000fe40003f64270 */
[----:B------:R-:W-:Y:S02]  /*0ef0*/  SEL R7, R7, RZ, P1 ;  /* 0x000000ff07077207 */ /* 0x000fe40000800000 */
[----:B------:R-:W-:Y:S02]  /*0f00*/  IADD3 R0, PT, PT, R6, R0, R5 ;  /* 0x0000000006007210 */ /* 0x000fe40007ffe005 */
[----:B--2---:R-:W-:Y:S02]  /*0f10*/  SEL R8, R8, RZ, P2 ;  /* 0x000000ff08087207 */ /* 0x004fe40001000000 */
[----:B------:R-:W-:Y:S02]  /*0f20*/  SEL R9, R9, RZ, P3 ;  /* 0x000000ff09097207 */ /* 0x000fe40001800000 */
[----:B------:R-:W-:-:S05]  /*0f30*/  IADD3 R0, PT, PT, R8, R0, R7 ;  /* 0x0000000008007210 */ /* 0x000fca0007ffe007 */
[----:B------:R-:W-:Y:S01]  /*0f40*/  IMAD.IADD R3, R0, 0x1, R9 ;  /* 0x0000000100037824 */ /* 0x000fe200078e0209 */
[----:B------:R-:W-:Y:S06]  /*0f50*/  BRA `(.L_x_17) ;  /* 0x0000002800747947 */ /* 0x000fec0003800000 */
.L_x_3:
[----:B------:R-:W0:Y:S01]  /*0f60*/  S2R R0, SR_TID.X ;  /* 0x0000000000007919 */ /* 0x000e220000002100 */
[----:B------:R-:W1:Y:S01]  /*0f70*/  LDC.64 R2, c[0x0][0x380] ;  /* 0x0000e000ff027b82 */ /* 0x000e620000000a00 */
[----:B0-----:R-:W-:-:S04]  /*0f80*/  IMAD.SHL.U32 R5, R0, 0x4, RZ ;  /* 0x0000000400057824 */ /* 0x001fc800078e00ff */
[----:B-1----:R-:W-:-:S05]  /*0f90*/  IMAD.WIDE.U32 R2, R5, 0x4, R2 ;  /* 0x0000000405027825 */ /* 0x002fca00078e0002 */
[----:B------:R-:W2:Y:S04]  /*0fa0*/  LDG.E.128.CONSTANT R4, desc[UR6][R2.64] ;  /* 0x0000000602047981 */ /* 0x000ea8000c1e9d00 */
[----:B------:R-:W3:Y:S04]  /*0fb0*/  LDG.E.128.CONSTANT R8, desc[UR6][R2.64+0x1000] ;  /* 0x0010000602087981 */ /* 0x000ee8000c1e9d00 */
[----:B------:R-:W4:Y:S04]  /*0fc0*/  LDG.E.128.CONSTANT R12, desc[UR6][R2.64+0x2000] ;  /* 0x00200006020c7981 */ /* 0x000f28000c1e9d00 */
[----:B------:R-:W5:Y:S01]  /*0fd0*/  LDG.E.128.CONSTANT R16, desc[UR6][R2.64+0x3000] ;  /* 0x0030000602107981 */ /* 0x000f62000c1e9d00 */
[----:B------:R-:W-:Y:S01]  /*0fe0*/  ISETP.GE.U32.AND P0, PT, R20, 0x2000, PT ;  /* 0x000020001400780c */ /* 0x000fe20003f06070 */
[----:B------:R-:W-:Y:S01]  /*0ff0*/  IMAD.MOV.U32 R23, RZ, RZ, 0x1000 ;  /* 0x00001000ff177424 */ /* 0x000fe200078e00ff */
[----:B--2---:R-:W-:-:S04]  /*1000*/  IADD3 R5, PT, PT, R6, R5, R4 ;  /* 0x0000000506057210 */ /* 0x004fc80007ffe004 */
[----:B---3--:R-:W-:-:S04]  /*1010*/  IADD3 R5, PT, PT, R8, R7, R5 ;  /* 0x0000000708057210 */ /* 0x008fc80007ffe005 */
[----:B------:R-:W-:-:S04]  /*1020*/  IADD3 R5, PT, PT, R10, R9, R5 ;  /* 0x000000090a057210 */ /* 0x000fc80007ffe005 */
[----:B----4-:R-:W-:-:S04]  /*1030*/  IADD3 R5, PT, PT, R12, R11, R5 ;  /* 0x0000000b0c057210 */ /* 0x010fc80007ffe005 */
[----:B------:R-:W-:-:S04]  /*1040*/  IADD3 R5, PT, PT, R14, R13, R5 ;  /* 0x0000000d0e057210 */ /* 0x000fc80007ffe005 */
[----:B-----5:R-:W-:-:S04]  /*1050*/  IADD3 R5, PT, PT, R16, R15, R5 ;  /* 0x0000000f10057210 */ /* 0x020fc80007ffe005 */
[----:B------:R-:W-:-:S05]  /*1060*/  IADD3 R5, PT, PT, R18, R17, R5 ;  /* 0x0000001112057210 */ /* 0x000fca0007ffe005 */
[----:B------:R-:W-:Y:S01]  /*1070*/  IMAD.IADD R21, R19, 0x1, R5 ;  /* 0x0000000113157824 */ /* 0x000fe200078e0205 */
[----:B------:R-:W-:Y:S06]  /*1080*/  @!P0 BRA `(.L_x_18) ;  /* 0x00000000005c8947 */ /* 0x000fec0003800000 */
[----:B------:R-:W0:Y:S01]  /*1090*/  LDC R24, c[0x0][0x390] ;  /* 0x0000e400ff187b82 */ /* 0x000e220000000800 */
[----:B------:R-:W-:Y:S02]  /*10a0*/  VIADD R22, R20, 0xfffff000 ;  /* 0xfffff00014167836 */ /* 0x000fe40000000000 */
[----:B------:R-:W-:-:S07]  /*10b0*/  IMAD.MOV.U32 R23, RZ, RZ, 0x1000 ;  /* 0x00001000ff177424 */ /* 0x000fce00078e00ff */
.L_x_20:
[----:B------:R-:W-:-:S05]  /*10c0*/  IMAD.WIDE R26, R23, 0x4, R2 ;  /* 0x00000004171a7825 */ /* 0x000fca00078e0202 */
[----:B------:R-:W2:Y:S04]  /*10d0*/  LDG.E.128.CONSTANT R12, desc[UR6][R26.64] ;  /* 0x000000061a0c7981 */ /* 0x000ea8000c1e9d00 */
[----:B------:R-:W3:Y:S04]  /*10e0*/  LDG.E.128.CONSTANT R16, desc[UR6][R26.64+0x1000] ;  /* 0x001000061a107981 */ /* 0x000ee8000c1e9d00 */
[----:B------:R-:W4:Y:S04]  /*10f0*/  LDG.E.128.CONSTANT R4, desc[UR6][R26.64+0x2000] ;  /* 0x002000061a047981 */ /* 0x000f28000c1e9d00 */
[----:B------:R-:W5:Y:S01]  /*1100*/  LDG.E.128.CONSTANT R8, desc[UR6][R26.64+0x3000] ;  /* 0x003000061a087981 */ /* 0x000f62000c1e9d00 */
[----:B0-----:R-:W-:Y:S01]  /*1110*/  IMAD.MOV.U32 R20, RZ, RZ, R24 ;  /* 0x000000ffff147224 */ /* 0x001fe200078e0018 */
[----:B--2---:R-:W-:-:S04]  /*1120*/  IADD3 R13, PT, PT, R13, R12, R21 ;  /* 0x0000000c0d0d7210 */ /* 0x004fc80007ffe015 */
[----:B------:R-:W-:-:S04]  /*1130*/  IADD3 R13, PT, PT, R15, R14, R13 ;  /* 0x0000000e0f0d7210 */ /* 0x000fc80007ffe00d */
[----:B---3--:R-:W-:-:S04]  /*1140*/  IADD3 R13, PT, PT, R17, R16, R13 ;  /* 0x00000010110d7210 */ /* 0x008fc80007ffe00d */
[----:B------:R-:W-:-:S04]  /*1150*/  IADD3 R13, PT, PT, R19, R18, R13 ;  /* 0x00000012130d7210 */ /* 0x000fc80007ffe00d */
[----:B----4-:R-:W-:Y:S01]  /*1160*/  IADD3 R13, PT, PT, R5, R4, R13 ;  /* 0x00000004050d7210 */ /* 0x010fe20007ffe00d */
[----:B------:R-:W-:-:S03]  /*1170*/  IMAD.IADD R4, R20, 0x1, -R23 ;  /* 0x0000000114047824 */ /* 0x000fc600078e0a17 */
[----:B------:R-:W-:Y:S02]  /*1180*/  IADD3 R13, PT, PT, R7, R6, R13 ;  /* 0x00000006070d7210 */ /* 0x000fe40007ffe00d */
[----:B------:R-:W-:Y:S02]  /*1190*/  ISETP.GE.AND P0, PT, R4, 0x1000, PT ;  /* 0x000010000400780c */ /* 0x000fe40003f06270 */
[----:B-----5:R-:W-:-:S04]  /*11a0*/  IADD3 R13, PT, PT, R9, R8, R13 ;  /* 0x00000008090d7210 */ /* 0x020fc80007ffe00d */
[----:B------:R-:W-:-:S07]  /*11b0*/  IADD3 R21, PT, PT, R11, R10, R13 ;  /* 0x0000000a0b157210 */ /* 0x000fce0007ffe00d */
[----:B------:R-:W-:Y:S05]  /*11c0*/  @!P0 BRA `(.L_x_19) ;  /* 0x0000000400fc8947 */ /* 0x000fea0003800000 */
[----:B------:R-:W-:-:S05]  /*11d0*/  VIADD R23, R23, 0x1000 ;  /* 0x0000100017177836 */ /* 0x000fca0000000000 */
[----:B------:R-:W-:-:S13]  /*11e0*/  ISETP.GT.AND P0, PT, R23, R22, PT ;  /* 0x000000161700720c */ /* 0x000fda0003f04270 */
[----:B------:R-:W-:Y:S05]  /*11f0*/  @!P0 BRA `(.L_x_20) ;  /* 0xfffffffc00b08947 */ /* 0x000fea000383ffff */
.L_x_18:
[----:B------:R-:W-:-:S13]  /*1200*/  ISETP.GE.AND P0, PT, R23, R20, PT ;  /* 0x000000141700720c */ /* 0x000fda0003f06270 */
[----:B------:R-:W-:Y:S05]  /*1210*/  @P0 BRA `(.L_x_19) ;  /* 0x0000000400e80947 */ /* 0x000fea0003800000 */
[----:B------:R-:W-:Y:S01]  /*1220*/  IMAD.IADD R9, R20, 0x1, -R23 ;  /* 0x0000000114097824 */ /* 0x000fe200078e0a17 */
[----:B------:R-:W-:Y:S04]  /*1230*/  BSSY.RECONVERGENT B1, `(.L_x_19) ;  /* 0x0000078000017945 */ /* 0x000fe80003800200 */
[----:B------:R-:W-:-:S13]  /*1240*/  ISETP.GE.AND P0, PT, R0, R9, PT ;  /* 0x000000090000720c */ /* 0x000fda0003f06270 */
[----:B------:R-:W-:Y:S05]  /*1250*/  @P0 BRA `(.L_x_21) ;  /* 0x0000000400d40947 */ /* 0x000fea0003800000 */
[----:B------:R-:W-:Y:S01]  /*1260*/  LOP3.LUT R2, RZ, R0, RZ, 0x33, !PT ;  /* 0x00000000ff027212 */ /* 0x000fe200078e33ff */
[----:B------:R-:W-:Y:S01]  /*1270*/  BSSY.RECONVERGENT B2, `(.L_x_22) ;  /* 0x0000015000027945 */ /* 0x000fe20003800200 */
[----:B------:R-:W-:Y:S02]  /*1280*/  IMAD.MOV.U32 R8, RZ, RZ, R0 ;  /* 0x000000ffff087224 */ /* 0x000fe400078e0000 */
[----:B------:R-:W-:-:S04]  /*1290*/  IADD3 R2, PT, PT, -R23, R20, R2 ;  /* 0x0000001417027210 */ /* 0x000fc80007ffe102 */
[C---:B------:R-:W-:Y:S02]  /*12a0*/  LOP3.LUT R3, R2.reuse, 0x300, RZ, 0xc0, !PT ;  /* 0x0000030002037812 */ /* 0x040fe400078ec0ff */
[----:B------:R-:W-:Y:S02]  /*12b0*/  ISETP.GE.U32.AND P1, PT, R2, 0x300, PT ;  /* 0x000003000200780c */ /* 0x000fe40003f26070 */
[----:B------:R-:W-:-:S13]  /*12c0*/  ISETP.NE.AND P0, PT, R3, 0x300, PT ;  /* 0x000003000300780c */ /* 0x000fda0003f05270 */
[----:B------:R-:W-:Y:S05]  /*12d0*/  @!P0 BRA `(.L_x_23) ;  /* 0x0000000000388947 */ /* 0x000fea0003800000 */
[----:B------:R-:W0:Y:S01]  /*12e0*/  LDC.64 R4, c[0x0][0x380] ;  /* 0x0000e000ff047b82 */ /* 0x000e220000000a00 */
[----:B------:R-:W-:Y:S01]  /*12f0*/  LEA.HI R2, R2, 0x1, RZ, 0x18 ;  /* 0x0000000102027811 */ /* 0x000fe200078fc0ff */
[----:B------:R-:W-:Y:S02]  /*1300*/  IMAD.IADD R7, R0, 0x1, R23 ;  /* 0x0000000100077824 */ /* 0x000fe400078e0217 */
[----:B------:R-:W-:Y:S01]  /*1310*/  IMAD.MOV.U32 R8, RZ, RZ, R0 ;  /* 0x000000ffff087224 */ /* 0x000fe200078e0000 */
[----:B------:R-:W-:-:S05]  /*1320*/  LOP3.LUT R2, R2, 0x3, RZ, 0xc0, !PT ;  /* 0x0000000302027812 */ /* 0x000fca00078ec0ff */
[----:B------:R-:W-:-:S07]  /*1330*/  IMAD.MOV R6, RZ, RZ, -R2 ;  /* 0x000000ffff067224 */ /* 0x000fce00078e0a02 */
.L_x_24:
[----:B0-----:R-:W-:-:S06]  /*1340*/  IMAD.WIDE.U32 R2, R7, 0x4, R4 ;  /* 0x0000000407027825 */ /* 0x001fcc00078e0004 */
[----:B------:R-:W2:Y:S01]  /*1350*/  LDG.E.CONSTANT R2, desc[UR6][R2.64] ;  /* 0x0000000602027981 */ /* 0x000ea2000c1e9900 */
[----:B------:R-:W-:Y:S02]  /*1360*/  VIADD R6, R6, 0x1 ;  /* 0x0000000106067836 */ /* 0x000fe40000000000 */
[----:B------:R-:W-:Y:S02]  /*1370*/  VIADD R8, R8, 0x100 ;  /* 0x0000010008087836 */ /* 0x000fe40000000000 */
[----:B------:R-:W-:Y:S01]  /*1380*/  VIADD R7, R7, 0x100 ;  /* 0x0000010007077836 */ /* 0x000fe20000000000 */
[----:B------:R-:W-:Y:S01]  /*1390*/  ISETP.NE.AND P0, PT, R6, RZ, PT ;  /* 0x000000ff0600720c */ /* 0x000fe20003f05270 */
[----:B--2---:R-:W-:-:S12]  /*13a0*/  IMAD.IADD R21, R2, 0x1, R21 ;  /* 0x0000000102157824 */ /* 0x004fd800078e0215 */
[----:B------:R-:W-:Y:S05]  /*13b0*/  @P0 BRA `(.L_x_24) ;  /* 0xfffffffc00e00947 */ /* 0x000fea000383ffff */
.L_x_23:
[----:B------:R-:W-:Y:S05]  /*13c0*/  BSYNC.RECONVERGENT B2 ;  /* 0x0000000000027941 */ /* 0x000fea0003800200 */
.L_x_22:
[----:B------:R-:W-:Y:S05]  /*13d0*/  @!P1 BRA `(.L_x_21) ;  /* 0x0000000400749947 */ /* 0x000fea0003800000 */
[----:B------:R-:W0:Y:S01]  /*13e0*/  LDCU.64 UR4, c[0x0][0x380] ;  /* 0x00007000ff0477ac */ /* 0x000e220008000a00 */
[----:B------:R-:W-:Y:S01]  /*13f0*/  IMAD.IADD R5, R9, 0x1, -R8 ;  /* 0x0000000109057824 */ /* 0x000fe200078e0a08 */
[C---:B------:R-:W-:Y:S01]  /*1400*/  IADD3 R3, P0, PT, R8.reuse, R23, RZ ;  /* 0x0000001708037210 */ /* 0x040fe20007f1e0ff */
[----:B------:R-:W-:Y:S01]  /*1410*/  BSSY.RECONVERGENT B2, `(.L_x_25) ;  /* 0x0000033000027945 */ /* 0x000fe20003800200 */
[----:B------:R-:W-:Y:S02]  /*1420*/  IMAD.IADD R23, R8, 0x1, R23 ;  /* 0x0000000108177824 */ /* 0x000fe400078e0217 */
[----:B------:R-:W-:Y:S01]  /*1430*/  ISETP.GT.AND P1, PT, R5, 0xc00, PT ;  /* 0x00000c000500780c */ /* 0x000fe20003f24270 */
[----:B------:R-:W-:Y:S01]  /*1440*/  IMAD.X R4, RZ, RZ, RZ, P0 ;  /* 0x000000ffff047224 */ /* 0x000fe200000e06ff */
[----:B0-----:R-:W-:-:S04]  /*1450*/  LEA R2, P0, R3, UR4, 0x2 ;  /* 0x0000000403027c11 */ /* 0x001fc8000f8010ff */
[----:B------:R-:W-:Y:S02]  /*1460*/  LEA.HI.X R3, R3, UR5, R4, 0x2, P0 ;  /* 0x0000000503037c11 */ /* 0x000fe400080f1404 */
[----:B------:R-:W-:-:S05]  /*1470*/  IADD3 R2, P0, PT, R2, 0x800, RZ ;  /* 0x0000080002027810 */ /* 0x000fca0007f1e0ff */
[----:B------:R-:W-:Y:S01]  /*1480*/  IMAD.X R3, RZ, RZ, R3, P0 ;  /* 0x000000ffff037224 */ /* 0x000fe200000e0603 */
[----:B------:R-:W-:Y:S01]  /*1490*/  PLOP3.LUT P0, PT, PT, PT, PT, 0x80, 0x8 ;  /* 0x000000000008781c */ /* 0x000fe20003f0f070 */
[----:B------:R-:W-:-:S12]  /*14a0*/  @!P1 BRA `(.L_x_26) ;  /* 0x0000000000a49947 */ /* 0x000fd80003800000 */
[----:B------:R-:W-:Y:S01]  /*14b0*/  PLOP3.LUT P0, PT, PT, PT, PT, 0x8, 0x80 ;  /* 0x000000000080781c */ /* 0x000fe20003f0e170 */
[----:B------:R-:W-:-:S12]  /*14c0*/  VIADD R11, R9, 0xfffff400 ;  /* 0xfffff400090b7836 */ /* 0x000fd80000000000 */
.L_x_27:
[----:B------:R-:W0:Y:S01]  /*14d0*/  LDC.64 R4, c[0x0][0x380] ;  /* 0x0000e000ff047b82 */ /* 0x000e220000000a00 */
[C---:B------:R-:W-:Y:S01]  /*14e0*/  VIADD R27, R23.reuse, 0x400 ;  /* 0x00000400171b7836 */ /* 0x040fe20000000000 */
[----:B------:R-:W2:Y:S01]  /*14f0*/  LDG.E.CONSTANT R12, desc[UR6][R2.64+-0x400] ;  /* 0xfffc0006020c7981 */ /* 0x000ea2000c1e9900 */
[----:B------:R-:W-:-:S03]  /*1500*/  VIADD R7, R23, 0x800 ;  /* 0x0000080017077836 */ /* 0x000fc60000000000 */
[----:B------:R-:W3:Y:S04]  /*1510*/  LDG.E.CONSTANT R18, desc[UR6][R2.64] ;  /* 0x0000000602127981 */ /* 0x000ee8000c1e9900 */
[----:B------:R-:W3:Y:S04]  /*1520*/  LDG.E.CONSTANT R17, desc[UR6][R2.64+0x400] ;  /* 0x0004000602117981 */ /* 0x000ee8000c1e9900 */
[----:B------:R-:W4:Y:S01]  /*1530*/  LDG.E.CONSTANT R15, desc[UR6][R2.64+0xc00] ;  /* 0x000c0006020f7981 */ /* 0x000f22000c1e9900 */
[----:B------:R-:W-:-:S03]  /*1540*/  VIADD R29, R23, 0xc00 ;  /* 0x00000c00171d7836 */ /* 0x000fc60000000000 */
[----:B------:R-:W5:Y:S04]  /*1550*/  LDG.E.CONSTANT R14, desc[UR6][R2.64+0x1000] ;  /* 0x00100006020e7981 */ /* 0x000f68000c1e9900 */
[----:B------:R-:W5:Y:S01]  /*1560*/  LDG.E.CONSTANT R13, desc[UR6][R2.64+0x1400] ;  /* 0x00140006020d7981 */ /* 0x000f62000c1e9900 */
[----:B0-----:R-:W-:-:S03]  /*1570*/  IMAD.WIDE.U32 R24, R23, 0x4, R4 ;  /* 0x0000000417187825 */ /* 0x001fc600078e0004 */
[----:B------:R-:W5:Y:S04]  /*1580*/  LDG.E.CONSTANT R19, desc[UR6][R2.64+0x1c00] ;  /* 0x001c000602137981 */ /* 0x000f68000c1e9900 */
[----:B------:R-:W2:Y:S01]  /*1590*/  LDG.E.CONSTANT R10, desc[UR6][R24.64] ;  /* 0x00000006180a7981 */ /* 0x000ea2000c1e9900 */
[----:B------:R-:W-:-:S03]  /*15a0*/  IMAD.WIDE.U32 R26, R27, 0x4, R4 ;  /* 0x000000041b1a7825 */ /* 0x000fc600078e0004 */
[----:B------:R-:W5:Y:S01]  /*15b0*/  LDG.E.CONSTANT R20, desc[UR6][R2.64+0x2400] ;  /* 0x0024000602147981 */ /* 0x000f62000c1e9900 */
[----:B------:R-:W-:-:S03]  /*15c0*/  IMAD.WIDE.U32 R6, R7, 0x4, R4 ;  /* 0x0000000407067825 */ /* 0x000fc600078e0004 */
[----:B------:R-:W4:Y:S01]  /*15d0*/  LDG.E.CONSTANT R16, desc[UR6][R26.64] ;  /* 0x000000061a107981 */ /* 0x000f22000c1e9900 */
[----:B------:R-:W-:-:S03]  /*15e0*/  IMAD.WIDE.U32 R4, R29, 0x4, R4 ;  /* 0x000000041d047825 */ /* 0x000fc600078e0004 */
[----:B------:R-:W5:Y:S04]  /*15f0*/  LDG.E.CONSTANT R6, desc[UR6][R6.64] ;  /* 0x0000000606067981 */ /* 0x000f68000c1e9900 */
[----:B------:R-:W5:Y:S04]  /*1600*/  LDG.E.CONSTANT R25, desc[UR6][R2.64+0x2000] ;  /* 0x0020000602197981 */ /* 0x000f68000c1e9900 */
[----:B------:R0:W5:Y:S04]  /*1610*/  LDG.E.CONSTANT R5, desc[UR6][R4.64] ;  /* 0x0000000604057981 */ /* 0x000168000c1e9900 */
[----:B------:R-:W5:Y:S04]  /*1620*/  LDG.E.CONSTANT R24, desc[UR6][R2.64+0x2c00] ;  /* 0x002c000602187981 */ /* 0x000f68000c1e9900 */
[----:B------:R-:W5:Y:S04]  /*1630*/  LDG.E.CONSTANT R27, desc[UR6][R2.64+0x3000] ;  /* 0x00300006021b7981 */ /* 0x000f68000c1e9900 */
[----:B------:R1:W5:Y:S01]  /*1640*/  LDG.E.CONSTANT R22, desc[UR6][R2.64+0x3400] ;  /* 0x0034000602167981 */ /* 0x000362000c1e9900 */
[----:B------:R-:W-:-:S05]  /*1650*/  VIADD R8, R8, 0x1000 ;  /* 0x0000100008087836 */ /* 0x000fca0000000000 */
[----:B------:R-:W-:Y:S02]  /*1660*/  ISETP.GE.AND P1, PT, R8, R11, PT ;  /* 0x0000000b0800720c */ /* 0x000fe40003f26270 */
[----:B0-----:R-:W-:Y:S01]  /*1670*/  IADD3 R4, P2, PT, R2, 0x4000, RZ ;  /* 0x0000400002047810 */ /* 0x001fe20007f5e0ff */
[----:B------:R-:W-:-:S04]  /*1680*/  VIADD R23, R23, 0x1000 ;  /* 0x0000100017177836 */ /* 0x000fc80000000000 */
[----:B-1----:R-:W-:Y:S02]  /*1690*/  IMAD.X R3, RZ, RZ, R3, P2 ;  /* 0x000000ffff037224 */ /* 0x002fe400010e0603 */
[----:B------:R-:W-:Y:S01]  /*16a0*/  IMAD.MOV.U32 R2, RZ, RZ, R4 ;  /* 0x000000ffff027224 */ /* 0x000fe200078e0004 */
[----:B--2---:R-:W-:-:S04]  /*16b0*/  IADD3 R10, PT, PT, R12, R10, R21 ;  /* 0x0000000a0c0a7210 */ /* 0x004fc80007ffe015 */
[----:B---3--:R-:W-:-:S04]  /*16c0*/  IADD3 R10, PT, PT, R17, R18, R10 ;  /* 0x00000012110a7210 */ /* 0x008fc80007ffe00a */
[----:B----4-:R-:W-:-:S04]  /*16d0*/  IADD3 R10, PT, PT, R15, R16, R10 ;  /* 0x000000100f0a7210 */ /* 0x010fc80007ffe00a */
[----:B-----5:R-:W-:-:S04]  /*16e0*/  IADD3 R10, PT, PT, R13, R14, R10 ;  /* 0x0000000e0d0a7210 */ /* 0x020fc80007ffe00a */
[----:B------:R-:W-:-:S04]  /*16f0*/  IADD3 R6, PT, PT, R19, R6, R10 ;  /* 0x0000000613067210 */ /* 0x000fc80007ffe00a */
[----:B------:R-:W-:-:S04]  /*1700*/  IADD3 R6, PT, PT, R20, R25, R6 ;  /* 0x0000001914067210 */ /* 0x000fc80007ffe006 */
[----:B------:R-:W-:-:S04]  /*1710*/  IADD3 R5, PT, PT, R24, R5, R6 ;  /* 0x0000000518057210 */ /* 0x000fc80007ffe006 */
[----:B------:R-:W-:Y:S01]  /*1720*/  IADD3 R21, PT, PT, R22, R27, R5 ;  /* 0x0000001b16157210 */ /* 0x000fe20007ffe005 */
[----:B------:R-:W-:Y:S06]  /*1730*/  @!P1 BRA `(.L_x_27) ;  /* 0xfffffffc00649947 */ /* 0x000fec000383ffff */
.L_x_26:
[----:B------:R-:W-:Y:S05]  /*1740*/  BSYNC.RECONVERGENT B2 ;  /* 0x0000000000027941 */ /* 0x000fea0003800200 */
.L_x_25:
[----:B------:R-:W-:Y:S01]  /*1750*/  IMAD.IADD R4, R9, 0x1, -R8 ;  /* 0x0000000109047824 */ /* 0x000fe200078e0a08 */
[----:B------:R-:W-:Y:S04]  /*1760*/  BSSY.RECONVERGENT B2, `(.L_x_28) ;  /* 0x000001a000027945 */ /* 0x000fe80003800200 */
[----:B------:R-:W-:-:S13]  /*1770*/  ISETP.GT.AND P1, PT, R4, 0x400, PT ;  /* 0x000004000400780c */ /* 0x000fda0003f24270 */
[----:B------:R-:W-:Y:S05]  /*1780*/  @!P1 BRA `(.L_x_29) ;  /* 0x00000000005c9947 */ /* 0x000fea0003800000 */
[----:B------:R-:W0:Y:S01]  /*1790*/  LDC.64 R6, c[0x0][0x380] ;  /* 0x0000e000ff067b82 */ /* 0x000e220000000a00 */
[C---:B------:R-:W-:Y:S01]  /*17a0*/  VIADD R11, R23.reuse, 0x400 ;  /* 0x00000400170b7836 */ /* 0x040fe20000000000 */
[----:B------:R-:W2:Y:S04]  /*17b0*/  LDG.E.CONSTANT R10, desc[UR6][R2.64+-0x400] ;  /* 0xfffc0006020a7981 */ /* 0x000ea8000c1e9900 */
[----:B------:R-:W3:Y:S04]  /*17c0*/  LDG.E.CONSTANT R12, desc[UR6][R2.64+0x400] ;  /* 0x00040006020c7981 */ /* 0x000ee8000c1e9900 */
[----:B------:R-:W4:Y:S04]  /*17d0*/  LDG.E.CONSTANT R13, desc[UR6][R2.64+0xc00] ;  /* 0x000c0006020d7981 */ /* 0x000f28000c1e9900 */
[----:B------:R-:W5:Y:S04]  /*17e0*/  LDG.E.CONSTANT R15, desc[UR6][R2.64+0x1000] ;  /* 0x00100006020f7981 */ /* 0x000f68000c1e9900 */
[----:B------:R1:W5:Y:S01]  /*17f0*/  LDG.E.CONSTANT R14, desc[UR6][R2.64+0x1400] ;  /* 0x00140006020e7981 */ /* 0x000362000c1e9900 */
[----:B0-----:R-:W-:-:S04]  /*1800*/  IMAD.WIDE.U32 R4, R23, 0x4, R6 ;  /* 0x0000000417047825 */ /* 0x001fc800078e0006 */
[----:B------:R-:W-:Y:S02]  /*1810*/  IMAD.WIDE.U32 R6, R11, 0x4, R6 ;  /* 0x000000040b067825 */ /* 0x000fe400078e0006 */
[----:B------:R-:W2:Y:S04]  /*1820*/  LDG.E.CONSTANT R4, desc[UR6][R4.64] ;  /* 0x0000000604047981 */ /* 0x000ea8000c1e9900 */
[----:B------:R-:W3:Y:S04]  /*1830*/  LDG.E.CONSTANT R11, desc[UR6][R2.64] ;  /* 0x00000006020b7981 */ /* 0x000ee8000c1e9900 */
[----:B------:R-:W4:Y:S01]  /*1840*/  LDG.E.CONSTANT R7, desc[UR6][R6.64] ;  /* 0x0000000606077981 */ /* 0x000f22000c1e9900 */
[----:B------:R-:W-:Y:S01]  /*1850*/  PLOP3.LUT P0, PT, PT, PT, PT, 0x8, 0x80 ;  /* 0x000000000080781c */ /* 0x000fe20003f0e170 */
[----:B------:R-:W-:-:S02]  /*1860*/  VIADD R8, R8, 0x800 ;  /* 0x0000080008087836 */ /* 0x000fc40000000000 */
[----:B------:R-:W-:Y:S01]  /*1870*/  VIADD R23, R23, 0x800 ;  /* 0x0000080017177836 */ /* 0x000fe20000000000 */
[----:B--2---:R-:W-:Y:S02]  /*1880*/  IADD3 R10, PT, PT, R10, R4, R21 ;  /* 0x000000040a0a7210 */ /* 0x004fe40007ffe015 */
[----:B------:R-:W-:Y:S02]  /*1890*/  IADD3 R4, P1, PT, R2, 0x2000, RZ ;  /* 0x0000200002047810 */ /* 0x000fe40007f3e0ff */
[----:B---3--:R-:W-:-:S03]  /*18a0*/  IADD3 R10, PT, PT, R12, R11, R10 ;  /* 0x0000000b0c0a7210 */ /* 0x008fc60007ffe00a */
[----:B------:R-:W-:Y:S01]  /*18b0*/  IMAD.X R5, RZ, RZ, R3, P1 ;  /* 0x000000ffff057224 */ /* 0x000fe200008e0603 */
[----:B----4-:R-:W-:Y:S01]  /*18c0*/  IADD3 R10, PT, PT, R13, R7, R10 ;  /* 0x000000070d0a7210 */ /* 0x010fe20007ffe00a */
[----:B-1----:R-:W-:Y:S02]  /*18d0*/  IMAD.MOV.U32 R2, RZ, RZ, R4 ;  /* 0x000000ffff027224 */ /* 0x002fe400078e0004 */
[----:B------:R-:W-:Y:S01]  /*18e0*/  IMAD.MOV.U32 R3, RZ, RZ, R5 ;  /* 0x000000ffff037224 */ /* 0x000fe200078e0005 */
[----:B-----5:R-:W-:-:S07]  /*18f0*/  IADD3 R21, PT, PT, R14, R15, R10 ;  /* 0x0000000f0e157210 */ /* 0x020fce0007ffe00a */
.L_x_29:
[----:B------:R-:W-:Y:S05]  /*1900*/  BSYNC.RECONVERGENT B2 ;  /* 0x0000000000027941 */ /* 0x000fea0003800200 */
.L_x_28:
[----:B------:R-:W-:-:S13]  /*1910*/  ISETP.LT.OR P0, PT, R8, R9, P0 ;  /* 0x000000090800720c */ /* 0x000fda0000701670 */
[----:B------:R-:W-:Y:S05]  /*1920*/  @!P0 BRA `(.L_x_21) ;  /* 0x0000000000208947 */ /* 0x000fea0003800000 */
[----:B------:R-:W0:Y:S01]  /*1930*/  LDC.64 R4, c[0x0][0x380] ;  /* 0x0000e000ff047b82 */ /* 0x000e220000000a00 */
[----:B------:R-:W2:Y:S04]  /*1940*/  LDG.E.CONSTANT R6, desc[UR6][R2.64+-0x400] ;  /* 0xfffc000602067981 */ /* 0x000ea8000c1e9900 */
[----:B------:R-:W3:Y:S04]  /*1950*/  LDG.E.CONSTANT R7, desc[UR6][R2.64] ;  /* 0x0000000602077981 */ /* 0x000ee8000c1e9900 */
[----:B------:R-:W3:Y:S01]  /*1960*/  LDG.E.CONSTANT R8, desc[UR6][R2.64+0x400] ;  /* 0x0004000602087981 */ /* 0x000ee2000c1e9900 */
[----:B0-----:R-:W-:-:S06]  /*1970*/  IMAD.WIDE.U32 R4, R23, 0x4, R4 ;  /* 0x0000000417047825 */ /* 0x001fcc00078e0004 */
[----:B------:R-:W2:Y:S02]  /*1980*/  LDG.E.CONSTANT R4, desc[UR6][R4.64] ;  /* 0x0000000604047981 */ /* 0x000ea4000c1e9900 */
[----:B--2---:R-:W-:-:S04]  /*1990*/  IADD3 R6, PT, PT, R6, R4, R21 ;  /* 0x0000000406067210 */ /* 0x004fc80007ffe015 */
[----:B---3--:R-:W-:-:S07]  /*19a0*/  IADD3 R21, PT, PT, R8, R7, R6 ;  /* 0x0000000708157210 */ /* 0x008fce0007ffe006 */
.L_x_21:
[----:B------:R-:W-:Y:S05]  /*19b0*/  BSYNC.RECONVERGENT B1 ;  /* 0x0000000000017941 */ /* 0x000fea0003800200 */
.L_x_19:
[----:B------:R-:W0:Y:S01]  /*19c0*/  S2R R8, SR_LANEID ;  /* 0x0000000000087919 */ /* 0x000e220000000000 */
[----:B------:R-:W1:Y:S01]  /*19d0*/  SHFL.DOWN PT, R2, R21, 0x1, 0x1f ;  /* 0x08201f0015027f89 */ /* 0x000e6200000e0000 */
[C---:B0-----:R-:W-:Y:S02]  /*19e0*/  ISETP.GT.AND P0, PT, R8.reuse, 0x1e, PT ;  /* 0x0000001e0800780c */ /* 0x041fe40003f04270 */
[----:B------:R-:W-:Y:S02]  /*19f0*/  ISETP.NE.AND P1, PT, R8, RZ, PT ;  /* 0x000000ff0800720c */ /* 0x000fe40003f25270 */
[----:B-1----:R-:W-:Y:S02]  /*1a00*/  SEL R2, R2, RZ, !P0 ;  /* 0x000000ff02027207 */ /* 0x002fe40004000000 */
[----:B------:R-:W-:-:S03]  /*1a10*/  ISETP.GT.AND P0, PT, R8, 0x1d, PT ;  /* 0x0000001d0800780c */ /* 0x000fc60003f04270 */
[----:B------:R-:W-:-:S05]  /*1a20*/  IMAD.IADD R2, R2, 0x1, R21 ;  /* 0x0000000102027824 */ /* 0x000fca00078e0215 */
[----:B------:R-:W0:Y:S01]  /*1a30*/  SHFL.DOWN PT, R3, R2, 0x2, 0x1f ;  /* 0x08401f0002037f89 */ /* 0x000e2200000e0000 */
[----:B------:R-:W-:Y:S01]  /*1a40*/  @!P1 MOV R6, 0x400 ;  /* 0x0000040000069802 */ /* 0x000fe20000000f00 */
[----:B------:R-:W1:Y:S01]  /*1a50*/  @!P1 S2R R7, SR_CgaCtaId ;  /* 0x0000000000079919 */ /* 0x000e620000008800 */
[----:B0-----:R-:W-:Y:S02]  /*1a60*/  SEL R3, R3, RZ, !P0 ;  /* 0x000000ff03037207 */ /* 0x001fe40004000000 */
[----:B------:R-:W-:-:S03]  /*1a70*/  ISETP.GT.AND P0, PT, R8, 0x1b, PT ;  /* 0x0000001b0800780c */ /* 0x000fc60003f04270 */
[----:B------:R-:W-:-:S05]  /*1a80*/  IMAD.IADD R3, R2, 0x1, R3 ;  /* 0x0000000102037824 */ /* 0x000fca00078e0203 */
[----:B------:R-:W0:Y:S01]  /*1a90*/  SHFL.DOWN PT, R4, R3, 0x4, 0x1f ;  /* 0x08801f0003047f89 */ /* 0x000e2200000e0000 */
[----:B-1----:R-:W-:Y:S02]  /*1aa0*/  @!P1 LEA R6, R7, R6, 0x18 ;  /* 0x0000000607069211 */ /* 0x002fe400078ec0ff */
[----:B0-----:R-:W-:Y:S02]  /*1ab0*/  SEL R4, R4, RZ, !P0 ;  /* 0x000000ff04047207 */ /* 0x001fe40004000000 */
[----:B------:R-:W-:-:S03]  /*1ac0*/  ISETP.GT.AND P0, PT, R8, 0x17, PT ;  /* 0x000000170800780c */ /* 0x000fc60003f04270 */
[----:B------:R-:W-:Y:S01]  /*1ad0*/  IMAD.IADD R4, R3, 0x1, R4 ;  /* 0x0000000103047824 */ /* 0x000fe200078e0204 */
[----:B------:R-:W-:-:S04]  /*1ae0*/  @!P1 SHF.R.U32.HI R3, RZ, 0x3, R0 ;  /* 0x00000003ff039819 */ /* 0x000fc80000011600 */
        /* <DEDUP_REMOVED lines=13> */
[----:B------:R-:W0:Y:S01]  /*1bc0*/  S2UR UR5, SR_CgaCtaId ;  /* 0x00000000000579c3 */ /* 0x000e220000008800 */
[----:B------:R-:W-:Y:S02]  /*1bd0*/  UMOV UR4, 0x400 ;  /* 0x0000040000047882 */ /* 0x000fe40000000000 */
[----:B0-----:R-:W-:-:S09]  /*1be0*/  ULEA UR4, UR5, UR4, 0x18 ;  /* 0x0000000405047291 */ /* 0x001fd2000f8ec0ff */
[----:B------:R-:W-:Y:S04]  /*1bf0*/  LDS R0, [UR4+0xc] ;  /* 0x00000c04ff007984 */ /* 0x000fe80008000800 */
[----:B---3--:R-:W0:Y:S04]  /*1c00*/  LDS.128 R4, [UR4+0x10] ;  /* 0x00001004ff047984 */ /* 0x008e280008000c00 */
[----:B------:R-:W1:Y:S01]  /*1c10*/  LDS.64 R8, [UR4+0x20] ;  /* 0x00002004ff087984 */ /* 0x000e620008000a00 */
[----:B0-----:R-:W-:-:S04]  /*1c20*/  IADD3 R0, PT, PT, R4, R0, R3 ;  /* 0x0000000004007210 */ /* 0x001fc80007ffe003 */
[----:B------:R-:W-:-:S04]  /*1c30*/  IADD3 R0, PT, PT, R6, R0, R5 ;  /* 0x0000000006007210 */ /* 0x000fc80007ffe005 */
[----:B-1----:R-:W-:-:S05]  /*1c40*/  IADD3 R0, PT, PT, R8, R0, R7 ;  /* 0x0000000008007210 */ /* 0x002fca0007ffe007 */
[----:B------:R-:W-:Y:S01]  /*1c50*/  IMAD.IADD R3, R0, 0x1, R9 ;  /* 0x0000000100037824 */ /* 0x000fe200078e0209 */
[----:B------:R-:W-:Y:S06]  /*1c60*/  BRA `(.L_x_17) ;  /* 0x0000001c00307947 */ /* 0x000fec0003800000 */
.L_x_2:
        /* <DEDUP_REMOVED lines=12> */
.L_x_32:
[----:B------:R-:W-:Y:S05]  /*1d30*/  BSYNC.RECONVERGENT B1 ;  /* 0x0000000000017941 */ /* 0x000fea0003800200 */
.L_x_31:
        /* <DEDUP_REMOVED lines=16> */
.L_x_37:
        /* <DEDUP_REMOVED lines=9> */
.L_x_36:
[----:B------:R-:W-:Y:S05]  /*1ed0*/  BSYNC.RECONVERGENT B2 ;  /* 0x0000000000027941 */ /* 0x000fea0003800200 */
.L_x_35:
        /* <DEDUP_REMOVED lines=8> */
.L_x_40:
        /* <DEDUP_REMOVED lines=35> */
.L_x_39:
[----:B------:R-:W-:Y:S05]  /*2190*/  BSYNC.RECONVERGENT B2 ;  /* 0x0000000000027941 */ /* 0x000fea0003800200 */
.L_x_38:
        /* <DEDUP_REMOVED lines=22> */
.L_x_42:
[----:B------:R-:W-:Y:S05]  /*2300*/  BSYNC.RECONVERGENT B2 ;  /* 0x0000000000027941 */ /* 0x000fea0003800200 */
.L_x_41:
        /* <DEDUP_REMOVED lines=10> */
.L_x_34:
[----:B------:R-:W-:Y:S05]  /*23b0*/  BSYNC.RECONVERGENT B1 ;  /* 0x0000000000017941 */ /* 0x000fea0003800200 */
.L_x_33:
        /* <DEDUP_REMOVED lines=38> */
[----:B------:R-:W0:Y:S04]  /*2620*/  LDS.128 R4, [UR4+0x10] ;  /* 0x00001004ff047984 */ /* 0x000e280008000c00 */
[----:B------:R-:W1:Y:S01]  /*2630*/  LDS.64 R8, [UR4+0x20] ;  /* 0x00002004ff087984 */ /* 0x000e620008000a00 */
[----:B0-----:R-:W-:-:S04]  /*2640*/  IADD3 R0, PT, PT, R4, R0, R3 ;  /* 0x0000000004007210 */ /* 0x001fc80007ffe003 */
[----:B------:R-:W-:-:S04]  /*2650*/  IADD3 R0, PT, PT, R6, R0, R5 ;  /* 0x0000000006007210 */ /* 0x000fc80007ffe005 */
[----:B-1----:R-:W-:-:S05]  /*2660*/  IADD3 R0, PT, PT, R8, R0, R7 ;  /* 0x0000000008007210 */ /* 0x002fca0007ffe007 */
[----:B--2---:R-:W-:Y:S01]  /*2670*/  IMAD.IADD R3, R0, 0x1, R9 ;  /* 0x0000000100037824 */ /* 0x004fe200078e0209 */
[----:B------:R-:W-:Y:S06]  /*2680*/  BRA `(.L_x_17) ;  /* 0x0000001000a87947 */ /* 0x000fec0003800000 */
.L_x_43:
        /* <DEDUP_REMOVED lines=16> */
[----:B------:R-:W1:Y:S02]  /*2790*/  SHFL.DOWN PT, R2, R3, 0x2, R7 ;  /* 0x0840000003027989 */ /* 0x000e6400000e0007 */
[----:B-1----:R-:W-:Y:S02]  /*27a0*/  SEL R2, R2, RZ, !P0 ;  /* 0x000000ff02027207 */ /* 0x002fe40004000000 */
[----:B------:R-:W-:-:S03]  /*27b0*/  ISETP.GT.AND P0, PT, R8, R7, PT ;  /* 0x000000070800720c */ /* 0x000fc60003f04270 */
[----:B------:R-:W-:Y:S01]  /*27c0*/  IMAD.IADD R2, R3, 0x1, R2 ;  /* 0x0000000103027824 */ /* 0x000fe200078e0202 */
[----:B------:R-:W-:-:S04]  /*27d0*/  @!P1 SHF.R.U32.HI R3, RZ, 0x3, R9 ;  /* 0x00000003ff039819 */ /* 0x000fc80000011609 */
[----:B------:R-:W1:Y:S02]  /*27e0*/  SHFL.DOWN PT, R4, R2, 0x4, R7 ;  /* 0x0880000002047989 */ /* 0x000e6400000e0007 */
[----:B-1----:R-:W-:Y:S01]  /*27f0*/  SEL R5, R4, RZ, !P0 ;  /* 0x000000ff04057207 */ /* 0x002fe20004000000 */
[C---:B------:R-:W-:Y:S02]  /*2800*/  VIADD R4, R6.reuse, 0x8 ;  /* 0x0000000806047836 */ /* 0x040fe40000000000 */
[----:B------:R-:W-:Y:S02]  /*2810*/  VIADD R6, R6, 0x10 ;  /* 0x0000001006067836 */ /* 0x000fe40000000000 */
[----:B------:R-:W-:Y:S01]  /*2820*/  IMAD.IADD R5, R2, 0x1, R5 ;  /* 0x0000000102057824 */ /* 0x000fe200078e0205 */
[----:B------:R-:W-:Y:S02]  /*2830*/  ISETP.GT.AND P0, PT, R4, R7, PT ;  /* 0x000000070400720c */ /* 0x000fe40003f04270 */
[----:B------:R-:W-:-:S02]  /*2840*/  @!P1 MOV R4, 0x400 ;  /* 0x0000040000049802 */ /* 0x000fc40000000f00 */
[----:B------:R-:W1:Y:S02]  /*2850*/  SHFL.DOWN PT, R0, R5, 0x8, R7 ;  /* 0x0900000005007989 */ /* 0x000e6400000e0007 */
[----:B0-----:R-:W-:Y:S02]  /*2860*/  @!P1 LEA R11, R11, R4, 0x18 ;  /* 0x000000040b0b9211 */ /* 0x001fe400078ec0ff */
[----:B------:R-:W-:-:S05]  /*2870*/  @!P1 LOP3.LUT R4, R3, 0x7c, RZ, 0xc0, !PT ;  /* 0x0000007c03049812 */ /* 0x000fca00078ec0ff */
[----:B------:R-:W-:Y:S01]  /*2880*/  @!P1 IMAD.IADD R4, R4, 0x1, R11 ;  /* 0x0000000104049824 */ /* 0x000fe200078e020b */
[----:B-1----:R-:W-:Y:S02]  /*2890*/  SEL R0, R0, RZ, !P0 ;  /* 0x000000ff00007207 */ /* 0x002fe40004000000 */
        /* <DEDUP_REMOVED lines=15> */
[----:B-1----:R-:W0:Y:S04]  /*2990*/  LDS.128 R4, [UR4+0x10] ;  /* 0x00001004ff047984 */ /* 0x002e280008000c00 */
        /* <DEDUP_REMOVED lines=18> */
.L_x_30:
[----:B------:R-:W0:Y:S01]  /*2ac0*/  S2R R0, SR_TID.X ;  /* 0x0000000000007919 */ /* 0x000e220000002100 */
[----:B------:R-:W0:Y:S02]  /*2ad0*/  LDC.64 R2, c[0x0][0x380] ;  /* 0x0000e000ff027b82 */ /* 0x000e240000000a00 */
[----:B0-----:R-:W-:-:S05]  /*2ae0*/  IMAD.WIDE.U32 R2, R0, 0x4, R2 ;  /* 0x0000000400027825 */ /* 0x001fca00078e0002 */
[----:B------:R-:W2:Y:S04]  /*2af0*/  LDG.E.CONSTANT R19, desc[UR6][R2.64] ;  /* 0x0000000602137981 */ /* 0x000ea8000c1e9900 */
[----:B------:R-:W2:Y:S04]  /*2b00*/  LDG.E.CONSTANT R4, desc[UR6][R2.64+0x400] ;  /* 0x0004000602047981 */ /* 0x000ea8000c1e9900 */
[----:B------:R-:W2:Y:S04]  /*2b10*/  LDG.E.CONSTANT R5, desc[UR6][R2.64+0x800] ;  /* 0x0008000602057981 */ /* 0x000ea8000c1e9900 */
[----:B------:R-:W3:Y:S04]  /*2b20*/  LDG.E.CONSTANT R6, desc[UR6][R2.64+0xc00] ;  /* 0x000c000602067981 */ /* 0x000ee8000c1e9900 */
[----:B------:R-:W3:Y:S04]  /*2b30*/  LDG.E.CONSTANT R7, desc[UR6][R2.64+0x1000] ;  /* 0x0010000602077981 */ /* 0x000ee8000c1e9900 */
[----:B------:R-:W4:Y:S04]  /*2b40*/  LDG.E.CONSTANT R8, desc[UR6][R2.64+0x1400] ;  /* 0x0014000602087981 */ /* 0x000f28000c1e9900 */
[----:B------:R-:W4:Y:S04]  /*2b50*/  LDG.E.CONSTANT R9, desc[UR6][R2.64+0x1800] ;  /* 0x0018000602097981 */ /* 0x000f28000c1e9900 */
[----:B------:R-:W5:Y:S04]  /*2b60*/  LDG.E.CONSTANT R10, desc[UR6][R2.64+0x1c00] ;  /* 0x001c0006020a7981 */ /* 0x000f68000c1e9900 */
[----:B------:R-:W5:Y:S04]  /*2b70*/  LDG.E.CONSTANT R11, desc[UR6][R2.64+0x2000] ;  /* 0x00200006020b7981 */ /* 0x000f68000c1e9900 */
[----:B------:R-:W5:Y:S04]  /*2b80*/  LDG.E.CONSTANT R12, desc[UR6][R2.64+0x2400] ;  /* 0x00240006020c7981 */ /* 0x000f68000c1e9900 */
[----:B------:R-:W5:Y:S04]  /*2b90*/  LDG.E.CONSTANT R13, desc[UR6][R2.64+0x2800] ;  /* 0x00280006020d7981 */ /* 0x000f68000c1e9900 */
[----:B------:R-:W5:Y:S04]  /*2ba0*/  LDG.E.CONSTANT R14, desc[UR6][R2.64+0x2c00] ;  /* 0x002c0006020e7981 */ /* 0x000f68000c1e9900 */
[----:B------:R-:W5:Y:S04]  /*2bb0*/  LDG.E.CONSTANT R15, desc[UR6][R2.64+0x3000] ;  /* 0x00300006020f7981 */ /* 0x000f68000c1e9900 */
[----:B------:R-:W5:Y:S04]  /*2bc0*/  LDG.E.CONSTANT R16, desc[UR6][R2.64+0x3400] ;  /* 0x0034000602107981 */ /* 0x000f68000c1e9900 */
[----:B------:R-:W5:Y:S04]  /*2bd0*/  LDG.E.CONSTANT R17, desc[UR6][R2.64+0x3800] ;  /* 0x0038000602117981 */ /* 0x000f68000c1e9900 */
[----:B------:R-:W5:Y:S01]  /*2be0*/  LDG.E.CONSTANT R18, desc[UR6][R2.64+0x3c00] ;  /* 0x003c000602127981 */ /* 0x000f62000c1e9900 */
[----:B------:R-:W-:-:S02]  /*2bf0*/  ISETP.GE.U32.AND P0, PT, R20, 0x2000, PT ;  /* 0x000020001400780c */ /* 0x000fc40003f06070 */
[----:B--2---:R-:W-:-:S04]  /*2c00*/  IADD3 R4, PT, PT, R5, R4, R19 ;  /* 0x0000000405047210 */ /* 0x004fc80007ffe013 */
[----:B---3--:R-:W-:-:S04]  /*2c10*/  IADD3 R4, PT, PT, R7, R6, R4 ;  /* 0x0000000607047210 */ /* 0x008fc80007ffe004 */
[----:B----4-:R-:W-:-:S04]  /*2c20*/  IADD3 R4, PT, PT, R9, R8, R4 ;  /* 0x0000000809047210 */ /* 0x010fc80007ffe004 */
[----:B-----5:R-:W-:Y:S01]  /*2c30*/  IADD3 R4, PT, PT, R11, R10, R4 ;  /* 0x0000000a0b047210 */ /* 0x020fe20007ffe004 */
[----:B------:R-:W-:-:S03]  /*2c40*/  IMAD.MOV.U32 R11, RZ, RZ, 0x1000 ;  /* 0x00001000ff0b7424 */ /* 0x000fc600078e00ff */
[----:B------:R-:W-:-:S04]  /*2c50*/  IADD3 R4, PT, PT, R13, R12, R4 ;  /* 0x0000000c0d047210 */ /* 0x000fc80007ffe004 */
[----:B------:R-:W-:-:S04]  /*2c60*/  IADD3 R4, PT, PT, R15, R14, R4 ;  /* 0x0000000e0f047210 */ /* 0x000fc80007ffe004 */
[----:B------:R-:W-:-:S05]  /*2c70*/  IADD3 R17, PT, PT, R17, R16, R4 ;  /* 0x0000001011117210 */ /* 0x000fca0007ffe004 */
[----:B------:R-:W-:Y:S01]  /*2c80*/  IMAD.IADD R8, R18, 0x1, R17 ;  /* 0x0000000112087824 */ /* 0x000fe200078e0211 */
[----:B------:R-:W-:Y:S06]  /*2c90*/  @!P0 BRA `(.L_x_44) ;  /* 0x00000000008c8947 */ /* 0x000fec0003800000 */
[----:B------:R-:W0:Y:S01]  /*2ca0*/  LDC R7, c[0x0][0x390] ;  /* 0x0000e400ff077b82 */ /* 0x000e220000000800 */
[----:B------:R-:W-:Y:S02]  /*2cb0*/  VIADD R6, R20, 0xfffff000 ;  /* 0xfffff00014067836 */ /* 0x000fe40000000000 */
[----:B------:R-:W-:-:S07]  /*2cc0*/  IMAD.MOV.U32 R11, RZ, RZ, 0x1000 ;  /* 0x00001000ff0b7424 */ /* 0x000fce00078e00ff */
.L_x_46:
[----:B------:R-:W-:-:S05]  /*2cd0*/  IMAD.WIDE R4, R11, 0x4, R2 ;  /* 0x000000040b047825 */ /* 0x000fca00078e0202 */
        /* <DEDUP_REMOVED lines=16> */
[----:B--2---:R-:W-:-:S04]  /*2de0*/  IADD3 R18, PT, PT, R18, R19, R8 ;  /* 0x0000001312127210 */ /* 0x004fc80007ffe008 */
[----:B---3--:R-:W-:Y:S01]  /*2df0*/  IADD3 R18, PT, PT, R21, R20, R18 ;  /* 0x0000001415127210 */ /* 0x008fe20007ffe012 */
[----:B0-----:R-:W-:-:S04]  /*2e00*/  IMAD.MOV.U32 R20, RZ, RZ, R7 ;  /* 0x000000ffff147224 */ /* 0x001fc800078e0007 */
[----:B------:R-:W-:Y:S01]  /*2e10*/  IMAD.IADD R8, R20, 0x1, -R11 ;  /* 0x0000000114087824 */ /* 0x000fe200078e0a0b */
[----:B----4-:R-:W-:-:S04]  /*2e20*/  IADD3 R18, PT, PT, R23, R22, R18 ;  /* 0x0000001617127210 */ /* 0x010fc80007ffe012 */
[----:B------:R-:W-:Y:S02]  /*2e30*/  ISETP.GE.AND P0, PT, R8, 0x1000, PT ;  /* 0x000010000800780c */ /* 0x000fe40003f06270 */
[----:B-----5:R-:W-:-:S04]  /*2e40*/  IADD3 R18, PT, PT, R25, R24, R18 ;  /* 0x0000001819127210 */ /* 0x020fc80007ffe012 */
[----:B------:R-:W-:-:S04]  /*2e50*/  IADD3 R14, PT, PT, R14, R17, R18 ;  /* 0x000000110e0e7210 */ /* 0x000fc80007ffe012 */
[----:B------:R-:W-:-:S04]  /*2e60*/  IADD3 R12, PT, PT, R15, R12, R14 ;  /* 0x0000000c0f0c7210 */ /* 0x000fc80007ffe00e */
[----:B------:R-:W-:-:S04]  /*2e70*/  IADD3 R10, PT, PT, R10, R13, R12 ;  /* 0x0000000d0a0a7210 */ /* 0x000fc80007ffe00c */
[----:B------:R-:W-:Y:S01]  /*2e80*/  IADD3 R8, PT, PT, R16, R9, R10 ;  /* 0x0000000910087210 */ /* 0x000fe20007ffe00a */
[----:B------:R-:W-:Y:S06]  /*2e90*/  @!P0 BRA `(.L_x_45) ;  /* 0x0000000400fc8947 */ /* 0x000fec0003800000 */
[----:B------:R-:W-:-:S05]  /*2ea0*/  VIADD R11, R11, 0x1000 ;  /* 0x000010000b0b7836 */ /* 0x000fca0000000000 */
[----:B------:R-:W-:-:S13]  /*2eb0*/  ISETP.GT.AND P0, PT, R11, R6, PT ;  /* 0x000000060b00720c */ /* 0x000fda0003f04270 */
[----:B------:R-:W-:Y:S05]  /*2ec0*/  @!P0 BRA `(.L_x_46) ;  /* 0xfffffffc00808947 */ /* 0x000fea000383ffff */
.L_x_44:
        /* <DEDUP_REMOVED lines=20> */
.L_x_50:
        /* <DEDUP_REMOVED lines=8> */
.L_x_49:
[----:B------:R-:W-:Y:S05]  /*3090*/  BSYNC.RECONVERGENT B2 ;  /* 0x0000000000027941 */ /* 0x000fea0003800200 */
.L_x_48:
        /* <DEDUP_REMOVED lines=16> */
.L_x_53:
        /* <DEDUP_REMOVED lines=20> */
[----:B------:R-:W5:Y:S04]  /*32e0*/  LDG.E.CONSTANT R22, desc[UR6][R2.64+0x2400] ;  /* 0x0024000602167981 */ /* 0x000f68000c1e9900 */
[----:B------:R0:W5:Y:S04]  /*32f0*/  LDG.E.CONSTANT R5, desc[UR6][R4.64] ;  /* 0x0000000604057981 */ /* 0x000168000c1e9900 */
        /* <DEDUP_REMOVED lines=17> */
.L_x_52:
[----:B------:R-:W-:Y:S05]  /*3410*/  BSYNC.RECONVERGENT B2 ;  /* 0x0000000000027941 */ /* 0x000fea0003800200 */
.L_x_51:
        /* <DEDUP_REMOVED lines=10> */
[----:B------:R-:W5:Y:S01]  /*34c0*/  LDG.E.CONSTANT R16, desc[UR6][R2.64+0x1400] ;  /* 0x0014000602107981 */ /* 0x000f62000c1e9900 */
[----:B0-----:R-:W-:-:S04]  /*34d0*/  IMAD.WIDE.U32 R4, R11, 0x4, R6 ;  /* 0x000000040b047825 */ /* 0x001fc800078e0006 */
[----:B------:R-:W-:Y:S02]  /*34e0*/  IMAD.WIDE.U32 R6, R13, 0x4, R6 ;  /* 0x000000040d067825 */ /* 0x000fe400078e0006 */
[----:B------:R0:W2:Y:S04]  /*34f0*/  LDG.E.CONSTANT R5, desc[UR6][R4.64] ;  /* 0x0000000604057981 */ /* 0x0000a8000c1e9900 */
[----:B------:R1:W3:Y:S04]  /*3500*/  LDG.E.CONSTANT R13, desc[UR6][R2.64] ;  /* 0x00000006020d7981 */ /* 0x0002e8000c1e9900 */
[----:B------:R-:W4:Y:S01]  /*3510*/  LDG.E.CONSTANT R7, desc[UR6][R6.64] ;  /* 0x0000000606077981 */ /* 0x000f22000c1e9900 */
[----:B0-----:R-:W-:Y:S01]  /*3520*/  IADD3 R4, P1, PT, R2, 0x2000, RZ ;  /* 0x0000200002047810 */ /* 0x001fe20007f3e0ff */
[----:B------:R-:W-:Y:S01]  /*3530*/  VIADD R10, R10, 0x800 ;  /* 0x000008000a0a7836 */ /* 0x000fe20000000000 */
[----:B------:R-:W-:Y:S01]  /*3540*/  PLOP3.LUT P0, PT, PT, PT, PT, 0x8, 0x80 ;  /* 0x000000000080781c */ /* 0x000fe20003f0e170 */
[----:B------:R-:W-:-:S02]  /*3550*/  VIADD R11, R11, 0x800 ;  /* 0x000008000b0b7836 */ /* 0x000fc40000000000 */
[----:B-1----:R-:W-:Y:S01]  /*3560*/  IMAD.MOV.U32 R2, RZ, RZ, R4 ;  /* 0x000000ffff027224 */ /* 0x002fe200078e0004 */
[----:B--2---:R-:W-:-:S04]  /*3570*/  IADD3 R12, PT, PT, R12, R5, R8 ;  /* 0x000000050c0c7210 */ /* 0x004fc80007ffe008 */
[----:B---3--:R-:W-:Y:S01]  /*3580*/  IADD3 R12, PT, PT, R14, R13, R12 ;  /* 0x0000000d0e0c7210 */ /* 0x008fe20007ffe00c */
[----:B------:R-:W-:-:S03]  /*3590*/  IMAD.X R5, RZ, RZ, R3, P1 ;  /* 0x000000ffff057224 */ /* 0x000fc600008e0603 */
[----:B----4-:R-:W-:Y:S01]  /*35a0*/  IADD3 R12, PT, PT, R15, R7, R12 ;  /* 0x000000070f0c7210 */ /* 0x010fe20007ffe00c */
[----:B------:R-:W-:-:S03]  /*35b0*/  IMAD.MOV.U32 R3, RZ, RZ, R5 ;  /* 0x000000ffff037224 */ /* 0x000fc600078e0005 */
[----:B-----5:R-:W-:-:S07]  /*35c0*/  IADD3 R8, PT, PT, R16, R17, R12 ;  /* 0x0000001110087210 */ /* 0x020fce0007ffe00c */
.L_x_55:
[----:B------:R-:W-:Y:S05]  /*35d0*/  BSYNC.RECONVERGENT B2 ;  /* 0x0000000000027941 */ /* 0x000fea0003800200 */
.L_x_54:
        /* <DEDUP_REMOVED lines=10> */
.L_x_47:
[----:B------:R-:W-:Y:S05]  /*3680*/  BSYNC.RECONVERGENT B1 ;  /* 0x0000000000017941 */ /* 0x000fea0003800200 */
.L_x_45:
[----:B------:R-:W0:Y:S01]  /*3690*/  S2R R9, SR_LANEID ;  /* 0x0000000000097919 */ /* 0x000e220000000000 */
[----:B------:R-:W1:Y:S01]  /*36a0*/  SHFL.DOWN PT, R2, R8, 0x1, 0x1f ;  /* 0x08201f0008027f89 */ /* 0x000e6200000e0000 */
[C---:B0-----:R-:W-:Y:S02]  /*36b0*/  ISETP.GT.AND P0, PT, R9.reuse, 0x1e, PT ;  /* 0x0000001e0900780c */ /* 0x041fe40003f04270 */
[C---:B------:R-:W-:Y:S02]  /*36c0*/  ISETP.NE.AND P1, PT, R9.reuse, RZ, PT ;  /* 0x000000ff0900720c */ /* 0x040fe40003f25270 */
        /* <DEDUP_REMOVED lines=37> */
[----:B0-----:R-:W-:-:S07]  /*3920*/  IMAD.IADD R3, R0, 0x1, R9 ;  /* 0x0000000100037824 */ /* 0x001fce00078e0209 */
.L_x_17:
[----:B------:R-:W-:Y:S05]  /*3930*/  BSYNC.RECONVERGENT B0 ;  /* 0x0000000000007941 */ /* 0x000fea0003800200 */
.L_x_1:
[----:B------:R-:W-:Y:S05]  /*3940*/  @P0 EXIT ;  /* 0x000000000000094d */ /* 0x000fea0003800000 */
[----:B-1----:R-:W1:Y:S01]  /*3950*/  LDC.64 R4, c[0x0][0x388] ;  /* 0x0000e200ff047b82 */ /* 0x002e620000000a00 */
[----:B------:R-:W0:Y:S02]  /*3960*/  LDCU UR4, c[0x0][0x398] ;  /* 0x00007300ff0477ac */ /* 0x000e240008000800 */
[----:B0-234-:R-:W-:-:S05]  /*3970*/  VIADD R3, R3, UR4 ;  /* 0x0000000403037c36 */ /* 0x01dfca0008000000 */
[----:B-1----:R-:W-:Y:S01]  /*3980*/  STG.E desc[UR6][R4.64], R3 ;  /* 0x0000000304007986 */ /* 0x002fe2000c101906 */
[----:B------:R-:W-:Y:S05]  /*3990*/  EXIT ;  /* 0x000000000000794d */ /* 0x000fea0003800000 */
.L_x_56:
[----:B------:R-:W-:-:S00]  /*39a0*/  BRA `(.L_x_56) ;  /* 0xfffffffc00fc7947 */ /* 0x000fc0000383ffff */
[----:B------:R-:W-:-:S00]  /*39b0*/  NOP ;  /* 0x0000000000007918 */ /* 0x000fc00000000000 */
        /* <DEDUP_REMOVED lines=12> */
.L_x_279:


//--------------------- .text._ZN3cub18CUB_300001_SM_10006detail6reduce18DeviceReduceKernelINS2_10policy_hubIiyN4cuda3std3__44plusIiEEE10Policy1000EN6thrust24THRUST_300001_SM_1000_NS6detail15normal_iteratorINSD_10device_ptrIiEEEEyS9_iNS7_10__identityEEEvT0_PT3_T1_NS0_13GridEvenShareISN_EET2_T4_ --------------------------
	.section	.text._ZN3cub18CUB_300001_SM_10006detail6reduce18DeviceReduceKernelINS2_10policy_hubIiyN4cuda3std3__44plusIiEEE10Policy1000EN6thrust24THRUST_300001_SM_1000_NS6detail15normal_iteratorINSD_10device_ptrIiEEEEyS9_iNS7_10__identityEEEvT0_PT3_T1_NS0_13GridEvenShareISN_EET2_T4_,"ax",@progbits
	.align	128
        .global         _ZN3cub18CUB_300001_SM_10006detail6reduce18DeviceReduceKernelINS2_10policy_hubIiyN4cuda3std3__44plusIiEEE10Policy1000EN6thrust24THRUST_300001_SM_1000_NS6detail15normal_iteratorINSD_10device_ptrIiEEEEyS9_iNS7_10__identityEEEvT0_PT3_T1_NS0_13GridEvenShareISN_EET2_T4_
        .type           _ZN3cub18CUB_300001_SM_10006detail6reduce18DeviceReduceKernelINS2_10policy_hubIiyN4cuda3std3__44plusIiEEE10Policy1000EN6thrust24THRUST_300001_SM_1000_NS6detail15normal_iteratorINSD_10device_ptrIiEEEEyS9_iNS7_10__identityEEEvT0_PT3_T1_NS0_13GridEvenShareISN_EET2_T4_,@function
        .size           _ZN3cub18CUB_300001_SM_10006detail6reduce18DeviceReduceKernelINS2_10policy_hubIiyN4cuda3std3__44plusIiEEE10Policy1000EN6thrust24THRUST_300001_SM_1000_NS6detail15normal_iteratorINSD_10device_ptrIiEEEEyS9_iNS7_10__identityEEEvT0_PT3_T1_NS0_13GridEvenShareISN_EET2_T4_,(.L_x_280 - _ZN3cub18CUB_300001_SM_10006detail6reduce18DeviceReduceKernelINS2_10policy_hubIiyN4cuda3std3__44plusIiEEE10Policy1000EN6thrust24THRUST_300001_SM_1000_NS6detail15normal_iteratorINSD_10device_ptrIiEEEEyS9_iNS7_10__identityEEEvT0_PT3_T1_NS0_13GridEvenShareISN_EET2_T4_)
        .other          _ZN3cub18CUB_300001_SM_10006detail6reduce18DeviceReduceKernelINS2_10policy_hubIiyN4cuda3std3__44plusIiEEE10Policy1000EN6thrust24THRUST_300001_SM_1000_NS6detail15normal_iteratorINSD_10device_ptrIiEEEEyS9_iNS7_10__identityEEEvT0_PT3_T1_NS0_13GridEvenShareISN_EET2_T4_,@"STO_CUDA_ENTRY STV_DEFAULT"
_ZN3cub18CUB_300001_SM_10006detail6reduce18DeviceReduceKernelINS2_10policy_hubIiyN4cuda3std3__44plusIiEEE10Policy1000EN6thrust24THRUST_300001_SM_1000_NS6detail15normal_iteratorINSD_10device_ptrIiEEEEyS9_iNS7_10__identityEEEvT0_PT3_T1_NS0_13GridEvenShareISN_EET2_T4_:
.text._ZN3cub18CUB_300001_SM_10006detail6reduce18DeviceReduceKernelINS2_10policy_hubIiyN4cuda3std3__44plusIiEEE10Policy1000EN6thrust24THRUST_300001_SM_1000_NS6detail15normal_iteratorINSD_10device_ptrIiEEEEyS9_iNS7_10__identityEEEvT0_PT3_T1_NS0_13GridEvenShareISN_EET2_T4_:
[----:B------:R-:W-:Y:S08]  /*0000*/  LDC R1, c[0x0][0x37c] ;  /* 0x0000df00ff017b82 */ /* 0x000ff00000000800 */
[----:B------:R-:W0:Y:S01]  /*0010*/  S2UR UR16, SR_CTAID.X ;  /* 0x00000000001079c3 */ /* 0x000e220000002500 */
[----:B------:R-:W1:Y:S01]  /*0020*/  LDCU.64 UR8, c[0x0][0x3b8] ;  /* 0x00007700ff0877ac */ /* 0x000e620008000a00 */
[----:B------:R-:W-:Y:S01]  /*0030*/  BSSY.RECONVERGENT B0, `(.L_x_57) ;  /* 0x0000201000007945 */ /* 0x000fe20003800200 */
[----:B------:R-:W2:Y:S01]  /*0040*/  LDCU UR5, c[0x0][0x3c0] ;  /* 0x00007800ff0577ac */ /* 0x000ea20008000800 */
[----:B------:R-:W3:Y:S01]  /*0050*/  LDCU.64 UR14, c[0x0][0x358] ;  /* 0x00006b00ff0e77ac */ /* 0x000ee20008000a00 */
[----:B-1----:R-:W-:-:S02]  /*0060*/  IMAD.U32 R2, RZ, RZ, UR8 ;  /* 0x00000008ff027e24 */ /* 0x002fc4000f8e00ff */
[----:B------:R-:W-:Y:S01]  /*0070*/  IMAD.U32 R3, RZ, RZ, UR9 ;  /* 0x00000009ff037e24 */ /* 0x000fe2000f8e00ff */
[----:B--2---:R-:W-:Y:S02]  /*0080*/  USHF.L.U32 UR5, UR5, 0xc, URZ ;  /* 0x0000000c05057899 */ /* 0x004fe400080006ff */
[----:B0-----:R-:W-:Y:S02]  /*0090*/  USHF.L.U32 UR7, UR16, 0xc, URZ ;  /* 0x0000000c10077899 */ /* 0x001fe400080006ff */
[----:B------:R-:W-:-:S04]  /*00a0*/  USHF.R.S32.HI UR4, URZ, 0x1f, UR5 ;  /* 0x0000001fff047899 */ /* 0x000fc80008011405 */
[----:B------:R-:W-:-:S04]  /*00b0*/  IADD3 R23, P1, PT, R2, -UR7, RZ ;  /* 0x8000000702177c10 */ /* 0x000fc8000ff3e0ff */
[----:B------:R-:W-:Y:S02]  /*00c0*/  ISETP.GT.U32.AND P0, PT, R23, 0xfff, PT ;  /* 0x00000fff1700780c */ /* 0x000fe40003f04070 */
[----:B------:R-:W-:-:S04]  /*00d0*/  IADD3.X R22, PT, PT, R3, -0x1, RZ, P1, !PT ;  /* 0xffffffff03167810 */ /* 0x000fc80000ffe4ff */
[----:B------:R-:W-:-:S13]  /*00e0*/  ISETP.GT.U32.AND.EX P0, PT, R22, RZ, PT, P0 ;  /* 0x000000ff1600720c */ /* 0x000fda0003f04100 */
[----:B---3--:R-:W-:Y:S05]  /*00f0*/  @P0 BRA `(.L_x_58) ;  /* 0x0000000c00ac0947 */ /* 0x008fea0003800000 */
[----:B------:R-:W0:Y:S01]  /*0100*/  S2R R3, SR_TID.X ;  /* 0x0000000000037919 */ /* 0x000e220000002100 */
[----:B------:R-:W-:Y:S01]  /*0110*/  VIADD R0, R2, -UR7 ;  /* 0x8000000702007c36 */ /* 0x000fe20008000000 */
[----:B------:R-:W-:Y:S01]  /*0120*/  BSSY.RECONVERGENT B1, `(.L_x_59) ;  /* 0x000000a000017945 */ /* 0x000fe20003800200 */
[----:B------:R-:W-:-:S03]  /*0130*/  IMAD.MOV.U32 R4, RZ, RZ, RZ ;  /* 0x000000ffff047224 */ /* 0x000fc600078e00ff */
[----:B0-----:R-:W-:Y:S01]  /*0140*/  ISETP.GE.AND P0, PT, R3, R0, PT ;  /* 0x000000000300720c */ /* 0x001fe20003f06270 */
[----:B------:R-:W-:-:S12]  /*0150*/  IMAD.MOV.U32 R5, RZ, RZ, R3 ;  /* 0x000000ffff057224 */ /* 0x000fd800078e0003 */
[----:B------:R-:W-:Y:S05]  /*0160*/  @P0 BRA `(.L_x_60) ;  /* 0x0000000000140947 */ /* 0x000fea0003800000 */
[----:B------:R-:W0:Y:S01]  /*0170*/  LDC.64 R6, c[0x0][0x380] ;  /* 0x0000e000ff067b82 */ /* 0x000e220000000a00 */
[----:B------:R-:W-:-:S04]  /*0180*/  VIADD R5, R3, UR7 ;  /* 0x0000000703057c36 */ /* 0x000fc80008000000 */
[----:B0-----:R-:W-:-:S05]  /*0190*/  IMAD.WIDE.U32 R6, R5, 0x4, R6 ;  /* 0x0000000405067825 */ /* 0x001fca00078e0006 */
[----:B------:R0:W5:Y:S01]  /*01a0*/  LDG.E R4, desc[UR14][R6.64] ;  /* 0x0000000e06047981 */ /* 0x000162000c1e1900 */
[----:B------:R-:W-:-:S07]  /*01b0*/  VIADD R5, R3, 0x100 ;  /* 0x0000010003057836 */ /* 0x000fce0000000000 */
.L_x_60:
[----:B------:R-:W-:Y:S05]  /*01c0*/  BSYNC.RECONVERGENT B1 ;  /* 0x0000000000017941 */ /* 0x000fea0003800200 */
.L_x_59:
[----:B------:R-:W-:Y:S01]  /*01d0*/  ISETP.GE.AND P0, PT, R5, R0, PT ;  /* 0x000000000500720c */ /* 0x000fe20003f06270 */
[----:B------:R-:W-:-:S12]  /*01e0*/  BSSY.RECONVERGENT B1, `(.L_x_61) ;  /* 0x000006c000017945 */ /* 0x000fd80003800200 */
[----:B------:R-:W-:Y:S05]  /*01f0*/  @P0 BRA `(.L_x_62) ;  /* 0x0000000400a80947 */ /* 0x000fea0003800000 */
[----:B0-----:R-:W-:Y:S01]  /*0200*/  LOP3.LUT R7, RZ, R5, RZ, 0x33, !PT ;  /* 0x00000005ff077212 */ /* 0x001fe200078e33ff */
[----:B------:R-:W-:Y:S03]  /*0210*/  BSSY.RECONVERGENT B2, `(.L_x_63) ;  /* 0x0000030000027945 */ /* 0x000fe60003800200 */
[----:B------:R-:W-:-:S04]  /*0220*/  IADD3 R7, PT, PT, R2, -UR7, R7 ;  /* 0x8000000702077c10 */ /* 0x000fc8000fffe007 */
[C---:B------:R-:W-:Y:S02]  /*0230*/  ISETP.GE.U32.AND P1, PT, R7.reuse, 0xf00, PT ;  /* 0x00000f000700780c */ /* 0x040fe40003f26070 */
[----:B------:R-:W-:-:S04]  /*0240*/  LEA.HI R2, R7, 0x1, RZ, 0x18 ;  /* 0x0000000107027811 */ /* 0x000fc800078fc0ff */
[----:B------:R-:W-:-:S04]  /*0250*/  LOP3.LUT R21, R2, 0xf, RZ, 0xc0, !PT ;  /* 0x0000000f02157812 */ /* 0x000fc800078ec0ff */
[----:B------:R-:W-:-:S03]  /*0260*/  ISETP.NE.AND P0, PT, R21, RZ, PT ;  /* 0x000000ff1500720c */ /* 0x000fc60003f05270 */
[----:B------:R-:W-:Y:S10]  /*0270*/  @!P1 BRA `(.L_x_64) ;  /* 0x0000000000a49947 */ /* 0x000ff40003800000 */
[----:B------:R-:W0:Y:S01]  /*0280*/  LDCU.64 UR8, c[0x0][0x380] ;  /* 0x00007000ff0877ac */ /* 0x000e220008000a00 */
[----:B------:R-:W-:Y:S01]  /*0290*/  IMAD.WIDE.U32 R6, R5, 0x4, RZ ;  /* 0x0000000405067825 */ /* 0x000fe200078e00ff */
[----:B------:R-:W-:Y:S01]  /*02a0*/  LOP3.LUT R8, R2, 0x1fffff0, RZ, 0xc0, !PT ;  /* 0x01fffff002087812 */ /* 0x000fe200078ec0ff */
[----:B------:R-:W-:-:S04]  /*02b0*/  UIMAD.WIDE.U32 UR4, UR16, 0x4000, URZ ;  /* 0x00004000100478a5 */ /* 0x000fc8000f8e00ff */
[----:B------:R-:W-:Y:S02]  /*02c0*/  IMAD.MOV R8, RZ, RZ, -R8 ;  /* 0x000000ffff087224 */ /* 0x000fe400078e0a08 */
[----:B------:R-:W-:Y:S02]  /*02d0*/  LOP3.LUT R14, R6, UR4, RZ, 0xfc, !PT ;  /* 0x00000004060e7c12 */ /* 0x000fe4000f8efcff */
[----:B------:R-:W-:Y:S02]  /*02e0*/  LOP3.LUT R7, R7, UR5, RZ, 0xfc, !PT ;  /* 0x0000000507077c12 */ /* 0x000fe4000f8efcff */
[----:B0-----:R-:W-:-:S04]  /*02f0*/  IADD3 R14, P1, PT, R14, UR8, RZ ;  /* 0x000000080e0e7c10 */ /* 0x001fc8000ff3e0ff */
[----:B------:R-:W-:-:S04]  /*0300*/  IADD3 R14, P2, PT, R14, 0x2000, RZ ;  /* 0x000020000e0e7810 */ /* 0x000fc80007f5e0ff */
[----:B------:R-:W-:-:S09]  /*0310*/  IADD3.X R7, PT, PT, RZ, UR9, R7, P2, P1 ;  /* 0x00000009ff077c10 */ /* 0x000fd200097e2407 */
.L_x_65:
[----:B------:R-:W-:-:S05]  /*0320*/  IMAD.MOV.U32 R6, RZ, RZ, R14 ;  /* 0x000000ffff067224 */ /* 0x000fca00078e000e */
[----:B------:R-:W2:Y:S04]  /*0330*/  LDG.E R15, desc[UR14][R6.64+-0x2000] ;  /* 0xffe0000e060f7981 */ /* 0x000ea8000c1e1900 */
[----:B------:R-:W2:Y:S04]  /*0340*/  LDG.E R16, desc[UR14][R6.64+-0x1c00] ;  /* 0xffe4000e06107981 */ /* 0x000ea8000c1e1900 */
[----:B------:R-:W3:Y:S04]  /*0350*/  LDG.E R18, desc[UR14][R6.64+-0x1800] ;  /* 0xffe8000e06127981 */ /* 0x000ee8000c1e1900 */
[----:B------:R-:W3:Y:S04]  /*0360*/  LDG.E R17, desc[UR14][R6.64+-0x1400] ;  /* 0xffec000e06117981 */ /* 0x000ee8000c1e1900 */
[----:B------:R-:W4:Y:S04]  /*0370*/  LDG.E R20, desc[UR14][R6.64+-0x1000] ;  /* 0xfff0000e06147981 */ /* 0x000f28000c1e1900 */
        /* <DEDUP_REMOVED lines=10> */
[----:B------:R0:W4:Y:S01]  /*0420*/  LDG.E R10, desc[UR14][R6.64+0x1c00] ;  /* 0x001c000e060a7981 */ /* 0x000122000c1e1900 */
[----:B------:R-:W-:-:S02]  /*0430*/  VIADD R8, R8, 0x10 ;  /* 0x0000001008087836 */ /* 0x000fc40000000000 */
[----:B------:R-:W-:-:S03]  /*0440*/  VIADD R5, R5, 0x1000 ;  /* 0x0000100005057836 */ /* 0x000fc60000000000 */
[----:B------:R-:W-:Y:S02]  /*0450*/  ISETP.NE.AND P1, PT, R8, RZ, PT ;  /* 0x000000ff0800720c */ /* 0x000fe40003f25270 */
[----:B--2--5:R-:W-:-:S04]  /*0460*/  IADD3 R15, PT, PT, R16, R15, R4 ;  /* 0x0000000f100f7210 */ /* 0x024fc80007ffe004 */
[----:B---3--:R-:W-:-:S04]  /*0470*/  IADD3 R15, PT, PT, R17, R18, R15 ;  /* 0x00000012110f7210 */ /* 0x008fc80007ffe00f */
[----:B----4-:R-:W-:-:S04]  /*0480*/  IADD3 R15, PT, PT, R19, R20, R15 ;  /* 0x00000014130f7210 */ /* 0x010fc80007ffe00f */
[----:B------:R-:W-:-:S04]  /*0490*/  IADD3 R15, PT, PT, R23, R22, R15 ;  /* 0x00000016170f7210 */ /* 0x000fc80007ffe00f */
[----:B------:R-:W-:-:S04]  /*04a0*/  IADD3 R15, PT, PT, R25, R24, R15 ;  /* 0x00000018190f7210 */ /* 0x000fc80007ffe00f */
[----:B------:R-:W-:Y:S02]  /*04b0*/  IADD3 R13, PT, PT, R13, R14, R15 ;  /* 0x0000000e0d0d7210 */ /* 0x000fe40007ffe00f */
[----:B------:R-:W-:-:S05]  /*04c0*/  IADD3 R14, P2, PT, R6, 0x4000, RZ ;  /* 0x00004000060e7810 */ /* 0x000fca0007f5e0ff */
[----:B0-----:R-:W-:Y:S01]  /*04d0*/  IMAD.X R7, RZ, RZ, R7, P2 ;  /* 0x000000ffff077224 */ /* 0x001fe200010e0607 */
[----:B------:R-:W-:-:S04]  /*04e0*/  IADD3 R9, PT, PT, R12, R9, R13 ;  /* 0x000000090c097210 */ /* 0x000fc80007ffe00d */
[----:B------:R-:W-:Y:S01]  /*04f0*/  IADD3 R4, PT, PT, R10, R11, R9 ;  /* 0x0000000b0a047210 */ /* 0x000fe20007ffe009 */
[----:B------:R-:W-:Y:S06]  /*0500*/  @P1 BRA `(.L_x_65) ;  /* 0xfffffffc00841947 */ /* 0x000fec000383ffff */
.L_x_64:
[----:B------:R-:W-:Y:S05]  /*0510*/  BSYNC.RECONVERGENT B2 ;  /* 0x0000000000027941 */ /* 0x000fea0003800200 */
.L_x_63:
[----:B------:R-:W-:Y:S05]  /*0520*/  @!P0 BRA `(.L_x_62) ;  /* 0x0000000000dc8947 */ /* 0x000fea0003800000 */
[----:B------:R-:W-:Y:S01]  /*0530*/  ISETP.GE.U32.AND P0, PT, R21, 0x8, PT ;  /* 0x000000081500780c */ /* 0x000fe20003f06070 */
[----:B------:R-:W-:Y:S01]  /*0540*/  BSSY.RECONVERGENT B2, `(.L_x_66) ;  /* 0x0000016000027945 */ /* 0x000fe20003800200 */
[----:B------:R-:W-:-:S04]  /*0550*/  LOP3.LUT R16, R2, 0x7, RZ, 0xc0, !PT ;  /* 0x0000000702107812 */ /* 0x000fc800078ec0ff */
[----:B------:R-:W-:-:S07]  /*0560*/  ISETP.NE.AND P1, PT, R16, RZ, PT ;  /* 0x000000ff1000720c */ /* 0x000fce0003f25270 */
[----:B------:R-:W-:Y:S06]  /*0570*/  @!P0 BRA `(.L_x_67) ;  /* 0x0000000000488947 */ /* 0x000fec0003800000 */
[----:B------:R-:W0:Y:S01]  /*0580*/  LDCU.64 UR4, c[0x0][0x380] ;  /* 0x00007000ff0477ac */ /* 0x000e220008000a00 */
[----:B------:R-:W-:-:S04]  /*0590*/  IADD3 R7, P0, PT, R5, UR7, RZ ;  /* 0x0000000705077c10 */ /* 0x000fc8000ff1e0ff */
[----:B------:R-:W-:Y:S02]  /*05a0*/  LEA.HI.X.SX32 R8, R5, RZ, 0x1, P0 ;  /* 0x000000ff05087211 */ /* 0x000fe400000f0eff */
[----:B0-----:R-:W-:-:S04]  /*05b0*/  LEA R6, P0, R7, UR4, 0x2 ;  /* 0x0000000407067c11 */ /* 0x001fc8000f8010ff */
[----:B------:R-:W-:-:S05]  /*05c0*/  LEA.HI.X R7, R7, UR5, R8, 0x2, P0 ;  /* 0x0000000507077c11 */ /* 0x000fca00080f1408 */
[----:B------:R-:W2:Y:S04]  /*05d0*/  LDG.E R9, desc[UR14][R6.64] ;  /* 0x0000000e06097981 */ /* 0x000ea8000c1e1900 */
[----:B------:R-:W2:Y:S04]  /*05e0*/  LDG.E R8, desc[UR14][R6.64+0x400] ;  /* 0x0004000e06087981 */ /* 0x000ea8000c1e1900 */
[----:B------:R-:W3:Y:S04]  /*05f0*/  LDG.E R11, desc[UR14][R6.64+0x800] ;  /* 0x0008000e060b7981 */ /* 0x000ee8000c1e1900 */
[----:B------:R-:W3:Y:S04]  /*0600*/  LDG.E R10, desc[UR14][R6.64+0xc00] ;  /* 0x000c000e060a7981 */ /* 0x000ee8000c1e1900 */
[----:B------:R-:W4:Y:S04]  /*0610*/  LDG.E R13, desc[UR14][R6.64+0x1000] ;  /* 0x0010000e060d7981 */ /* 0x000f28000c1e1900 */
[----:B------:R-:W4:Y:S04]  /*0620*/  LDG.E R12, desc[UR14][R6.64+0x1400] ;  /* 0x0014000e060c7981 */ /* 0x000f28000c1e1900 */
[----:B------:R-:W4:Y:S04]  /*0630*/  LDG.E R15, desc[UR14][R6.64+0x1800] ;  /* 0x0018000e060f7981 */ /* 0x000f28000c1e1900 */
[----:B------:R-:W4:Y:S01]  /*0640*/  LDG.E R14, desc[UR14][R6.64+0x1c00] ;  /* 0x001c000e060e7981 */ /* 0x000f22000c1e1900 */
[----:B------:R-:W-:Y:S01]  /*0650*/  VIADD R5, R5, 0x800 ;  /* 0x0000080005057836 */ /* 0x000fe20000000000 */
[----:B--2--5:R-:W-:-:S04]  /*0660*/  IADD3 R8, PT, PT, R8, R9, R4 ;  /* 0x0000000908087210 */ /* 0x024fc80007ffe004 */
[----:B---3--:R-:W-:-:S04]  /*0670*/  IADD3 R8, PT, PT, R10, R11, R8 ;  /* 0x0000000b0a087210 */ /* 0x008fc80007ffe008 */
[----:B----4-:R-:W-:-:S04]  /*0680*/  IADD3 R8, PT, PT, R12, R13, R8 ;  /* 0x0000000d0c087210 */ /* 0x010fc80007ffe008 */
[----:B------:R-:W-:-:S07]  /*0690*/  IADD3 R4, PT, PT, R14, R15, R8 ;  /* 0x0000000f0e047210 */ /* 0x000fce0007ffe008 */
.L_x_67:
[----:B------:R-:W-:Y:S05]  /*06a0*/  BSYNC.RECONVERGENT B2 ;  /* 0x0000000000027941 */ /* 0x000fea0003800200 */
.L_x_66:
        /* <DEDUP_REMOVED lines=14> */
[----:B------:R-:W3:Y:S01]  /*0790*/  LDG.E R10, desc[UR14][R6.64+0xc00] ;  /* 0x000c000e060a7981 */ /* 0x000ee2000c1e1900 */
[----:B------:R-:W-:Y:S01]  /*07a0*/  VIADD R5, R5, 0x400 ;  /* 0x0000040005057836 */ /* 0x000fe20000000000 */
[----:B--2--5:R-:W-:-:S04]  /*07b0*/  IADD3 R4, PT, PT, R8, R9, R4 ;  /* 0x0000000908047210 */ /* 0x024fc80007ffe004 */
[----:B---3--:R-:W-:-:S07]  /*07c0*/  IADD3 R4, PT, PT, R10, R11, R4 ;  /* 0x0000000b0a047210 */ /* 0x008fce0007ffe004 */
.L_x_69:
[----:B------:R-:W-:Y:S05]  /*07d0*/  BSYNC.RECONVERGENT B2 ;  /* 0x0000000000027941 */ /* 0x000fea0003800200 */
.L_x_68:
[----:B------:R-:W-:Y:S05]  /*07e0*/  @!P1 BRA `(.L_x_62) ;  /* 0x00000000002c9947 */ /* 0x000fea0003800000 */
[----:B------:R-:W0:Y:S01]  /*07f0*/  LDC.64 R6, c[0x0][0x380] ;  /* 0x0000e000ff067b82 */ /* 0x000e220000000a00 */
[----:B------:R-:W-:Y:S02]  /*0800*/  IMAD.U32 R9, RZ, RZ, UR16 ;  /* 0x00000010ff097e24 */ /* 0x000fe4000f8e00ff */
[----:B------:R-:W-:Y:S02]  /*0810*/  IMAD.MOV R2, RZ, RZ, -R2 ;  /* 0x000000ffff027224 */ /* 0x000fe400078e0a02 */
[----:B0-----:R-:W-:-:S07]  /*0820*/  IMAD.WIDE.U32 R6, R9, 0x4000, R6 ;  /* 0x0000400009067825 */ /* 0x001fce00078e0006 */
.L_x_70:
[----:B------:R-:W-:-:S06]  /*0830*/  IMAD.WIDE R8, R5, 0x4, R6 ;  /* 0x0000000405087825 */ /* 0x000fcc00078e0206 */
[----:B------:R-:W2:Y:S01]  /*0840*/  LDG.E R9, desc[UR14][R8.64] ;  /* 0x0000000e08097981 */ /* 0x000ea2000c1e1900 */
[----:B------:R-:W-:Y:S02]  /*0850*/  VIADD R2, R2, 0x1 ;  /* 0x0000000102027836 */ /* 0x000fe40000000000 */
[----:B------:R-:W-:-:S03]  /*0860*/  VIADD R5, R5, 0x100 ;  /* 0x0000010005057836 */ /* 0x000fc60000000000 */
[----:B------:R-:W-:Y:S01]  /*0870*/  ISETP.NE.AND P0, PT, R2, RZ, PT ;  /* 0x000000ff0200720c */ /* 0x000fe20003f05270 */
[----:B--2--5:R-:W-:-:S12]  /*0880*/  IMAD.IADD R4, R9, 0x1, R4 ;  /* 0x0000000109047824 */ /* 0x024fd800078e0204 */
[----:B------:R-:W-:Y:S05]  /*0890*/  @P0 BRA `(.L_x_70) ;  /* 0xfffffffc00e40947 */ /* 0x000fea000383ffff */
.L_x_62:
[----:B------:R-:W-:Y:S05]  /*08a0*/  BSYNC.RECONVERGENT B1 ;  /* 0x0000000000017941 */ /* 0x000fea0003800200 */
.L_x_61:
[----:B------:R-:W-:-:S13]  /*08b0*/  ISETP.GE.AND P0, PT, R0, 0x100, PT ;  /* 0x000001000000780c */ /* 0x000fda0003f06270 */
[----:B------:R-:W-:Y:S05]  /*08c0*/  @!P0 BRA `(.L_x_71) ;  /* 0x0000000000ac8947 */ /* 0x000fea0003800000 */
[----:B------:R-:W1:Y:S01]  /*08d0*/  S2R R8, SR_LANEID ;  /* 0x0000000000087919 */ /* 0x000e620000000000 */
[----:B-----5:R-:W2:Y:S01]  /*08e0*/  SHFL.DOWN PT, R0, R4, 0x1, 0x1f ;  /* 0x08201f0004007f89 */ /* 0x020ea200000e0000 */
[C---:B-1----:R-:W-:Y:S02]  /*08f0*/  ISETP.GT.AND P0, PT, R8.reuse, 0x1e, PT ;  /* 0x0000001e0800780c */ /* 0x042fe40003f04270 */
[----:B------:R-:W-:Y:S02]  /*0900*/  ISETP.NE.AND P1, PT, R8, RZ, PT ;  /* 0x000000ff0800720c */ /* 0x000fe40003f25270 */
[----:B--2---:R-:W-:Y:S02]  /*0910*/  SEL R5, R0, RZ, !P0 ;  /* 0x000000ff00057207 */ /* 0x004fe40004000000 */
[----:B------:R-:W-:-:S03]  /*0920*/  ISETP.GT.AND P0, PT, R8, 0x1d, PT ;  /* 0x0000001d0800780c */ /* 0x000fc60003f04270 */
[----:B------:R-:W-:-:S05]  /*0930*/  IMAD.IADD R5, R5, 0x1, R4 ;  /* 0x0000000105057824 */ /* 0x000fca00078e0204 */
[----:B------:R-:W1:Y:S01]  /*0940*/  SHFL.DOWN PT, R0, R5, 0x2, 0x1f ;  /* 0x08401f0005007f89 */ /* 0x000e6200000e0000 */
[----:B0-----:R-:W0:Y:S01]  /*0950*/  @!P1 S2R R6, SR_CgaCtaId ;  /* 0x0000000000069919 */ /* 0x001e220000008800 */
[----:B-1----:R-:W-:Y:S02]  /*0960*/  SEL R0, R0, RZ, !P0 ;  /* 0x000000ff00007207 */ /* 0x002fe40004000000 */
[----:B------:R-:W-:-:S03]  /*0970*/  ISETP.GT.AND P0, PT, R8, 0x1b, PT ;  /* 0x0000001b0800780c */ /* 0x000fc60003f04270 */
[----:B------:R-:W-:Y:S01]  /*0980*/  IMAD.IADD R0, R5, 0x1, R0 ;  /* 0x0000000105007824 */ /* 0x000fe200078e0200 */
[----:B------:R-:W-:-:S04]  /*0990*/  @!P1 MOV R5, 0x400 ;  /* 0x0000040000059802 */ /* 0x000fc80000000f00 */
[----:B------:R-:W1:Y:S01]  /*09a0*/  SHFL.DOWN PT, R2, R0, 0x4, 0x1f ;  /* 0x08801f0000027f89 */ /* 0x000e6200000e0000 */
[----:B0-----:R-:W-:Y:S02]  /*09b0*/  @!P1 LEA R5, R6, R5, 0x18 ;  /* 0x0000000506059211 */ /* 0x001fe400078ec0ff */
[----:B-1----:R-:W-:Y:S02]  /*09c0*/  SEL R7, R2, RZ, !P0 ;  /* 0x000000ff02077207 */ /* 0x002fe40004000000 */
        /* <DEDUP_REMOVED lines=19> */
[----:B--2---:R-:W-:Y:S04]  /*0b00*/  LDS R0, [UR4+0xc] ;  /* 0x00000c04ff007984 */ /* 0x004fe80008000800 */
[----:B------:R-:W0:Y:S04]  /*0b10*/  LDS.128 R4, [UR4+0x10] ;  /* 0x00001004ff047984 */ /* 0x000e280008000c00 */
[----:B------:R-:W1:Y:S01]  /*0b20*/  LDS.64 R2, [UR4+0x20] ;  /* 0x00002004ff027984 */ /* 0x000e620008000a00 */
[----:B0-----:R-:W-:-:S04]  /*0b30*/  IADD3 R0, PT, PT, R4, R0, R9 ;  /* 0x0000000004007210 */ /* 0x001fc80007ffe009 */
[----:B------:R-:W-:-:S04]  /*0b40*/  IADD3 R0, PT, PT, R6, R0, R5 ;  /* 0x0000000006007210 */ /* 0x000fc80007ffe005 */
[----:B-1----:R-:W-:-:S05]  /*0b50*/  IADD3 R0, PT, PT, R2, R0, R7 ;  /* 0x0000000002007210 */ /* 0x002fca0007ffe007 */
[----:B------:R-:W-:Y:S01]  /*0b60*/  IMAD.IADD R9, R0, 0x1, R3 ;  /* 0x0000000100097824 */ /* 0x000fe200078e0203 */
[----:B------:R-:W-:Y:S06]  /*0b70*/  BRA `(.L_x_72) ;  /* 0x0000001400307947 */ /* 0x000fec0003800000 */
.L_x_71:
[----:B------:R-:W-:Y:S01]  /*0b80*/  LOP3.LUT R2, R3, 0x3e0, RZ, 0xc0, !PT ;  /* 0x000003e003027812 */ /* 0x000fe200078ec0ff */
[----:B------:R-:W1:Y:S03]  /*0b90*/  S2R R10, SR_LANEID ;  /* 0x00000000000a7919 */ /* 0x000e660000000000 */
[----:B0-----:R-:W-:Y:S01]  /*0ba0*/  LOP3.LUT R7, RZ, R2, RZ, 0x33, !PT ;  /* 0x00000002ff077212 */ /* 0x001fe200078e33ff */
[----:B------:R-:W-:-:S04]  /*0bb0*/  VIADD R5, R2, 0x20 ;  /* 0x0000002002057836 */ /* 0x000fc80000000000 */
[----:B------:R-:W-:Y:S01]  /*0bc0*/  IMAD.IADD R7, R0, 0x1, R7 ;  /* 0x0000000100077824 */ /* 0x000fe200078e0207 */
[----:B------:R-:W-:-:S04]  /*0bd0*/  ISETP.GT.AND P0, PT, R5, R0, PT ;  /* 0x000000000500720c */ /* 0x000fc80003f04270 */
[----:B------:R-:W-:-:S05]  /*0be0*/  SEL R7, R7, 0x1f, P0 ;  /* 0x0000001f07077807 */ /* 0x000fca0000000000 */
[----:B-----5:R-:W0:Y:S01]  /*0bf0*/  SHFL.DOWN PT, R2, R4, 0x1, R7 ;  /* 0x0820000004027989 */ /* 0x020e2200000e0007 */
[CC--:B-1----:R-:W-:Y:S01]  /*0c00*/  ISETP.GE.AND P0, PT, R10.reuse, R7.reuse, PT ;  /* 0x000000070a00720c */ /* 0x0c2fe20003f06270 */
[C---:B------:R-:W-:Y:S01]  /*0c10*/  VIADD R6, R10.reuse, 0x2 ;  /* 0x000000020a067836 */ /* 0x040fe20000000000 */
[C---:B------:R-:W-:Y:S01]  /*0c20*/  ISETP.NE.AND P1, PT, R10.reuse, RZ, PT ;  /* 0x000000ff0a00720c */ /* 0x040fe20003f25270 */
[----:B------:R-:W-:Y:S01]  /*0c30*/  VIADD R8, R10, 0x4 ;  /* 0x000000040a087836 */ /* 0x000fe20000000000 */
[----:B0-----:R-:W-:Y:S02]  /*0c40*/  SEL R5, R2, RZ, !P0 ;  /* 0x000000ff02057207 */ /* 0x001fe40004000000 */
        /* <DEDUP_REMOVED lines=35> */
[----:B------:R-:W0:Y:S04]  /*0e80*/  LDS.128 R4, [UR4+0x10] ;  /* 0x00001004ff047984 */ /* 0x000e280008000c00 */
[----:B------:R-:W2:Y:S04]  /*0e90*/  LDS R2, [UR4+0xc] ;  /* 0x00000c04ff027984 */ /* 0x000ea80008000800 */
[----:B------:R-:W3:Y:S01]  /*0ea0*/  LDS.64 R10, [UR4+0x20] ;  /* 0x00002004ff0a7984 */ /* 0x000ee20008000a00 */
[----:B0-----:R-:W-:Y:S02]  /*0eb0*/  SEL R4, R4, RZ, P2 ;  /* 0x000000ff04047207 */ /* 0x001fe40001000000 */
[----:B------:R-:W-:-:S02]  /*0ec0*/  ISETP.GT.AND P2, PT, R0, 0x60, PT ;  /* 0x000000600000780c */ /* 0x000fc40003f44270 */
[----:B--2---:R-:W-:Y:S02]  /*0ed0*/  SEL R2, R2, RZ, P1 ;  /* 0x000000ff02027207 */ /* 0x004fe40000800000 */
        /* <DEDUP_REMOVED lines=8> */
[----:B---3--:R-:W-:Y:S02]  /*0f60*/  SEL R10, R10, RZ, P2 ;  /* 0x000000ff0a0a7207 */ /* 0x008fe40001000000 */
[----:B------:R-:W-:Y:S02]  /*0f70*/  SEL R11, R11, RZ, P3 ;  /* 0x000000ff0b0b7207 */ /* 0x000fe40001800000 */
[----:B------:R-:W-:-:S05]  /*0f80*/  IADD3 R2, PT, PT, R10, R2, R7 ;  /* 0x000000020a027210 */ /* 0x000fca0007ffe007 */
[----:B-1----:R-:W-:Y:S01]  /*0f90*/  IMAD.IADD R9, R2, 0x1, R11 ;  /* 0x0000000102097824 */ /* 0x002fe200078e020b */
[----:B------:R-:W-:Y:S06]  /*0fa0*/  BRA `(.L_x_72) ;  /* 0x0000001000247947 */ /* 0x000fec0003800000 */
.L_x_58:
[----:B------:R-:W0:Y:S01]  /*0fb0*/  S2R R0, SR_TID.X ;  /* 0x0000000000007919 */ /* 0x000e220000002100 */
[----:B------:R-:W1:Y:S01]  /*0fc0*/  LDC.64 R4, c[0x0][0x380] ;  /* 0x0000e000ff047b82 */ /* 0x000e620000000a00 */
[----:B0-----:R-:W-:-:S04]  /*0fd0*/  VIADD R7, R0, UR7 ;  /* 0x0000000700077c36 */ /* 0x001fc80008000000 */
[----:B-1----:R-:W-:-:S05]  /*0fe0*/  IMAD.WIDE.U32 R4, R7, 0x4, R4 ;  /* 0x0000000407047825 */ /* 0x002fca00078e0004 */
[----:B------:R-:W2:Y:S04]  /*0ff0*/  LDG.E R6, desc[UR14][R4.64] ;  /* 0x0000000e04067981 */ /* 0x000ea8000c1e1900 */
[----:B------:R-:W2:Y:S04]  /*1000*/  LDG.E R7, desc[UR14][R4.64+0x400] ;  /* 0x0004000e04077981 */ /* 0x000ea8000c1e1900 */
[----:B------:R-:W2:Y:S04]  /*1010*/  LDG.E R8, desc[UR14][R4.64+0x800] ;  /* 0x0008000e04087981 */ /* 0x000ea8000c1e1900 */
[----:B------:R-:W3:Y:S04]  /*1020*/  LDG.E R9, desc[UR14][R4.64+0xc00] ;  /* 0x000c000e04097981 */ /* 0x000ee8000c1e1900 */
[----:B------:R-:W3:Y:S04]  /*1030*/  LDG.E R10, desc[UR14][R4.64+0x1000] ;  /* 0x0010000e040a7981 */ /* 0x000ee8000c1e1900 */
[----:B------:R-:W4:Y:S04]  /*1040*/  LDG.E R11, desc[UR14][R4.64+0x1400] ;  /* 0x0014000e040b7981 */ /* 0x000f28000c1e1900 */
[----:B------:R-:W4:Y:S04]  /*1050*/  LDG.E R12, desc[UR14][R4.64+0x1800] ;  /* 0x0018000e040c7981 */ /* 0x000f28000c1e1900 */
[----:B------:R-:W5:Y:S04]  /*1060*/  LDG.E R13, desc[UR14][R4.64+0x1c00] ;  /* 0x001c000e040d7981 */ /* 0x000f68000c1e1900 */
[----:B------:R-:W5:Y:S04]  /*1070*/  LDG.E R14, desc[UR14][R4.64+0x2000] ;  /* 0x0020000e040e7981 */ /* 0x000f68000c1e1900 */
[----:B------:R-:W5:Y:S04]  /*1080*/  LDG.E R15, desc[UR14][R4.64+0x2400] ;  /* 0x0024000e040f7981 */ /* 0x000f68000c1e1900 */
[----:B------:R-:W5:Y:S04]  /*1090*/  LDG.E R16, desc[UR14][R4.64+0x2800] ;  /* 0x0028000e04107981 */ /* 0x000f68000c1e1900 */
[----:B------:R-:W5:Y:S04]  /*10a0*/  LDG.E R17, desc[UR14][R4.64+0x2c00] ;  /* 0x002c000e04117981 */ /* 0x000f68000c1e1900 */
[----:B------:R-:W5:Y:S04]  /*10b0*/  LDG.E R18, desc[UR14][R4.64+0x3000] ;  /* 0x0030000e04127981 */ /* 0x000f68000c1e1900 */
[----:B------:R-:W5:Y:S04]  /*10c0*/  LDG.E R19, desc[UR14][R4.64+0x3400] ;  /* 0x0034000e04137981 */ /* 0x000f68000c1e1900 */
[----:B------:R-:W5:Y:S04]  /*10d0*/  LDG.E R20, desc[UR14][R4.64+0x3800] ;  /* 0x0038000e04147981 */ /* 0x000f68000c1e1900 */
[----:B------:R-:W5:Y:S01]  /*10e0*/  LDG.E R21, desc[UR14][R4.64+0x3c00] ;  /* 0x003c000e04157981 */ /* 0x000f62000c1e1900 */
[----:B------:R-:W-:-:S04]  /*10f0*/  ISETP.GE.U32.AND P0, PT, R23, UR5, PT ;  /* 0x0000000517007c0c */ /* 0x000fc8000bf06070 */
[----:B------:R-:W-:Y:S02]  /*1100*/  ISETP.GE.U32.AND.EX P0, PT, R22, UR4, PT, P0 ;  /* 0x0000000416007c0c */ /* 0x000fe4000bf06100 */
[----:B--2---:R-:W-:-:S04]  /*1110*/  IADD3 R6, PT, PT, R8, R7, R6 ;  /* 0x0000000708067210 */ /* 0x004fc80007ffe006 */
[----:B---3--:R-:W-:-:S04]  /*1120*/  IADD3 R6, PT, PT, R10, R9, R6 ;  /* 0x000000090a067210 */ /* 0x008fc80007ffe006 */
[----:B----4-:R-:W-:-:S04]  /*1130*/  IADD3 R6, PT, PT, R12, R11, R6 ;  /* 0x0000000b0c067210 */ /* 0x010fc80007ffe006 */
[----:B-----5:R-:W-:-:S04]  /*1140*/  IADD3 R6, PT, PT, R14, R13, R6 ;  /* 0x0000000d0e067210 */ /* 0x020fc80007ffe006 */
[----:B------:R-:W-:-:S04]  /*1150*/  IADD3 R6, PT, PT, R16, R15, R6 ;  /* 0x0000000f10067210 */ /* 0x000fc80007ffe006 */
[----:B------:R-:W-:-:S04]  /*1160*/  IADD3 R6, PT, PT, R18, R17, R6 ;  /* 0x0000001112067210 */ /* 0x000fc80007ffe006 */
[----:B------:R-:W-:-:S05]  /*1170*/  IADD3 R6, PT, PT, R20, R19, R6 ;  /* 0x0000001314067210 */ /* 0x000fca0007ffe006 */
[----:B------:R-:W-:Y:S01]  /*1180*/  IMAD.IADD R8, R21, 0x1, R6 ;  /* 0x0000000115087824 */ /* 0x000fe200078e0206 */
[----:B------:R-:W-:Y:S06]  /*1190*/  @!P0 BRA `(.L_x_73) ;  /* 0x0000000c00008947 */ /* 0x000fec0003800000 */
[----:B------:R-:W-:Y:S01]  /*11a0*/  UIADD3 UR8, UP0, UPT, UR5, UR7, URZ ;  /* 0x0000000705087290 */ /* 0x000fe2000ff1e0ff */
[----:B------:R-:W-:Y:S01]  /*11b0*/  IADD3 R20, P1, PT, R2, -0x1000, RZ ;  /* 0xfffff00002147810 */ /* 0x000fe20007f3e0ff */
[----:B------:R-:W0:Y:S01]  /*11c0*/  LDCU.64 UR12, c[0x0][0x380] ;  /* 0x00007000ff0c77ac */ /* 0x000e220008000a00 */
[----:B------:R-:W-:Y:S02]  /*11d0*/  LOP3.LUT R5, RZ, R0, RZ, 0x33, !PT ;  /* 0x00000000ff057212 */ /* 0x000fe400078e33ff */
[----:B------:R-:W-:Y:S01]  /*11e0*/  IADD3.X R9, PT, PT, R3, -0x1, RZ, P1, !PT ;  /* 0xffffffff03097810 */ /* 0x000fe20000ffe4ff */
[----:B------:R-:W-:Y:S01]  /*11f0*/  UIADD3.X UR9, UPT, UPT, URZ, UR4, URZ, UP0, !UPT ;  /* 0x00000004ff097290 */ /* 0x000fe200087fe4ff */
[----:B------:R-:W-:Y:S01]  /*1200*/  ISETP.LT.U32.AND P0, PT, R20, UR8, PT ;  /* 0x0000000814007c0c */ /* 0x000fe2000bf01070 */
[----:B------:R-:W-:Y:S01]  /*1210*/  UMOV UR6, UR5 ;  /* 0x0000000500067c82 */ /* 0x000fe20008000000 */
[----:B------:R-:W-:Y:S01]  /*1220*/  IADD3 R11, P2, PT, R0, UR8, RZ ;  /* 0x00000008000b7c10 */ /* 0x000fe2000ff5e0ff */
[----:B------:R-:W-:Y:S01]  /*1230*/  UMOV UR4, URZ ;  /* 0x000000ff00047c82 */ /* 0x000fe20008000000 */
[----:B------:R-:W-:Y:S01]  /*1240*/  IADD3 R5, PT, PT, R2, -UR5, R5 ;  /* 0x8000000502057c10 */ /* 0x000fe2000fffe005 */
[----:B------:R-:W-:Y:S01]  /*1250*/  IMAD.U32 R10, RZ, RZ, UR9 ;  /* 0x00000009ff0a7e24 */ /* 0x000fe2000f8e00ff */
[----:B------:R-:W-:Y:S01]  /*1260*/  UMOV UR10, UR8 ;  /* 0x00000008000a7c82 */ /* 0x000fe20008000000 */
[----:B------:R-:W-:-:S02]  /*1270*/  IMAD.X R4, RZ, RZ, UR9, P2 ;  /* 0x00000009ff047e24 */ /* 0x000fc400090e06ff */
[----:B------:R-:W-:Y:S01]  /*1280*/  VIADD R7, R5, -UR7 ;  /* 0x8000000705077c36 */ /* 0x000fe20008000000 */
[----:B------:R-:W-:Y:S01]  /*1290*/  ISETP.GT.U32.AND.EX P0, PT, R10, R9, PT, P0 ;  /* 0x000000090a00720c */ /* 0x000fe20003f04100 */
[----:B------:R-:W-:Y:S01]  /*12a0*/  UMOV UR7, UR9 ;  /* 0x0000000900077c82 */ /* 0x000fe20008000000 */
[----:B0-----:R-:W-:-:S04]  /*12b0*/  LEA R6, P1, R11, UR12, 0x2 ;  /* 0x0000000c0b067c11 */ /* 0x001fc8000f8210ff */
[----:B------:R-:W-:Y:S02]  /*12c0*/  IADD3 R6, P2, PT, R6, 0x2000, RZ ;  /* 0x0000200006067810 */ /* 0x000fe40007f5e0ff */
[----:B------:R-:W-:-:S05]  /*12d0*/  LEA.HI.X R11, R11, UR13, R4, 0x2, P1 ;  /* 0x0000000d0b0b7c11 */ /* 0x000fca00088f1404 */
[----:B------:R-:W-:Y:S01]  /*12e0*/  IMAD.X R11, RZ, RZ, R11, P2 ;  /* 0x000000ffff0b7224 */ /* 0x000fe200010e060b */
[----:B------:R-:W-:Y:S06]  /*12f0*/  @P0 BRA `(.L_x_74) ;  /* 0x0000000000d40947 */ /* 0x000fec0003800000 */
[----:B------:R-:W0:Y:S01]  /*1300*/  LDC.64 R2, c[0x0][0x3b8] ;  /* 0x0000ee00ff027b82 */ /* 0x000e220000000a00 */
[----:B------:R-:W1:Y:S01]  /*1310*/  LDCU.64 UR12, c[0x0][0x380] ;  /* 0x00007000ff0c77ac */ /* 0x000e620008000a00 */
[----:B------:R-:W-:Y:S01]  /*1320*/  NOP ;  /* 0x0000000000007918 */ /* 0x000fe20000000000 */
.L_x_75:
[----:B------:R-:W-:-:S05]  /*1330*/  IADD3 R5, P0, PT, R0, UR8, RZ ;  /* 0x0000000800057c10 */ /* 0x000fca000ff1e0ff */
[----:B------:R-:W-:Y:S01]  /*1340*/  IMAD.X R10, RZ, RZ, UR9, P0 ;  /* 0x00000009ff0a7e24 */ /* 0x000fe200080e06ff */
[----:B-1----:R-:W-:-:S04]  /*1350*/  LEA R4, P0, R5, UR12, 0x2 ;  /* 0x0000000c05047c11 */ /* 0x002fc8000f8010ff */
[----:B------:R-:W-:-:S05]  /*1360*/  LEA.HI.X R5, R5, UR13, R10, 0x2, P0 ;  /* 0x0000000d05057c11 */ /* 0x000fca00080f140a */
        /* <DEDUP_REMOVED lines=15> */
[----:B------:R1:W5:Y:S01]  /*1460*/  LDG.E R21, desc[UR14][R4.64+0x3c00] ;  /* 0x003c000e04157981 */ /* 0x000362000c1e1900 */
[----:B------:R-:W-:-:S02]  /*1470*/  USHF.R.S32.HI UR11, URZ, 0x1f, UR5 ;  /* 0x0000001fff0b7899 */ /* 0x000fc40008011405 */
[----:B------:R-:W-:-:S04]  /*1480*/  UIADD3 UR6, UP0, UPT, UR5, UR10, URZ ;  /* 0x0000000a05067290 */ /* 0x000fc8000ff1e0ff */
[----:B------:R-:W-:Y:S01]  /*1490*/  UIADD3.X UR7, UPT, UPT, UR11, UR7, URZ, UP0, !UPT ;  /* 0x000000070b077290 */ /* 0x000fe200087fe4ff */
[----:B--2---:R-:W-:Y:S02]  /*14a0*/  IADD3 R22, PT, PT, R22, R23, R8 ;  /* 0x0000001716167210 */ /* 0x004fe40007ffe008 */
[----:B0-----:R-:W-:-:S04]  /*14b0*/  IADD3 R8, P1, PT, R2, -UR8, RZ ;  /* 0x8000000802087c10 */ /* 0x001fc8000ff3e0ff */
[----:B------:R-:W-:Y:S02]  /*14c0*/  ISETP.GE.U32.AND P0, PT, R8, UR5, PT ;  /* 0x0000000508007c0c */ /* 0x000fe4000bf06070 */
[----:B---3--:R-:W-:Y:S02]  /*14d0*/  IADD3 R22, PT, PT, R25, R24, R22 ;  /* 0x0000001819167210 */ /* 0x008fe40007ffe016 */
[----:B-1----:R-:W-:-:S04]  /*14e0*/  IADD3.X R4, PT, PT, R3, ~UR9, RZ, P1, !PT ;  /* 0x8000000903047c10 */ /* 0x002fc80008ffe4ff */
[----:B------:R-:W-:Y:S02]  /*14f0*/  ISETP.GE.U32.AND.EX P0, PT, R4, UR11, PT, P0 ;  /* 0x0000000b04007c0c */ /* 0x000fe4000bf06100 */
[----:B----4-:R-:W-:-:S04]  /*1500*/  IADD3 R22, PT, PT, R27, R26, R22 ;  /* 0x0000001a1b167210 */ /* 0x010fc80007ffe016 */
[----:B-----5:R-:W-:-:S04]  /*1510*/  IADD3 R18, PT, PT, R19, R18, R22 ;  /* 0x0000001213127210 */ /* 0x020fc80007ffe016 */
[----:B------:R-:W-:-:S04]  /*1520*/  IADD3 R10, PT, PT, R10, R15, R18 ;  /* 0x0000000f0a0a7210 */ /* 0x000fc80007ffe012 */
[----:B------:R-:W-:-:S04]  /*1530*/  IADD3 R10, PT, PT, R16, R17, R10 ;  /* 0x00000011100a7210 */ /* 0x000fc80007ffe00a */
[----:B------:R-:W-:-:S04]  /*1540*/  IADD3 R10, PT, PT, R13, R14, R10 ;  /* 0x0000000e0d0a7210 */ /* 0x000fc80007ffe00a */
[----:B------:R-:W-:Y:S01]  /*1550*/  IADD3 R8, PT, PT, R21, R12, R10 ;  /* 0x0000000c15087210 */ /* 0x000fe20007ffe00a */
[----:B------:R-:W-:Y:S06]  /*1560*/  @!P0 BRA `(.L_x_73) ;  /* 0x00000008000c8947 */ /* 0x000fec0003800000 */
[----:B------:R-:W-:Y:S02]  /*1570*/  UIADD3 UR8, UP0, UPT, UR5, UR8, URZ ;  /* 0x0000000805087290 */ /* 0x000fe4000ff1e0ff */
[----:B------:R-:W-:Y:S01]  /*1580*/  IMAD.U32 R5, RZ, RZ, UR5 ;  /* 0x00000005ff057e24 */ /* 0x000fe2000f8e00ff */
[----:B------:R-:W-:Y:S01]  /*1590*/  UIADD3 UR4, UPT, UPT, UR4, 0x1, URZ ;  /* 0x0000000104047890 */ /* 0x000fe2000fffe0ff */
[----:B------:R-:W-:Y:S01]  /*15a0*/  IMAD.MOV.U32 R10, RZ, RZ, R6 ;  /* 0x000000ffff0a7224 */ /* 0x000fe200078e0006 */
[----:B------:R-:W-:Y:S01]  /*15b0*/  UIADD3.X UR9, UPT, UPT, UR11, UR9, URZ, UP0, !UPT ;  /* 0x000000090b097290 */ /* 0x000fe200087fe4ff */
[----:B------:R-:W-:Y:S01]  /*15c0*/  VIADD R7, R7, -UR5 ;  /* 0x8000000507077c36 */ /* 0x000fe20008000000 */
[----:B------:R-:W-:Y:S01]  /*15d0*/  ISETP.LT.U32.AND P0, PT, R20, UR8, PT ;  /* 0x0000000814007c0c */ /* 0x000fe2000bf01070 */
[----:B------:R-:W-:Y:S01]  /*15e0*/  IMAD.WIDE R10, R5, 0x4, R10 ;  /* 0x00000004050a7825 */ /* 0x000fe200078e020a */
[----:B------:R-:W-:-:S03]  /*15f0*/  UMOV UR10, UR6 ;  /* 0x00000006000a7c82 */ /* 0x000fc60008000000 */
[----:B------:R-:W-:Y:S02]  /*1600*/  IMAD.U32 R4, RZ, RZ, UR9 ;  /* 0x00000009ff047e24 */ /* 0x000fe4000f8e00ff */
[----:B------:R-:W-:-:S03]  /*1610*/  IMAD.MOV.U32 R6, RZ, RZ, R10 ;  /* 0x000000ffff067224 */ /* 0x000fc600078e000a */
[----:B------:R-:W-:-:S13]  /*1620*/  ISETP.GT.U32.AND.EX P0, PT, R4, R9, PT, P0 ;  /* 0x000000090400720c */ /* 0x000fda0003f04100 */
[----:B------:R-:W-:Y:S05]  /*1630*/  @!P0 BRA `(.L_x_75) ;  /* 0xfffffffc003c8947 */ /* 0x000fea000383ffff */
[----:B------:R-:W-:-:S05]  /*1640*/  UMOV UR6, UR5 ;  /* 0x0000000500067c82 */ /* 0x000fca0008000000 */
.L_x_74:
[C---:B------:R-:W-:Y:S01]  /*1650*/  VIADD R5, R2.reuse, -UR8 ;  /* 0x8000000802057c36 */ /* 0x040fe20008000000 */
[----:B------:R-:W-:Y:S01]  /*1660*/  ISETP.LE.U32.AND P1, PT, R2, UR8, PT ;  /* 0x0000000802007c0c */ /* 0x000fe2000bf23070 */
[----:B------:R-:W-:Y:S01]  /*1670*/  IMAD.U32 R4, RZ, RZ, UR9 ;  /* 0x00000009ff047e24 */ /* 0x000fe2000f8e00ff */
[----:B------:R-:W-:Y:S02]  /*1680*/  BSSY.RECONVERGENT B1, `(.L_x_73) ;  /* 0x0000071000017945 */ /* 0x000fe40003800200 */
[----:B------:R-:W-:-:S04]  /*1690*/  ISETP.GE.AND P0, PT, R0, R5, PT ;  /* 0x000000050000720c */ /* 0x000fc80003f06270 */
[----:B------:R-:W-:-:S13]  /*16a0*/  ISETP.GE.U32.OR.EX P0, PT, R4, R3, P0, P1 ;  /* 0x000000030400720c */ /* 0x000fda0000706510 */
[----:B------:R-:W-:Y:S05]  /*16b0*/  @P0 BRA `(.L_x_76) ;  /* 0x0000000400b40947 */ /* 0x000fea0003800000 */
[----:B------:R-:W0:Y:S01]  /*16c0*/  LDC R4, c[0x0][0x3c0] ;  /* 0x0000f000ff047b82 */ /* 0x000e220000000800 */
[----:B------:R-:W-:Y:S01]  /*16d0*/  USHF.L.U32 UR5, UR16, 0xc, URZ ;  /* 0x0000000c10057899 */ /* 0x000fe200080006ff */
[----:B------:R-:W-:Y:S01]  /*16e0*/  LOP3.LUT R3, RZ, R0, RZ, 0x33, !PT ;  /* 0x00000000ff037212 */ /* 0x000fe200078e33ff */
[----:B------:R-:W-:Y:S02]  /*16f0*/  BSSY.RECONVERGENT B2, `(.L_x_77) ;  /* 0x000002e000027945 */ /* 0x000fe40003800200 */
[----:B------:R-:W-:-:S06]  /*1700*/  UIADD3 UR5, UPT, UPT, UR5, UR6, URZ ;  /* 0x0000000605057290 */ /* 0x000fcc000fffe0ff */
[----:B------:R-:W-:Y:S01]  /*1710*/  IADD3 R2, PT, PT, R2, -UR5, R3 ;  /* 0x8000000502027c10 */ /* 0x000fe2000fffe003 */
[----:B0-----:R-:W-:-:S04]  /*1720*/  IMAD R3, R4, UR4, RZ ;  /* 0x0000000404037c24 */ /* 0x001fc8000f8e02ff */
[----:B------:R-:W-:-:S05]  /*1730*/  IMAD R2, R3, -0x1000, R2 ;  /* 0xfffff00003027824 */ /* 0x000fca00078e0202 */
[C---:B------:R-:W-:Y:S02]  /*1740*/  ISETP.GE.U32.AND P0, PT, R2.reuse, 0xf00, PT ;  /* 0x00000f000200780c */ /* 0x040fe40003f06070 */
[----:B------:R-:W-:Y:S01]  /*1750*/  LEA.HI R20, R2, 0x1, RZ, 0x18 ;  /* 0x0000000102147811 */ /* 0x000fe200078fc0ff */
[----:B------:R-:W-:-:S03]  /*1760*/  IMAD.MOV.U32 R2, RZ, RZ, R0 ;  /* 0x000000ffff027224 */ /* 0x000fc600078e0000 */
[----:B------:R-:W-:-:S04]  /*1770*/  LOP3.LUT R21, R20, 0xf, RZ, 0xc0, !PT ;  /* 0x0000000f14157812 */ /* 0x000fc800078ec0ff */
[----:B------:R-:W-:-:S03]  /*1780*/  ISETP.NE.AND P1, PT, R21, RZ, PT ;  /* 0x000000ff1500720c */ /* 0x000fc60003f25270 */
[----:B------:R-:W-:Y:S10]  /*1790*/  @!P0 BRA `(.L_x_78) ;  /* 0x00000000008c8947 */ /* 0x000ff40003800000 */
[----:B------:R-:W-:-:S04]  /*17a0*/  LEA.HI R2, R7, 0x1, RZ, 0x18 ;  /* 0x0000000107027811 */ /* 0x000fc800078fc0ff */
[----:B------:R-:W-:Y:S01]  /*17b0*/  LOP3.LUT R3, R2, 0x1fffff0, RZ, 0xc0, !PT ;  /* 0x01fffff002037812 */ /* 0x000fe200078ec0ff */
[----:B------:R-:W-:-:S04]  /*17c0*/  IMAD.MOV.U32 R2, RZ, RZ, R0 ;  /* 0x000000ffff027224 */ /* 0x000fc800078e0000 */
[----:B------:R-:W-:-:S07]  /*17d0*/  IMAD.MOV R3, RZ, RZ, -R3 ;  /* 0x000000ffff037224 */ /* 0x000fce00078e0a03 */
.L_x_79:
[----:B------:R-:W-:-:S05]  /*17e0*/  IMAD.MOV.U32 R10, RZ, RZ, R6 ;  /* 0x000000ffff0a7224 */ /* 0x000fca00078e0006 */
        /* <DEDUP_REMOVED lines=16> */
[----:B------:R-:W-:-:S02]  /*18f0*/  VIADD R3, R3, 0x10 ;  /* 0x0000001003037836 */ /* 0x000fc40000000000 */
[----:B------:R-:W-:-:S03]  /*1900*/  VIADD R2, R2, 0x1000 ;  /* 0x0000100002027836 */ /* 0x000fc60000000000 */
[----:B------:R-:W-:Y:S02]  /*1910*/  ISETP.NE.AND P0, PT, R3, RZ, PT ;  /* 0x000000ff0300720c */ /* 0x000fe40003f05270 */
[----:B--2---:R-:W-:-:S04]  /*1920*/  IADD3 R14, PT, PT, R14, R15, R8 ;  /* 0x0000000f0e0e7210 */ /* 0x004fc80007ffe008 */
[----:B---3--:R-:W-:-:S04]  /*1930*/  IADD3 R14, PT, PT, R16, R17, R14 ;  /* 0x00000011100e7210 */ /* 0x008fc80007ffe00e */
[----:B----4-:R-:W-:-:S04]  /*1940*/  IADD3 R14, PT, PT, R18, R19, R14 ;  /* 0x00000013120e7210 */ /* 0x010fc80007ffe00e */
[----:B-----5:R-:W-:-:S04]  /*1950*/  IADD3 R14, PT, PT, R22, R23, R14 ;  /* 0x00000017160e7210 */ /* 0x020fc80007ffe00e */
[----:B------:R-:W-:-:S04]  /*1960*/  IADD3 R14, PT, PT, R24, R25, R14 ;  /* 0x00000019180e7210 */ /* 0x000fc80007ffe00e */
[----:B------:R-:W-:Y:S02]  /*1970*/  IADD3 R13, PT, PT, R6, R13, R14 ;  /* 0x0000000d060d7210 */ /* 0x000fe40007ffe00e */
[----:B------:R-:W-:-:S05]  /*1980*/  IADD3 R6, P2, PT, R10, 0x4000, RZ ;  /* 0x000040000a067810 */ /* 0x000fca0007f5e0ff */
[----:B0-----:R-:W-:Y:S01]  /*1990*/  IMAD.X R11, RZ, RZ, R11, P2 ;  /* 0x000000ffff0b7224 */ /* 0x001fe200010e060b */
[----:B------:R-:W-:-:S04]  /*19a0*/  IADD3 R9, PT, PT, R12, R9, R13 ;  /* 0x000000090c097210 */ /* 0x000fc80007ffe00d */
[----:B------:R-:W-:Y:S01]  /*19b0*/  IADD3 R8, PT, PT, R5, R4, R9 ;  /* 0x0000000405087210 */ /* 0x000fe20007ffe009 */
[----:B------:R-:W-:Y:S06]  /*19c0*/  @P0 BRA `(.L_x_79) ;  /* 0xfffffffc00840947 */ /* 0x000fec000383ffff */
.L_x_78:
[----:B------:R-:W-:Y:S05]  /*19d0*/  BSYNC.RECONVERGENT B2 ;  /* 0x0000000000027941 */ /* 0x000fea0003800200 */
.L_x_77:
[----:B------:R-:W-:Y:S05]  /*19e0*/  @!P1 BRA `(.L_x_76) ;  /* 0x0000000000e89947 */ /* 0x000fea0003800000 */
[----:B------:R-:W-:Y:S01]  /*19f0*/  ISETP.GE.U32.AND P0, PT, R21, 0x8, PT ;  /* 0x000000081500780c */ /* 0x000fe20003f06070 */
[----:B------:R-:W-:Y:S01]  /*1a00*/  BSSY.RECONVERGENT B2, `(.L_x_80) ;  /* 0x0000015000027945 */ /* 0x000fe20003800200 */
[----:B------:R-:W-:-:S04]  /*1a10*/  LOP3.LUT R15, R20, 0x7, RZ, 0xc0, !PT ;  /* 0x00000007140f7812 */ /* 0x000fc800078ec0ff */
[----:B------:R-:W-:-:S07]  /*1a20*/  ISETP.NE.AND P1, PT, R15, RZ, PT ;  /* 0x000000ff0f00720c */ /* 0x000fce0003f25270 */
[----:B------:R-:W-:Y:S06]  /*1a30*/  @!P0 BRA `(.L_x_81) ;  /* 0x0000000000448947 */ /* 0x000fec0003800000 */
[----:B------:R-:W-:-:S05]  /*1a40*/  IADD3 R3, P0, PT, R2, UR8, RZ ;  /* 0x0000000802037c10 */ /* 0x000fca000ff1e0ff */
[----:B------:R-:W-:Y:S01]  /*1a50*/  IMAD.X R6, RZ, RZ, UR9, P0 ;  /* 0x00000009ff067e24 */ /* 0x000fe200080e06ff */
[----:B------:R-:W-:-:S04]  /*1a60*/  LEA R4, P0, R3, UR12, 0x2 ;  /* 0x0000000c03047c11 */ /* 0x000fc8000f8010ff */
        /* <DEDUP_REMOVED lines=8> */
[----:B------:R-:W5:Y:S01]  /*1af0*/  LDG.E R13, desc[UR14][R4.64+0x1c00] ;  /* 0x001c000e040d7981 */ /* 0x000f62000c1e1900 */
[----:B------:R-:W-:Y:S01]  /*1b00*/  VIADD R2, R2, 0x800 ;  /* 0x0000080002027836 */ /* 0x000fe20000000000 */
[----:B--2---:R-:W-:-:S04]  /*1b10*/  IADD3 R3, PT, PT, R6, R3, R8 ;  /* 0x0000000306037210 */ /* 0x004fc80007ffe008 */
[----:B---3--:R-:W-:-:S04]  /*1b20*/  IADD3 R3, PT, PT, R9, R10, R3 ;  /* 0x0000000a09037210 */ /* 0x008fc80007ffe003 */
[----:B----4-:R-:W-:-:S04]  /*1b30*/  IADD3 R3, PT, PT, R11, R12, R3 ;  /* 0x0000000c0b037210 */ /* 0x010fc80007ffe003 */
[----:B-----5:R-:W-:-:S07]  /*1b40*/  IADD3 R8, PT, PT, R13, R14, R3 ;  /* 0x0000000e0d087210 */ /* 0x020fce0007ffe003 */
.L_x_81:
[----:B------:R-:W-:Y:S05]  /*1b50*/  BSYNC.RECONVERGENT B2 ;  /* 0x0000000000027941 */ /* 0x000fea0003800200 */
.L_x_80:
[----:B------:R-:W-:Y:S05]  /*1b60*/  @!P1 BRA `(.L_x_76) ;  /* 0x0000000000889947 */ /* 0x000fea0003800000 */
[----:B------:R-:W-:Y:S01]  /*1b70*/  ISETP.GE.U32.AND P0, PT, R15, 0x4, PT ;  /* 0x000000040f00780c */ /* 0x000fe20003f06070 */
[----:B------:R-:W-:Y:S01]  /*1b80*/  BSSY.RECONVERGENT B2, `(.L_x_82) ;  /* 0x000000e000027945 */ /* 0x000fe20003800200 */
[----:B------:R-:W-:-:S11]  /*1b90*/  LOP3.LUT P1, RZ, R20, 0x3, RZ, 0xc0, !PT ;  /* 0x0000000314ff7812 */ /* 0x000fd6000782c0ff */
[----:B------:R-:W-:Y:S05]  /*1ba0*/  @!P0 BRA `(.L_x_83) ;  /* 0x00000000002c8947 */ /* 0x000fea0003800000 */
[----:B------:R-:W-:-:S05]  /*1bb0*/  IADD3 R3, P0, PT, R2, UR8, RZ ;  /* 0x0000000802037c10 */ /* 0x000fca000ff1e0ff */
[----:B------:R-:W-:Y:S01]  /*1bc0*/  IMAD.X R6, RZ, RZ, UR9, P0 ;  /* 0x00000009ff067e24 */ /* 0x000fe200080e06ff */
[----:B------:R-:W-:-:S04]  /*1bd0*/  LEA R4, P0, R3, UR12, 0x2 ;  /* 0x0000000c03047c11 */ /* 0x000fc8000f8010ff */
[----:B------:R-:W-:-:S05]  /*1be0*/  LEA.HI.X R5, R3, UR13, R6, 0x2, P0 ;  /* 0x0000000d03057c11 */ /* 0x000fca00080f1406 */
[----:B------:R-:W2:Y:S04]  /*1bf0*/  LDG.E R3, desc[UR14][R4.64] ;  /* 0x0000000e04037981 */ /* 0x000ea8000c1e1900 */
[----:B------:R-:W2:Y:S04]  /*1c00*/  LDG.E R6, desc[UR14][R4.64+0x400] ;  /* 0x0004000e04067981 */ /* 0x000ea8000c1e1900 */
[----:B------:R-:W3:Y:S04]  /*1c10*/  LDG.E R10, desc[UR14][R4.64+0x800] ;  /* 0x0008000e040a7981 */ /* 0x000ee8000c1e1900 */
[----:B------:R-:W3:Y:S01]  /*1c20*/  LDG.E R9, desc[UR14][R4.64+0xc00] ;  /* 0x000c000e04097981 */ /* 0x000ee2000c1e1900 */
[----:B------:R-:W-:Y:S01]  /*1c30*/  VIADD R2, R2, 0x400 ;  /* 0x0000040002027836 */ /* 0x000fe20000000000 */
[----:B--2---:R-:W-:-:S04]  /*1c40*/  IADD3 R3, PT, PT, R6, R3, R8 ;  /* 0x0000000306037210 */ /* 0x004fc80007ffe008 */
[----:B---3--:R-:W-:-:S07]  /*1c50*/  IADD3 R8, PT, PT, R9, R10, R3 ;  /* 0x0000000a09087210 */ /* 0x008fce0007ffe003 */
.L_x_83:
[----:B------:R-:W-:Y:S05]  /*1c60*/  BSYNC.RECONVERGENT B2 ;  /* 0x0000000000027941 */ /* 0x000fea0003800200 */
.L_x_82:
[----:B------:R-:W-:Y:S05]  /*1c70*/  @!P1 BRA `(.L_x_76) ;  /* 0x0000000000449947 */ /* 0x000fea0003800000 */
[----:B------:R-:W-:Y:S02]  /*1c80*/  LOP3.LUT R7, R7, 0xffff, RZ, 0xc0, !PT ;  /* 0x0000ffff07077812 */ /* 0x000fe400078ec0ff */
[----:B------:R-:W-:Y:S02]  /*1c90*/  IADD3 R6, P0, PT, R2, UR10, RZ ;  /* 0x0000000a02067c10 */ /* 0x000fe4000ff1e0ff */
[----:B------:R-:W-:Y:S02]  /*1ca0*/  LEA.HI R2, R7, 0x1, RZ, 0x18 ;  /* 0x0000000107027811 */ /* 0x000fe400078fc0ff */
[----:B------:R-:W-:Y:S01]  /*1cb0*/  LEA R5, P1, R6, UR12, 0x2 ;  /* 0x0000000c06057c11 */ /* 0x000fe2000f8210ff */
[----:B------:R-:W-:Y:S01]  /*1cc0*/  IMAD.X R3, RZ, RZ, UR7, P0 ;  /* 0x00000007ff037e24 */ /* 0x000fe200080e06ff */
[----:B------:R-:W-:-:S04]  /*1cd0*/  LOP3.LUT R2, R2, 0x3, RZ, 0xc0, !PT ;  /* 0x0000000302027812 */ /* 0x000fc800078ec0ff */
[----:B------:R-:W-:Y:S01]  /*1ce0*/  LEA.HI.X R6, R6, UR13, R3, 0x2, P1 ;  /* 0x0000000d06067c11 */ /* 0x000fe200088f1403 */
[----:B------:R-:W-:-:S07]  /*1cf0*/  IMAD.MOV R4, RZ, RZ, -R2 ;  /* 0x000000ffff047224 */ /* 0x000fce00078e0a02 */
.L_x_84:
[----:B------:R-:W-:Y:S02]  /*1d00*/  IMAD.MOV.U32 R3, RZ, RZ, R6 ;  /* 0x000000ffff037224 */ /* 0x000fe400078e0006 */
[----:B------:R-:W-:-:S05]  /*1d10*/  IMAD.MOV.U32 R2, RZ, RZ, R5 ;  /* 0x000000ffff027224 */ /* 0x000fca00078e0005 */
[----:B------:R-:W2:Y:S01]  /*1d20*/  LDG.E R3, desc[UR14][R2.64] ;  /* 0x0000000e02037981 */ /* 0x000ea2000c1e1900 */
[----:B------:R-:W-:Y:S01]  /*1d30*/  VIADD R4, R4, 0x1 ;  /* 0x0000000104047836 */ /* 0x000fe20000000000 */
[----:B------:R-:W-:-:S04]  /*1d40*/  IADD3 R5, P1, PT, R5, 0x400, RZ ;  /* 0x0000040005057810 */ /* 0x000fc80007f3e0ff */
[----:B------:R-:W-:Y:S01]  /*1d50*/  ISETP.NE.AND P0, PT, R4, RZ, PT ;  /* 0x000000ff0400720c */ /* 0x000fe20003f05270 */
[----:B------:R-:W-:Y:S02]  /*1d60*/  IMAD.X R6, RZ, RZ, R6, P1 ;  /* 0x000000ffff067224 */ /* 0x000fe400008e0606 */
[----:B--2---:R-:W-:-:S10]  /*1d70*/  IMAD.IADD R8, R3, 0x1, R8 ;  /* 0x0000000103087824 */ /* 0x004fd400078e0208 */
[----:B------:R-:W-:Y:S05]  /*1d80*/  @P0 BRA `(.L_x_84) ;  /* 0xfffffffc00dc0947 */ /* 0x000fea000383ffff */
.L_x_76:
[----:B------:R-:W-:Y:S05]  /*1d90*/  BSYNC.RECONVERGENT B1 ;  /* 0x0000000000017941 */ /* 0x000fea0003800200 */
.L_x_73:
        /* <DEDUP_REMOVED lines=37> */
[----:B0-----:R-:W0:Y:S01]  /*1ff0*/  LDS.64 R2, [UR4+0x20] ;  /* 0x00002004ff027984 */ /* 0x001e220008000a00 */
[----:B-1----:R-:W-:-:S04]  /*2000*/  IADD3 R0, PT, PT, R4, R0, R9 ;  /* 0x0000000004007210 */ /* 0x002fc80007ffe009 */
[----:B------:R-:W-:-:S04]  /*2010*/  IADD3 R0, PT, PT, R6, R0, R5 ;  /* 0x0000000006007210 */ /* 0x000fc80007ffe005 */
[----:B0-----:R-:W-:-:S05]  /*2020*/  IADD3 R0, PT, PT, R2, R0, R7 ;  /* 0x0000000002007210 */ /* 0x001fca0007ffe007 */
[----:B------:R-:W-:-:S07]  /*2030*/  IMAD.IADD R9, R0, 0x1, R3 ;  /* 0x0000000100097824 */ /* 0x000fce00078e0203 */
.L_x_72:
[----:B------:R-:W-:Y:S05]  /*2040*/  BSYNC.RECONVERGENT B0 ;  /* 0x0000000000007941 */ /* 0x000fea0003800200 */
.L_x_57:
[----:B------:R-:W-:Y:S05]  /*2050*/  @P0 EXIT ;  /* 0x000000000000094d */ /* 0x000fea0003800000 */
[----:B------:R-:W3:Y:S02]  /*2060*/  LDCU.64 UR4, c[0x0][0x388] ;  /* 0x00007100ff0477ac */ /* 0x000ee40008000a00 */
[----:B---3--:R-:W-:-:S06]  /*2070*/  UIMAD.WIDE.U32 UR4, UR16, 0x4, UR4 ;  /* 0x00000004100478a5 */ /* 0x008fcc000f8e0004 */
[----:B0-----:R-:W-:Y:S02]  /*2080*/  IMAD.U32 R2, RZ, RZ, UR4 ;  /* 0x00000004ff027e24 */ /* 0x001fe4000f8e00ff */
[----:B------:R-:W-:-:S05]  /*2090*/  IMAD.U32 R3, RZ, RZ, UR5 ;  /* 0x00000005ff037e24 */ /* 0x000fca000f8e00ff */
[----:B------:R-:W-:Y:S01]  /*20a0*/  STG.E desc[UR14][R2.64], R9 ;  /* 0x0000000902007986 */ /* 0x000fe2000c10190e */
[----:B------:R-:W-:Y:S05]  /*20b0*/  EXIT ;  /* 0x000000000000794d */ /* 0x000fea0003800000 */
.L_x_85:
        /* <DEDUP_REMOVED lines=12> */
.L_x_280:


//--------------------- .text._ZN3cub18CUB_300001_SM_10006detail6reduce28DeviceReduceSingleTileKernelINS2_10policy_hubIiyN4cuda3std3__44plusIiEEE10Policy1000EN6thrust24THRUST_300001_SM_1000_NS6detail15normal_iteratorINSD_10device_ptrIiEEEEPiyS9_iiNS7_10__identityEEEvT0_T1_T2_T3_T4_T6_ --------------------------
	.section	.text._ZN3cub18CUB_300001_SM_10006detail6reduce28DeviceReduceSingleTileKernelINS2_10policy_hubIiyN4cuda3std3__44plusIiEEE10Policy1000EN6thrust24THRUST_300001_SM_1000_NS6detail15normal_iteratorINSD_10device_ptrIiEEEEPiyS9_iiNS7_10__identityEEEvT0_T1_T2_T3_T4_T6_,"ax",@progbits
	.align	128
        .global         _ZN3cub18CUB_300001_SM_10006detail6reduce28DeviceReduceSingleTileKernelINS2_10policy_hubIiyN4cuda3std3__44plusIiEEE10Policy1000EN6thrust24THRUST_300001_SM_1000_NS6detail15normal_iteratorINSD_10device_ptrIiEEEEPiyS9_iiNS7_10__identityEEEvT0_T1_T2_T3_T4_T6_
        .type           _ZN3cub18CUB_300001_SM_10006detail6reduce28DeviceReduceSingleTileKernelINS2_10policy_hubIiyN4cuda3std3__44plusIiEEE10Policy1000EN6thrust24THRUST_300001_SM_1000_NS6detail15normal_iteratorINSD_10device_ptrIiEEEEPiyS9_iiNS7_10__identityEEEvT0_T1_T2_T3_T4_T6_,@function
        .size           _ZN3cub18CUB_300001_SM_10006detail6reduce28DeviceReduceSingleTileKernelINS2_10policy_hubIiyN4cuda3std3__44plusIiEEE10Policy1000EN6thrust24THRUST_300001_SM_1000_NS6detail15normal_iteratorINSD_10device_ptrIiEEEEPiyS9_iiNS7_10__identityEEEvT0_T1_T2_T3_T4_T6_,(.L_x_281 - _ZN3cub18CUB_300001_SM_10006detail6reduce28DeviceReduceSingleTileKernelINS2_10policy_hubIiyN4cuda3std3__44plusIiEEE10Policy1000EN6thrust24THRUST_300001_SM_1000_NS6detail15normal_iteratorINSD_10device_ptrIiEEEEPiyS9_iiNS7_10__identityEEEvT0_T1_T2_T3_T4_T6_)
        .other          _ZN3cub18CUB_300001_SM_10006detail6reduce28DeviceReduceSingleTileKernelINS2_10policy_hubIiyN4cuda3std3__44plusIiEEE10Policy1000EN6thrust24THRUST_300001_SM_1000_NS6detail15normal_iteratorINSD_10device_ptrIiEEEEPiyS9_iiNS7_10__identityEEEvT0_T1_T2_T3_T4_T6_,@"STO_CUDA_ENTRY STV_DEFAULT"
_ZN3cub18CUB_300001_SM_10006detail6reduce28DeviceReduceSingleTileKernelINS2_10policy_hubIiyN4cuda3std3__44plusIiEEE10Policy1000EN6thrust24THRUST_300001_SM_1000_NS6detail15normal_iteratorINSD_10device_ptrIiEEEEPiyS9_iiNS7_10__identityEEEvT0_T1_T2_T3_T4_T6_:
.text._ZN3cub18CUB_300001_SM_10006detail6reduce28DeviceReduceSingleTileKernelINS2_10policy_hubIiyN4cuda3std3__44plusIiEEE10Policy1000EN6thrust24THRUST_300001_SM_1000_NS6detail15normal_iteratorINSD_10device_ptrIiEEEEPiyS9_iiNS7_10__identityEEEvT0_T1_T2_T3_T4_T6_:
[----:B------:R-:W-:Y:S01]  /*0000*/  LDC R1, c[0x0][0x37c] ;  /* 0x0000df00ff017b82 */ /* 0x000fe20000000800 */
[----:B------:R-:W0:Y:S01]  /*0010*/  LDCU.64 UR4, c[0x0][0x390] ;  /* 0x00007200ff0477ac */ /* 0x000e220008000a00 */
[----:B------:R-:W1:Y:S01]  /*0020*/  LDCU.64 UR6, c[0x0][0x358] ;  /* 0x00006b00ff0677ac */ /* 0x000e620008000a00 */
[----:B0-----:R-:W-:Y:S02]  /*0030*/  IMAD.U32 R4, RZ, RZ, UR4 ;  /* 0x00000004ff047e24 */ /* 0x001fe4000f8e00ff */
[----:B------:R-:W-:-:S03]  /*0040*/  IMAD.U32 R0, RZ, RZ, UR5 ;  /* 0x00000005ff007e24 */ /* 0x000fc6000f8e00ff */
[----:B------:R-:W-:-:S04]  /*0050*/  ISETP.NE.U32.AND P0, PT, R4, RZ, PT ;  /* 0x000000ff0400720c */ /* 0x000fc80003f05070 */
[----:B------:R-:W-:-:S13]  /*0060*/  ISETP.NE.AND.EX P0, PT, R0, RZ, PT, P0 ;  /* 0x000000ff0000720c */ /* 0x000fda0003f05300 */
        /* <DEDUP_REMOVED lines=8> */
.L_x_86:
[----:B------:R-:W-:Y:S01]  /*00f0*/  ISETP.GT.U32.AND P0, PT, R4, 0xfff, PT ;  /* 0x00000fff0400780c */ /* 0x000fe20003f04070 */
[----:B------:R-:W-:Y:S03]  /*0100*/  BSSY.RECONVERGENT B0, `(.L_x_87) ;  /* 0x00001d1000007945 */ /* 0x000fe60003800200 */
[----:B------:R-:W-:-:S13]  /*0110*/  ISETP.GT.U32.AND.EX P0, PT, R0, RZ, PT, P0 ;  /* 0x000000ff0000720c */ /* 0x000fda0003f04100 */
[----:B------:R-:W-:Y:S05]  /*0120*/  @P0 BRA `(.L_x_88) ;  /* 0x0000000c00940947 */ /* 0x000fea0003800000 */
[----:B------:R-:W0:Y:S01]  /*0130*/  S2R R5, SR_TID.X ;  /* 0x0000000000057919 */ /* 0x000e220000002100 */
[----:B------:R-:W-:Y:S01]  /*0140*/  BSSY.RECONVERGENT B1, `(.L_x_89) ;  /* 0x0000009000017945 */ /* 0x000fe20003800200 */
[----:B------:R-:W-:Y:S01]  /*0150*/  IMAD.MOV.U32 R6, RZ, RZ, RZ ;  /* 0x000000ffff067224 */ /* 0x000fe200078e00ff */
[----:B0-----:R-:W-:Y:S01]  /*0160*/  ISETP.GE.U32.AND P0, PT, R5, R4, PT ;  /* 0x000000040500720c */ /* 0x001fe20003f06070 */
[----:B------:R-:W-:-:S12]  /*0170*/  IMAD.MOV.U32 R7, RZ, RZ, R5 ;  /* 0x000000ffff077224 */ /* 0x000fd800078e0005 */
[----:B------:R-:W-:Y:S05]  /*0180*/  @P0 BRA `(.L_x_90) ;  /* 0x0000000000100947 */ /* 0x000fea0003800000 */
[----:B------:R-:W0:Y:S02]  /*0190*/  LDC.64 R2, c[0x0][0x380] ;  /* 0x0000e000ff027b82 */ /* 0x000e240000000a00 */
[----:B0-----:R-:W-:-:S05]  /*01a0*/  IMAD.WIDE.U32 R2, R5, 0x4, R2 ;  /* 0x0000000405027825 */ /* 0x001fca00078e0002 */
[----:B------:R0:W5:Y:S01]  /*01b0*/  LDG.E R6, desc[UR6][R2.64] ;  /* 0x0000000602067981 */ /* 0x000162000c1e1900 */
[----:B------:R-:W-:-:S07]  /*01c0*/  VIADD R7, R5, 0x100 ;  /* 0x0000010005077836 */ /* 0x000fce0000000000 */
.L_x_90:
[----:B------:R-:W-:Y:S05]  /*01d0*/  BSYNC.RECONVERGENT B1 ;  /* 0x0000000000017941 */ /* 0x000fea0003800200 */
.L_x_89:
[----:B------:R-:W-:Y:S01]  /*01e0*/  ISETP.GE.U32.AND P0, PT, R7, R4, PT ;  /* 0x000000040700720c */ /* 0x000fe20003f06070 */
[----:B------:R-:W-:-:S12]  /*01f0*/  BSSY.RECONVERGENT B1, `(.L_x_91) ;  /* 0x0000060000017945 */ /* 0x000fd80003800200 */
[----:B------:R-:W-:Y:S05]  /*0200*/  @P0 BRA `(.L_x_92) ;  /* 0x0000000400780947 */ /* 0x000fea0003800000 */
[----:B0-----:R-:W-:Y:S01]  /*0210*/  LOP3.LUT R3, RZ, R7, RZ, 0x33, !PT ;  /* 0x00000007ff037212 */ /* 0x001fe200078e33ff */
[----:B------:R-:W-:Y:S04]  /*0220*/  BSSY.RECONVERGENT B2, `(.L_x_93) ;  /* 0x000002c000027945 */ /* 0x000fe80003800200 */
[----:B------:R-:W-:-:S05]  /*0230*/  IMAD.IADD R3, R3, 0x1, R4 ;  /* 0x0000000103037824 */ /* 0x000fca00078e0204 */
[C---:B------:R-:W-:Y:S02]  /*0240*/  ISETP.GE.U32.AND P0, PT, R3.reuse, 0xf00, PT ;  /* 0x00000f000300780c */ /* 0x040fe40003f06070 */
[----:B------:R-:W-:-:S04]  /*0250*/  LEA.HI R8, R3, 0x1, RZ, 0x18 ;  /* 0x0000000103087811 */ /* 0x000fc800078fc0ff */
[----:B------:R-:W-:-:S04]  /*0260*/  LOP3.LUT R22, R8, 0xf, RZ, 0xc0, !PT ;  /* 0x0000000f08167812 */ /* 0x000fc800078ec0ff */
[----:B------:R-:W-:-:S03]  /*0270*/  ISETP.NE.AND P1, PT, R22, RZ, PT ;  /* 0x000000ff1600720c */ /* 0x000fc60003f25270 */
[----:B------:R-:W-:Y:S10]  /*0280*/  @!P0 BRA `(.L_x_94) ;  /* 0x0000000000948947 */ /* 0x000ff40003800000 */
[----:B------:R-:W0:Y:S01]  /*0290*/  LDC.64 R2, c[0x0][0x380] ;  /* 0x0000e000ff027b82 */ /* 0x000e220000000a00 */
[----:B------:R-:W-:-:S05]  /*02a0*/  LOP3.LUT R9, R8, 0x1fffff0, RZ, 0xc0, !PT ;  /* 0x01fffff008097812 */ /* 0x000fca00078ec0ff */
[----:B------:R-:W-:Y:S02]  /*02b0*/  IMAD.MOV R9, RZ, RZ, -R9 ;  /* 0x000000ffff097224 */ /* 0x000fe400078e0a09 */
[----:B0-----:R-:W-:-:S03]  /*02c0*/  IMAD.WIDE.U32 R2, R7, 0x4, R2 ;  /* 0x0000000407027825 */ /* 0x001fc600078e0002 */
[----:B------:R-:W-:-:S05]  /*02d0*/  IADD3 R15, P0, PT, R2, 0x2000, RZ ;  /* 0x00002000020f7810 */ /* 0x000fca0007f1e0ff */
[----:B------:R-:W-:-:S08]  /*02e0*/  IMAD.X R3, RZ, RZ, R3, P0 ;  /* 0x000000ffff037224 */ /* 0x000fd000000e0603 */
.L_x_95:
        /* <DEDUP_REMOVED lines=31> */
.L_x_94:
[----:B------:R-:W-:Y:S05]  /*04e0*/  BSYNC.RECONVERGENT B2 ;  /* 0x0000000000027941 */ /* 0x000fea0003800200 */
.L_x_93:
[----:B------:R-:W-:Y:S05]  /*04f0*/  @!P1 BRA `(.L_x_92) ;  /* 0x0000000000bc9947 */ /* 0x000fea0003800000 */
[----:B------:R-:W-:Y:S01]  /*0500*/  ISETP.GE.U32.AND P0, PT, R22, 0x8, PT ;  /* 0x000000081600780c */ /* 0x000fe20003f06070 */
[----:B------:R-:W-:Y:S01]  /*0510*/  BSSY.RECONVERGENT B2, `(.L_x_96) ;  /* 0x0000013000027945 */ /* 0x000fe20003800200 */
[----:B------:R-:W-:-:S04]  /*0520*/  LOP3.LUT R17, R8, 0x7, RZ, 0xc0, !PT ;  /* 0x0000000708117812 */ /* 0x000fc800078ec0ff */
[----:B------:R-:W-:-:S07]  /*0530*/  ISETP.NE.AND P1, PT, R17, RZ, PT ;  /* 0x000000ff1100720c */ /* 0x000fce0003f25270 */
[----:B------:R-:W-:Y:S06]  /*0540*/  @!P0 BRA `(.L_x_97) ;  /* 0x00000000003c8947 */ /* 0x000fec0003800000 */
[----:B------:R-:W0:Y:S02]  /*0550*/  LDC.64 R2, c[0x0][0x380] ;  /* 0x0000e000ff027b82 */ /* 0x000e240000000a00 */
[----:B0-----:R-:W-:-:S05]  /*0560*/  IMAD.WIDE R2, R7, 0x4, R2 ;  /* 0x0000000407027825 */ /* 0x001fca00078e0202 */
        /* <DEDUP_REMOVED lines=13> */
.L_x_97:
[----:B------:R-:W-:Y:S05]  /*0640*/  BSYNC.RECONVERGENT B2 ;  /* 0x0000000000027941 */ /* 0x000fea0003800200 */
.L_x_96:
        /* <DEDUP_REMOVED lines=11> */
[----:B------:R-:W3:Y:S01]  /*0700*/  LDG.E R12, desc[UR6][R2.64+0xc00] ;  /* 0x000c0006020c7981 */ /* 0x000ee2000c1e1900 */
[----:B------:R-:W-:Y:S01]  /*0710*/  VIADD R7, R7, 0x400 ;  /* 0x0000040007077836 */ /* 0x000fe20000000000 */
[----:B--2--5:R-:W-:-:S04]  /*0720*/  IADD3 R6, PT, PT, R8, R9, R6 ;  /* 0x0000000908067210 */ /* 0x024fc80007ffe006 */
[----:B---3--:R-:W-:-:S07]  /*0730*/  IADD3 R6, PT, PT, R12, R11, R6 ;  /* 0x0000000b0c067210 */ /* 0x008fce0007ffe006 */
.L_x_99:
[----:B------:R-:W-:Y:S05]  /*0740*/  BSYNC.RECONVERGENT B2 ;  /* 0x0000000000027941 */ /* 0x000fea0003800200 */
.L_x_98:
[----:B------:R-:W-:Y:S05]  /*0750*/  @!P1 BRA `(.L_x_92) ;  /* 0x0000000000249947 */ /* 0x000fea0003800000 */
[----:B------:R-:W0:Y:S01]  /*0760*/  LDC.64 R8, c[0x0][0x380] ;  /* 0x0000e000ff087b82 */ /* 0x000e220000000a00 */
[----:B------:R-:W-:-:S07]  /*0770*/  IMAD.MOV R10, RZ, RZ, -R10 ;  /* 0x000000ffff0a7224 */ /* 0x000fce00078e0a0a */
.L_x_100:
[----:B0-----:R-:W-:-:S06]  /*0780*/  IMAD.WIDE R2, R7, 0x4, R8 ;  /* 0x0000000407027825 */ /* 0x001fcc00078e0208 */
[----:B------:R-:W2:Y:S01]  /*0790*/  LDG.E R3, desc[UR6][R2.64] ;  /* 0x0000000602037981 */ /* 0x000ea2000c1e1900 */
[----:B------:R-:W-:Y:S02]  /*07a0*/  VIADD R10, R10, 0x1 ;  /* 0x000000010a0a7836 */ /* 0x000fe40000000000 */
[----:B------:R-:W-:-:S03]  /*07b0*/  VIADD R7, R7, 0x100 ;  /* 0x0000010007077836 */ /* 0x000fc60000000000 */
[----:B------:R-:W-:Y:S01]  /*07c0*/  ISETP.NE.AND P0, PT, R10, RZ, PT ;  /* 0x000000ff0a00720c */ /* 0x000fe20003f05270 */
[----:B--2--5:R-:W-:-:S12]  /*07d0*/  IMAD.IADD R6, R3, 0x1, R6 ;  /* 0x0000000103067824 */ /* 0x024fd800078e0206 */
[----:B------:R-:W-:Y:S05]  /*07e0*/  @P0 BRA `(.L_x_100) ;  /* 0xfffffffc00e40947 */ /* 0x000fea000383ffff */
.L_x_92:
[----:B------:R-:W-:Y:S05]  /*07f0*/  BSYNC.RECONVERGENT B1 ;  /* 0x0000000000017941 */ /* 0x000fea0003800200 */
.L_x_91:
[----:B------:R-:W-:-:S04]  /*0800*/  ISETP.GE.U32.AND P0, PT, R4, 0x100, PT ;  /* 0x000001000400780c */ /* 0x000fc80003f06070 */
[----:B------:R-:W-:-:S13]  /*0810*/  ISETP.GE.U32.AND.EX P0, PT, R0, RZ, PT, P0 ;  /* 0x000000ff0000720c */ /* 0x000fda0003f06100 */
[----:B------:R-:W-:Y:S05]  /*0820*/  @!P0 BRA `(.L_x_101) ;  /* 0x0000000000ac8947 */ /* 0x000fea0003800000 */
[----:B------:R-:W1:Y:S01]  /*0830*/  S2R R8, SR_LANEID ;  /* 0x0000000000087919 */ /* 0x000e620000000000 */
[----:B------:R-:W-:Y:S01]  /*0840*/  ISETP.NE.AND P5, PT, R5, RZ, PT ;  /* 0x000000ff0500720c */ /* 0x000fe20003fa5270 */
[----:B-----5:R-:W0:Y:S01]  /*0850*/  SHFL.DOWN PT, R0, R6, 0x1, 0x1f ;  /* 0x08201f0006007f89 */ /* 0x020e2200000e0000 */
[C---:B-1----:R-:W-:Y:S02]  /*0860*/  ISETP.GT.AND P0, PT, R8.reuse, 0x1e, PT ;  /* 0x0000001e0800780c */ /* 0x042fe40003f04270 */
[----:B------:R-:W-:Y:S02]  /*0870*/  ISETP.NE.AND P1, PT, R8, RZ, PT ;  /* 0x000000ff0800720c */ /* 0x000fe40003f25270 */
[----:B0-----:R-:W-:Y:S02]  /*0880*/  SEL R3, R0, RZ, !P0 ;  /* 0x000000ff00037207 */ /* 0x001fe40004000000 */
        /* <DEDUP_REMOVED lines=21> */
[----:B0-----:R-:W-:-:S05]  /*09e0*/  SEL R3, R3, RZ, !P0 ;  /* 0x000000ff03037207 */ /* 0x001fca0004000000 */
[----:B------:R-:W-:-:S05]  /*09f0*/  IMAD.IADD R7, R2, 0x1, R3 ;  /* 0x0000000102077824 */ /* 0x000fca00078e0203 */
[----:B------:R1:W-:Y:S01]  /*0a00*/  @!P1 STS [R0+0x8], R7 ;  /* 0x0000080700009388 */ /* 0x0003e20000000800 */
[----:B------:R-:W-:Y:S06]  /*0a10*/  BAR.SYNC.DEFER_BLOCKING 0x0 ;  /* 0x0000000000007b1d */ /* 0x000fec0000010000 */
[----:B------:R-:W-:Y:S05]  /*0a20*/  @P5 BRA `(.L_x_102) ;  /* 0x0000001000f85947 */ /* 0x000fea0003800000 */
[----:B------:R-:W0:Y:S01]  /*0a30*/  S2UR UR5, SR_CgaCtaId ;  /* 0x00000000000579c3 */ /* 0x000e220000008800 */
[----:B------:R-:W-:Y:S02]  /*0a40*/  UMOV UR4, 0x400 ;  /* 0x0000040000047882 */ /* 0x000fe40000000000 */
[----:B0-----:R-:W-:-:S09]  /*0a50*/  ULEA UR4, UR5, UR4, 0x18 ;  /* 0x0000000405047291 */ /* 0x001fd2000f8ec0ff */
[----:B-1----:R-:W-:Y:S04]  /*0a60*/  LDS R0, [UR4+0xc] ;  /* 0x00000c04ff007984 */ /* 0x002fe80008000800 */
[----:B------:R-:W0:Y:S04]  /*0a70*/  LDS.128 R8, [UR4+0x10] ;  /* 0x00001004ff087984 */ /* 0x000e280008000c00 */
[----:B------:R-:W1:Y:S01]  /*0a80*/  LDS.64 R2, [UR4+0x20] ;  /* 0x00002004ff027984 */ /* 0x000e620008000a00 */
[----:B0-----:R-:W-:-:S04]  /*0a90*/  IADD3 R0, PT, PT, R8, R0, R7 ;  /* 0x0000000008007210 */ /* 0x001fc80007ffe007 */
[----:B------:R-:W-:-:S04]  /*0aa0*/  IADD3 R0, PT, PT, R10, R0, R9 ;  /* 0x000000000a007210 */ /* 0x000fc80007ffe009 */
[----:B-1----:R-:W-:-:S05]  /*0ab0*/  IADD3 R0, PT, PT, R2, R0, R11 ;  /* 0x0000000002007210 */ /* 0x002fca0007ffe00b */
[----:B------:R-:W-:Y:S01]  /*0ac0*/  IMAD.IADD R7, R0, 0x1, R3 ;  /* 0x0000000100077824 */ /* 0x000fe200078e0203 */
[----:B------:R-:W-:Y:S06]  /*0ad0*/  BRA `(.L_x_102) ;  /* 0x0000001000cc7947 */ /* 0x000fec0003800000 */
.L_x_101:
[C---:B0-----:R-:W-:Y:S01]  /*0ae0*/  LOP3.LUT R2, R5.reuse, 0x3e0, RZ, 0xc0, !PT ;  /* 0x000003e005027812 */ /* 0x041fe200078ec0ff */
[----:B------:R-:W0:Y:S01]  /*0af0*/  S2R R12, SR_LANEID ;  /* 0x00000000000c7919 */ /* 0x000e220000000000 */
[----:B------:R-:W-:Y:S02]  /*0b00*/  ISETP.NE.AND P5, PT, R5, RZ, PT ;  /* 0x000000ff0500720c */ /* 0x000fe40003fa5270 */
[----:B------:R-:W-:Y:S01]  /*0b10*/  LOP3.LUT R7, RZ, R2, RZ, 0x33, !PT ;  /* 0x00000002ff077212 */ /* 0x000fe200078e33ff */
[----:B------:R-:W-:-:S04]  /*0b20*/  VIADD R3, R2, 0x20 ;  /* 0x0000002002037836 */ /* 0x000fc80000000000 */
[----:B------:R-:W-:Y:S01]  /*0b30*/  IMAD.IADD R7, R7, 0x1, R4 ;  /* 0x0000000107077824 */ /* 0x000fe200078e0204 */
[----:B------:R-:W-:-:S04]  /*0b40*/  ISETP.GT.U32.AND P0, PT, R3, R4, PT ;  /* 0x000000040300720c */ /* 0x000fc80003f04070 */
        /* <DEDUP_REMOVED lines=10> */
[----:B------:R-:W-:Y:S01]  /*0bf0*/  @!P1 SHF.R.U32.HI R9, RZ, 0x3, R5 ;  /* 0x00000003ff099819 */ /* 0x000fe20000011605 */
[----:B------:R-:W1:Y:S03]  /*0c00*/  SHFL.DOWN PT, R7, R2, 0x2, R3 ;  /* 0x0840000002077989 */ /* 0x000e6600000e0003 */
[----:B------:R-:W-:Y:S02]  /*0c10*/  @!P1 LOP3.LUT R9, R9, 0x7c, RZ, 0xc0, !PT ;  /* 0x0000007c09099812 */ /* 0x000fe400078ec0ff */
[----:B-1----:R-:W-:Y:S02]  /*0c20*/  SEL R7, R7, RZ, !P0 ;  /* 0x000000ff07077207 */ /* 0x002fe40004000000 */
[----:B------:R-:W-:Y:S02]  /*0c30*/  ISETP.GT.AND P0, PT, R10, R3, PT ;  /* 0x000000030a00720c */ /* 0x000fe40003f04270 */
[----:B------:R-:W-:Y:S01]  /*0c40*/  @!P1 MOV R10, 0x400 ;  /* 0x00000400000a9802 */ /* 0x000fe20000000f00 */
[----:B------:R-:W-:-:S02]  /*0c50*/  IMAD.IADD R8, R2, 0x1, R7 ;  /* 0x0000000102087824 */ /* 0x000fc400078e0207 */
[----:B------:R-:W-:Y:S01]  /*0c60*/  VIADD R2, R12, 0x8 ;  /* 0x000000080c027836 */ /* 0x000fe20000000000 */
[----:B0-----:R-:W-:Y:S02]  /*0c70*/  @!P1 LEA R10, R11, R10, 0x18 ;  /* 0x0000000a0b0a9211 */ /* 0x001fe400078ec0ff */
        /* <DEDUP_REMOVED lines=11> */
[----:B0-----:R-:W-:-:S05]  /*0d30*/  SEL R7, R7, RZ, !P0 ;  /* 0x000000ff07077207 */ /* 0x001fca0004000000 */
[----:B------:R-:W-:-:S05]  /*0d40*/  IMAD.IADD R7, R2, 0x1, R7 ;  /* 0x0000000102077824 */ /* 0x000fca00078e0207 */
[----:B------:R0:W-:Y:S01]  /*0d50*/  @!P1 STS [R10+0x8], R7 ;  /* 0x000008070a009388 */ /* 0x0001e20000000800 */
[----:B------:R-:W-:Y:S06]  /*0d60*/  BAR.SYNC.DEFER_BLOCKING 0x0 ;  /* 0x0000000000007b1d */ /* 0x000fec0000010000 */
[----:B------:R-:W-:Y:S05]  /*0d70*/  @P5 BRA `(.L_x_102) ;  /* 0x0000001000245947 */ /* 0x000fea0003800000 */
[----:B------:R-:W1:Y:S01]  /*0d80*/  S2UR UR5, SR_CgaCtaId ;  /* 0x00000000000579c3 */ /* 0x000e620000008800 */
[----:B------:R-:W-:Y:S01]  /*0d90*/  UMOV UR4, 0x400 ;  /* 0x0000040000047882 */ /* 0x000fe20000000000 */
[C---:B------:R-:W-:Y:S02]  /*0da0*/  ISETP.GT.U32.AND P0, PT, R4.reuse, 0x40, PT ;  /* 0x000000400400780c */ /* 0x040fe40003f04070 */
[C---:B------:R-:W-:Y:S02]  /*0db0*/  ISETP.GT.U32.AND P6, PT, R4.reuse, 0x20, PT ;  /* 0x000000200400780c */ /* 0x040fe40003fc4070 */
[C---:B------:R-:W-:Y:S02]  /*0dc0*/  ISETP.GT.U32.AND P4, PT, R4.reuse, 0x60, PT ;  /* 0x000000600400780c */ /* 0x040fe40003f84070 */
[----:B------:R-:W-:Y:S02]  /*0dd0*/  ISETP.GT.U32.AND P2, PT, R4, 0x80, PT ;  /* 0x000000800400780c */ /* 0x000fe40003f44070 */
[----:B------:R-:W-:-:S02]  /*0de0*/  ISETP.GT.U32.AND.EX P0, PT, R0, RZ, PT, P0 ;  /* 0x000000ff0000720c */ /* 0x000fc40003f04100 */
[----:B------:R-:W-:Y:S02]  /*0df0*/  ISETP.GT.U32.AND.EX P6, PT, R0, RZ, PT, P6 ;  /* 0x000000ff0000720c */ /* 0x000fe40003fc4160 */
[C---:B------:R-:W-:Y:S02]  /*0e00*/  ISETP.GT.U32.AND P3, PT, R4.reuse, 0xa0, PT ;  /* 0x000000a00400780c */ /* 0x040fe40003f64070 */
[----:B------:R-:W-:Y:S02]  /*0e10*/  ISETP.GT.U32.AND P1, PT, R4, 0xc0, PT ;  /* 0x000000c00400780c */ /* 0x000fe40003f24070 */
[C---:B------:R-:W-:Y:S02]  /*0e20*/  ISETP.GT.U32.AND.EX P4, PT, R0.reuse, RZ, PT, P4 ;  /* 0x000000ff0000720c */ /* 0x040fe40003f84140 */
[C---:B------:R-:W-:Y:S02]  /*0e30*/  ISETP.GT.U32.AND.EX P2, PT, R0.reuse, RZ, PT, P2 ;  /* 0x000000ff0000720c */ /* 0x040fe40003f44120 */
[C---:B------:R-:W-:Y:S01]  /*0e40*/  ISETP.GT.U32.AND.EX P3, PT, R0.reuse, RZ, PT, P3 ;  /* 0x000000ff0000720c */ /* 0x040fe20003f64130 */
[----:B-1----:R-:W-:Y:S01]  /*0e50*/  ULEA UR4, UR5, UR4, 0x18 ;  /* 0x0000000405047291 */ /* 0x002fe2000f8ec0ff */
[----:B------:R-:W-:-:S08]  /*0e60*/  ISETP.GT.U32.AND.EX P1, PT, R0, RZ, PT, P1 ;  /* 0x000000ff0000720c */ /* 0x000fd00003f24110 */
[----:B0-----:R-:W0:Y:S04]  /*0e70*/  LDS.128 R8, [UR4+0x10] ;  /* 0x00001004ff087984 */ /* 0x001e280008000c00 */
[----:B------:R-:W1:Y:S04]  /*0e80*/  LDS R5, [UR4+0xc] ;  /* 0x00000c04ff057984 */ /* 0x000e680008000800 */
[----:B------:R-:W2:Y:S01]  /*0e90*/  LDS.64 R2, [UR4+0x20] ;  /* 0x00002004ff027984 */ /* 0x000ea20008000a00 */
[----:B0-----:R-:W-:Y:S02]  /*0ea0*/  SEL R8, R8, RZ, P0 ;  /* 0x000000ff08087207 */ /* 0x001fe40000000000 */
[----:B------:R-:W-:-:S02]  /*0eb0*/  ISETP.GT.U32.AND P0, PT, R4, 0xe0, PT ;  /* 0x000000e00400780c */ /* 0x000fc40003f04070 */
[----:B-1----:R-:W-:Y:S02]  /*0ec0*/  SEL R6, R5, RZ, P6 ;  /* 0x000000ff05067207 */ /* 0x002fe40003000000 */
[----:B------:R-:W-:Y:S02]  /*0ed0*/  SEL R9, R9, RZ, P4 ;  /* 0x000000ff09097207 */ /* 0x000fe40002000000 */
[----:B------:R-:W-:Y:S02]  /*0ee0*/  IADD3 R6, PT, PT, R8, R6, R7 ;  /* 0x0000000608067210 */ /* 0x000fe40007ffe007 */
[----:B------:R-:W-:Y:S02]  /*0ef0*/  SEL R10, R10, RZ, P2 ;  /* 0x000000ff0a0a7207 */ /* 0x000fe40001000000 */
[----:B------:R-:W-:Y:S02]  /*0f00*/  ISETP.GT.U32.AND.EX P0, PT, R0, RZ, PT, P0 ;  /* 0x000000ff0000720c */ /* 0x000fe40003f04100 */
[----:B------:R-:W-:-:S02]  /*0f10*/  SEL R11, R11, RZ, P3 ;  /* 0x000000ff0b0b7207 */ /* 0x000fc40001800000 */
[----:B------:R-:W-:Y:S02]  /*0f20*/  IADD3 R6, PT, PT, R10, R6, R9 ;  /* 0x000000060a067210 */ /* 0x000fe40007ffe009 */
[----:B--2---:R-:W-:Y:S02]  /*0f30*/  SEL R2, R2, RZ, P1 ;  /* 0x000000ff02027207 */ /* 0x004fe40000800000 */
[----:B------:R-:W-:Y:S02]  /*0f40*/  SEL R3, R3, RZ, P0 ;  /* 0x000000ff03037207 */ /* 0x000fe40000000000 */
[----:B------:R-:W-:-:S05]  /*0f50*/  IADD3 R2, PT, PT, R2, R6, R11 ;  /* 0x0000000602027210 */ /* 0x000fca0007ffe00b */
[----:B------:R-:W-:Y:S01]  /*0f60*/  IMAD.IADD R7, R2, 0x1, R3 ;  /* 0x0000000102077824 */ /* 0x000fe200078e0203 */
[----:B------:R-:W-:Y:S06]  /*0f70*/  BRA `(.L_x_102) ;  /* 0x0000000c00a47947 */ /* 0x000fec0003800000 */
.L_x_88:
[----:B------:R-:W0:Y:S01]  /*0f80*/  S2R R8, SR_TID.X ;  /* 0x0000000000087919 */ /* 0x000e220000002100 */
[----:B------:R-:W0:Y:S02]  /*0f90*/  LDC.64 R2, c[0x0][0x380] ;  /* 0x0000e000ff027b82 */ /* 0x000e240000000a00 */
[----:B0-----:R-:W-:-:S05]  /*0fa0*/  IMAD.WIDE.U32 R2, R8, 0x4, R2 ;  /* 0x0000000408027825 */ /* 0x001fca00078e0002 */
        /* <DEDUP_REMOVED lines=16> */
[----:B--2---:R-:W-:-:S04]  /*10b0*/  IADD3 R5, PT, PT, R7, R6, R5 ;  /* 0x0000000607057210 */ /* 0x004fc80007ffe005 */
[----:B---3--:R-:W-:Y:S01]  /*10c0*/  IADD3 R5, PT, PT, R12, R9, R5 ;  /* 0x000000090c057210 */ /* 0x008fe20007ffe005 */
[----:B------:R-:W-:Y:S01]  /*10d0*/  IMAD.MOV.U32 R9, RZ, RZ, 0x1000 ;  /* 0x00001000ff097424 */ /* 0x000fe200078e00ff */
[----:B------:R-:W-:-:S04]  /*10e0*/  IADD3 R12, P1, PT, R4, -0x1000, RZ ;  /* 0xfffff000040c7810 */ /* 0x000fc80007f3e0ff */
[----:B------:R-:W-:Y:S02]  /*10f0*/  ISETP.GE.U32.AND P0, PT, R12, 0x1000, PT ;  /* 0x000010000c00780c */ /* 0x000fe40003f06070 */
[----:B----4-:R-:W-:Y:S01]  /*1100*/  IADD3 R5, PT, PT, R14, R11, R5 ;  /* 0x0000000b0e057210 */ /* 0x010fe20007ffe005 */
[----:B------:R-:W-:Y:S01]  /*1110*/  IMAD.MOV.U32 R11, RZ, RZ, RZ ;  /* 0x000000ffff0b7224 */ /* 0x000fe200078e00ff */
[----:B------:R-:W-:-:S04]  /*1120*/  IADD3.X R14, PT, PT, R0, -0x1, RZ, P1, !PT ;  /* 0xffffffff000e7810 */ /* 0x000fc80000ffe4ff */
[----:B------:R-:W-:Y:S02]  /*1130*/  ISETP.GE.U32.AND.EX P0, PT, R14, RZ, PT, P0 ;  /* 0x000000ff0e00720c */ /* 0x000fe40003f06100 */
[----:B-----5:R-:W-:-:S04]  /*1140*/  IADD3 R5, PT, PT, R16, R13, R5 ;  /* 0x0000000d10057210 */ /* 0x020fc80007ffe005 */
[----:B------:R-:W-:-:S04]  /*1150*/  IADD3 R5, PT, PT, R18, R15, R5 ;  /* 0x0000000f12057210 */ /* 0x000fc80007ffe005 */
[----:B------:R-:W-:-:S04]  /*1160*/  IADD3 R5, PT, PT, R20, R17, R5 ;  /* 0x0000001114057210 */ /* 0x000fc80007ffe005 */
[----:B------:R-:W-:-:S05]  /*1170*/  IADD3 R5, PT, PT, R22, R19, R5 ;  /* 0x0000001316057210 */ /* 0x000fca0007ffe005 */
[----:B------:R-:W-:Y:S01]  /*1180*/  IMAD.IADD R10, R10, 0x1, R5 ;  /* 0x000000010a0a7824 */ /* 0x000fe200078e0205 */
[----:B------:R-:W-:Y:S06]  /*1190*/  @!P0 BRA `(.L_x_103) ;  /* 0x0000000000a08947 */ /* 0x000fec0003800000 */
[----:B------:R-:W0:Y:S01]  /*11a0*/  LDC.64 R4, c[0x0][0x390] ;  /* 0x0000e400ff047b82 */ /* 0x000e220000000a00 */
[----:B------:R-:W-:Y:S02]  /*11b0*/  IMAD.MOV.U32 R9, RZ, RZ, 0x1000 ;  /* 0x00001000ff097424 */ /* 0x000fe400078e00ff */
[----:B------:R-:W-:-:S07]  /*11c0*/  IMAD.MOV.U32 R11, RZ, RZ, RZ ;  /* 0x000000ffff0b7224 */ /* 0x000fce00078e00ff */
.L_x_105:
[----:B------:R-:W-:-:S04]  /*11d0*/  LEA R6, P0, R9, R2, 0x2 ;  /* 0x0000000209067211 */ /* 0x000fc800078010ff */
[----:B------:R-:W-:-:S05]  /*11e0*/  LEA.HI.X R7, R9, R3, R11, 0x2, P0 ;  /* 0x0000000309077211 */ /* 0x000fca00000f140b */
        /* <DEDUP_REMOVED lines=16> */
[----:B--2---:R-:W-:-:S02]  /*12f0*/  IADD3 R25, PT, PT, R26, R25, R10 ;  /* 0x000000191a197210 */ /* 0x004fc40007ffe00a */
[----:B0-----:R-:W-:-:S04]  /*1300*/  IADD3 R10, P1, PT, -R9, R4, RZ ;  /* 0x00000004090a7210 */ /* 0x001fc80007f3e1ff */
[----:B------:R-:W-:Y:S02]  /*1310*/  ISETP.GE.U32.AND P0, PT, R10, 0x1000, PT ;  /* 0x000010000a00780c */ /* 0x000fe40003f06070 */
[----:B---3--:R-:W-:-:S04]  /*1320*/  IADD3 R25, PT, PT, R28, R27, R25 ;  /* 0x0000001b1c197210 */ /* 0x008fc80007ffe019 */
[----:B----4-:R-:W-:-:S04]  /*1330*/  IADD3 R23, PT, PT, R23, R24, R25 ;  /* 0x0000001817177210 */ /* 0x010fc80007ffe019 */
[----:B-----5:R-:W-:Y:S01]  /*1340*/  IADD3 R21, PT, PT, R21, R0, R23 ;  /* 0x0000000015157210 */ /* 0x020fe20007ffe017 */
[----:B------:R-:W-:-:S04]  /*1350*/  IMAD.MOV.U32 R0, RZ, RZ, R5 ;  /* 0x000000ffff007224 */ /* 0x000fc800078e0005 */
[----:B------:R-:W-:Y:S01]  /*1360*/  IMAD.X R10, R0, 0x1, ~R11, P1 ;  /* 0x00000001000a7824 */ /* 0x000fe200008e0e0b */
[----:B------:R-:W-:-:S04]  /*1370*/  IADD3 R13, PT, PT, R16, R13, R21 ;  /* 0x0000000d100d7210 */ /* 0x000fc80007ffe015 */
[----:B------:R-:W-:Y:S02]  /*1380*/  ISETP.GE.U32.AND.EX P0, PT, R10, RZ, PT, P0 ;  /* 0x000000ff0a00720c */ /* 0x000fe40003f06100 */
[----:B------:R-:W-:-:S04]  /*1390*/  IADD3 R13, PT, PT, R18, R15, R13 ;  /* 0x0000000f120d7210 */ /* 0x000fc80007ffe00d */
[----:B------:R-:W-:-:S04]  /*13a0*/  IADD3 R13, PT, PT, R20, R17, R13 ;  /* 0x00000011140d7210 */ /* 0x000fc80007ffe00d */
[----:B------:R-:W-:-:S03]  /*13b0*/  IADD3 R10, PT, PT, R22, R19, R13 ;  /* 0x00000013160a7210 */ /* 0x000fc60007ffe00d */
[----:B------:R-:W-:Y:S05]  /*13c0*/  @!P0 BRA `(.L_x_104) ;  /* 0x0000000400e88947 */ /* 0x000fea0003800000 */
[----:B------:R-:W-:-:S05]  /*13d0*/  IADD3 R9, P0, PT, R9, 0x1000, RZ ;  /* 0x0000100009097810 */ /* 0x000fca0007f1e0ff */
[----:B------:R-:W-:Y:S01]  /*13e0*/  IMAD.X R11, RZ, RZ, R11, P0 ;  /* 0x000000ffff0b7224 */ /* 0x000fe200000e060b */
[----:B------:R-:W-:-:S04]  /*13f0*/  ISETP.GT.U32.AND P0, PT, R9, R12, PT ;  /* 0x0000000c0900720c */ /* 0x000fc80003f04070 */
[----:B------:R-:W-:-:S13]  /*1400*/  ISETP.GT.U32.AND.EX P0, PT, R11, R14, PT, P0 ;  /* 0x0000000e0b00720c */ /* 0x000fda0003f04100 */
[----:B------:R-:W-:Y:S05]  /*1410*/  @!P0 BRA `(.L_x_105) ;  /* 0xfffffffc006c8947 */ /* 0x000fea000383ffff */
.L_x_103:
[----:B------:R-:W-:Y:S01]  /*1420*/  IMAD.IADD R3, R4, 0x1, -R9 ;  /* 0x0000000104037824 */ /* 0x000fe200078e0a09 */
[----:B------:R-:W-:Y:S01]  /*1430*/  ISETP.GE.U32.AND P1, PT, R9, R4, PT ;  /* 0x000000040900720c */ /* 0x000fe20003f26070 */
[----:B------:R-:W-:Y:S03]  /*1440*/  BSSY.RECONVERGENT B1, `(.L_x_104) ;  /* 0x0000072000017945 */ /* 0x000fe60003800200 */
[----:B------:R-:W-:-:S04]  /*1450*/  ISETP.GE.AND P0, PT, R8, R3, PT ;  /* 0x000000030800720c */ /* 0x000fc80003f06270 */
[----:B------:R-:W-:-:S13]  /*1460*/  ISETP.GE.U32.OR.EX P0, PT, R11, R0, P0, P1 ;  /* 0x000000000b00720c */ /* 0x000fda0000706510 */
[----:B------:R-:W-:Y:S05]  /*1470*/  @P0 BRA `(.L_x_106) ;  /* 0x0000000400b80947 */ /* 0x000fea0003800000 */
[----:B------:R-:W-:Y:S01]  /*1480*/  LOP3.LUT R0, RZ, R8, RZ, 0x33, !PT ;  /* 0x00000008ff007212 */ /* 0x000fe200078e33ff */
[----:B------:R-:W-:Y:S03]  /*1490*/  BSSY.RECONVERGENT B2, `(.L_x_107) ;  /* 0x0000031000027945 */ /* 0x000fe60003800200 */
[----:B------:R-:W-:-:S04]  /*14a0*/  IADD3 R0, PT, PT, -R9, R4, R0 ;  /* 0x0000000409007210 */ /* 0x000fc80007ffe100 */
[C---:B------:R-:W-:Y:S02]  /*14b0*/  ISETP.GE.U32.AND P0, PT, R0.reuse, 0xf00, PT ;  /* 0x00000f000000780c */ /* 0x040fe40003f06070 */
[----:B------:R-:W-:Y:S01]  /*14c0*/  LEA.HI R4, R0, 0x1, RZ, 0x18 ;  /* 0x0000000100047811 */ /* 0x000fe200078fc0ff */
[----:B------:R-:W-:-:S03]  /*14d0*/  IMAD.MOV.U32 R0, RZ, RZ, R8 ;  /* 0x000000ffff007224 */ /* 0x000fc600078e0008 */
[----:B------:R-:W-:-:S04]  /*14e0*/  LOP3.LUT R24, R4, 0xf, RZ, 0xc0, !PT ;  /* 0x0000000f04187812 */ /* 0x000fc800078ec0ff */
[----:B------:R-:W-:-:S03]  /*14f0*/  ISETP.NE.AND P1, PT, R24, RZ, PT ;  /* 0x000000ff1800720c */ /* 0x000fc60003f25270 */
[----:B------:R-:W-:Y:S10]  /*1500*/  @!P0 BRA `(.L_x_108) ;  /* 0x0000000000a48947 */ /* 0x000ff40003800000 */
[----:B------:R-:W0:Y:S01]  /*1510*/  LDCU.64 UR4, c[0x0][0x380] ;  /* 0x00007000ff0477ac */ /* 0x000e220008000a00 */
[----:B------:R-:W-:Y:S02]  /*1520*/  IADD3 R3, P0, PT, R8, R9, RZ ;  /* 0x0000000908037210 */ /* 0x000fe40007f1e0ff */
[----:B------:R-:W-:-:S03]  /*1530*/  LOP3.LUT R6, R4, 0x1fffff0, RZ, 0xc0, !PT ;  /* 0x01fffff004067812 */ /* 0x000fc600078ec0ff */
[----:B------:R-:W-:Y:S02]  /*1540*/  IMAD.X R0, RZ, RZ, R11, P0 ;  /* 0x000000ffff007224 */ /* 0x000fe400000e060b */
[----:B------:R-:W-:Y:S01]  /*1550*/  IMAD.MOV R6, RZ, RZ, -R6 ;  /* 0x000000ffff067224 */ /* 0x000fe200078e0a06 */
[----:B0-----:R-:W-:-:S04]  /*1560*/  LEA R15, P2, R3, UR4, 0x2 ;  /* 0x00000004030f7c11 */ /* 0x001fc8000f8410ff */
[----:B------:R-:W-:Y:S02]  /*1570*/  IADD3 R15, P0, PT, R15, 0x2000, RZ ;  /* 0x000020000f0f7810 */ /* 0x000fe40007f1e0ff */
[----:B------:R-:W-:Y:S01]  /*1580*/  LEA.HI.X R3, R3, UR5, R0, 0x2, P2 ;  /* 0x0000000503037c11 */ /* 0x000fe200090f1400 */
[----:B------:R-:W-:-:S04]  /*1590*/  IMAD.MOV.U32 R0, RZ, RZ, R8 ;  /* 0x000000ffff007224 */ /* 0x000fc800078e0008 */
[----:B------:R-:W-:-:S07]  /*15a0*/  IMAD.X R3, RZ, RZ, R3, P0 ;  /* 0x000000ffff037224 */ /* 0x000fce00000e0603 */
.L_x_109:
        /* <DEDUP_REMOVED lines=31> */
.L_x_108:
[----:B------:R-:W-:Y:S05]  /*17a0*/  BSYNC.RECONVERGENT B2 ;  /* 0x0000000000027941 */ /* 0x000fea0003800200 */
.L_x_107:
[----:B------:R-:W-:Y:S05]  /*17b0*/  @!P1 BRA `(.L_x_106) ;  /* 0x0000000000e89947 */ /* 0x000fea0003800000 */
[----:B------:R-:W-:Y:S01]  /*17c0*/  ISETP.GE.U32.AND P0, PT, R24, 0x8, PT ;  /* 0x000000081800780c */ /* 0x000fe20003f06070 */
[----:B------:R-:W-:Y:S01]  /*17d0*/  BSSY.RECONVERGENT B2, `(.L_x_110) ;  /* 0x0000016000027945 */ /* 0x000fe20003800200 */
[----:B------:R-:W-:-:S04]  /*17e0*/  LOP3.LUT R17, R4, 0x7, RZ, 0xc0, !PT ;  /* 0x0000000704117812 */ /* 0x000fc800078ec0ff */
[----:B------:R-:W-:-:S07]  /*17f0*/  ISETP.NE.AND P1, PT, R17, RZ, PT ;  /* 0x000000ff1100720c */ /* 0x000fce0003f25270 */
[----:B------:R-:W-:Y:S06]  /*1800*/  @!P0 BRA `(.L_x_111) ;  /* 0x0000000000488947 */ /* 0x000fec0003800000 */
[----:B------:R-:W0:Y:S01]  /*1810*/  LDCU.64 UR4, c[0x0][0x380] ;  /* 0x00007000ff0477ac */ /* 0x000e220008000a00 */
[----:B------:R-:W-:-:S05]  /*1820*/  IADD3 R3, P0, PT, R0, R9, RZ ;  /* 0x0000000900037210 */ /* 0x000fca0007f1e0ff */
[----:B------:R-:W-:Y:S01]  /*1830*/  IMAD.X R6, RZ, RZ, R11, P0 ;  /* 0x000000ffff067224 */ /* 0x000fe200000e060b */
        /* <DEDUP_REMOVED lines=15> */
.L_x_111:
[----:B------:R-:W-:Y:S05]  /*1930*/  BSYNC.RECONVERGENT B2 ;  /* 0x0000000000027941 */ /* 0x000fea0003800200 */
.L_x_110:
        /* <DEDUP_REMOVED lines=18> */
.L_x_113:
[----:B------:R-:W-:Y:S05]  /*1a60*/  BSYNC.RECONVERGENT B2 ;  /* 0x0000000000027941 */ /* 0x000fea0003800200 */
.L_x_112:
[----:B------:R-:W-:Y:S05]  /*1a70*/  @!P1 BRA `(.L_x_106) ;  /* 0x0000000000389947 */ /* 0x000fea0003800000 */
[----:B------:R-:W0:Y:S01]  /*1a80*/  LDCU.64 UR4, c[0x0][0x380] ;  /* 0x00007000ff0477ac */ /* 0x000e220008000a00 */
[----:B------:R-:W-:Y:S01]  /*1a90*/  IADD3 R5, P0, PT, R0, R9, RZ ;  /* 0x0000000900057210 */ /* 0x000fe20007f1e0ff */
[----:B------:R-:W-:-:S04]  /*1aa0*/  IMAD.MOV R0, RZ, RZ, -R6 ;  /* 0x000000ffff007224 */ /* 0x000fc800078e0a06 */
[----:B------:R-:W-:Y:S01]  /*1ab0*/  IMAD.X R4, RZ, RZ, R11, P0 ;  /* 0x000000ffff047224 */ /* 0x000fe200000e060b */
[----:B0-----:R-:W-:-:S04]  /*1ac0*/  LEA R2, P1, R5, UR4, 0x2 ;  /* 0x0000000405027c11 */ /* 0x001fc8000f8210ff */
[----:B------:R-:W-:-:S09]  /*1ad0*/  LEA.HI.X R5, R5, UR5, R4, 0x2, P1 ;  /* 0x0000000505057c11 */ /* 0x000fd200088f1404 */
.L_x_114:
[----:B------:R-:W-:-:S06]  /*1ae0*/  IMAD.MOV.U32 R3, RZ, RZ, R5 ;  /* 0x000000ffff037224 */ /* 0x000fcc00078e0005 */
[----:B------:R0:W2:Y:S01]  /*1af0*/  LDG.E R3, desc[UR6][R2.64] ;  /* 0x0000000602037981 */ /* 0x0000a2000c1e1900 */
[----:B------:R-:W-:-:S05]  /*1b00*/  VIADD R0, R0, 0x1 ;  /* 0x0000000100007836 */ /* 0x000fca0000000000 */
[----:B------:R-:W-:Y:S02]  /*1b10*/  ISETP.NE.AND P0, PT, R0, RZ, PT ;  /* 0x000000ff0000720c */ /* 0x000fe40003f05270 */
[----:B0-----:R-:W-:-:S05]  /*1b20*/  IADD3 R2, P1, PT, R2, 0x400, RZ ;  /* 0x0000040002027810 */ /* 0x001fca0007f3e0ff */
[----:B------:R-:W-:Y:S02]  /*1b30*/  IMAD.X R5, RZ, RZ, R5, P1 ;  /* 0x000000ffff057224 */ /* 0x000fe400008e0605 */
[----:B--2---:R-:W-:-:S04]  /*1b40*/  IMAD.IADD R10, R3, 0x1, R10 ;  /* 0x00000001030a7824 */ /* 0x004fc800078e020a */
[----:B------:R-:W-:Y:S05]  /*1b50*/  @P0 BRA `(.L_x_114) ;  /* 0xfffffffc00e00947 */ /* 0x000fea000383ffff */
.L_x_106:
[----:B------:R-:W-:Y:S05]  /*1b60*/  BSYNC.RECONVERGENT B1 ;  /* 0x0000000000017941 */ /* 0x000fea0003800200 */
.L_x_104:
[----:B------:R-:W0:Y:S01]  /*1b70*/  S2R R6, SR_LANEID ;  /* 0x0000000000067919 */ /* 0x000e220000000000 */
[----:B------:R-:W-:Y:S01]  /*1b80*/  ISETP.NE.AND P5, PT, R8, RZ, PT ;  /* 0x000000ff0800720c */ /* 0x000fe20003fa5270 */
        /* <DEDUP_REMOVED lines=39> */
[----:B------:R-:W-:-:S07]  /*1e00*/  IMAD.IADD R7, R0, 0x1, R3 ;  /* 0x0000000100077824 */ /* 0x000fce00078e0203 */
.L_x_102:
[----:B------:R-:W-:Y:S05]  /*1e10*/  BSYNC.RECONVERGENT B0 ;  /* 0x0000000000007941 */ /* 0x000fea0003800200 */
.L_x_87:
[----:B------:R-:W-:Y:S05]  /*1e20*/  @P5 EXIT ;  /* 0x000000000000594d */ /* 0x000fea0003800000 */
[----:B------:R-:W3:Y:S01]  /*1e30*/  LDC.64 R2, c[0x0][0x388] ;  /* 0x0000e200ff027b82 */ /* 0x000ee20000000a00 */
[----:B------:R-:W0:Y:S02]  /*1e40*/  LDCU UR4, c[0x0][0x39c] ;  /* 0x00007380ff0477ac */ /* 0x000e240008000800 */
[----:B012---:R-:W-:-:S05]  /*1e50*/  VIADD R7, R7, UR4 ;  /* 0x0000000407077c36 */ /* 0x007fca0008000000 */
[----:B---3--:R-:W-:Y:S01]  /*1e60*/  STG.E desc[UR6][R2.64], R7 ;  /* 0x0000000702007986 */ /* 0x008fe2000c101906 */
[----:B------:R-:W-:Y:S05]  /*1e70*/  EXIT ;  /* 0x000000000000794d */ /* 0x000fea0003800000 */
.L_x_115:
        /* <DEDUP_REMOVED lines=16> */
.L_x_281:


//--------------------- .text._ZN3cub18CUB_300001_SM_10006detail6reduce28DeviceReduceSingleTileKernelINS2_10policy_hubIijN4cuda3std3__44plusIiEEE10Policy1000EPiSC_iS9_iiNS7_10__identityEEEvT0_T1_T2_T3_T4_T6_ --------------------------
	.section	.text._ZN3cub18CUB_300001_SM_10006detail6reduce28DeviceReduceSingleTileKernelINS2_10policy_hubIijN4cuda3std3__44plusIiEEE10Policy1000EPiSC_iS9_iiNS7_10__identityEEEvT0_T1_T2_T3_T4_T6_,"ax",@progbits
	.align	128
        .global         _ZN3cub18CUB_300001_SM_10006detail6reduce28DeviceReduceSingleTileKernelINS2_10policy_hubIijN4cuda3std3__44plusIiEEE10Policy1000EPiSC_iS9_iiNS7_10__identityEEEvT0_T1_T2_T3_T4_T6_
        .type           _ZN3cub18CUB_300001_SM_10006detail6reduce28DeviceReduceSingleTileKernelINS2_10policy_hubIijN4cuda3std3__44plusIiEEE10Policy1000EPiSC_iS9_iiNS7_10__identityEEEvT0_T1_T2_T3_T4_T6_,@function
        .size           _ZN3cub18CUB_300001_SM_10006detail6reduce28DeviceReduceSingleTileKernelINS2_10policy_hubIijN4cuda3std3__44plusIiEEE10Policy1000EPiSC_iS9_iiNS7_10__identityEEEvT0_T1_T2_T3_T4_T6_,(.L_x_282 - _ZN3cub18CUB_300001_SM_10006detail6reduce28DeviceReduceSingleTileKernelINS2_10policy_hubIijN4cuda3std3__44plusIiEEE10Policy1000EPiSC_iS9_iiNS7_10__identityEEEvT0_T1_T2_T3_T4_T6_)
        .other          _ZN3cub18CUB_300001_SM_10006detail6reduce28DeviceReduceSingleTileKernelINS2_10policy_hubIijN4cuda3std3__44plusIiEEE10Policy1000EPiSC_iS9_iiNS7_10__identityEEEvT0_T1_T2_T3_T4_T6_,@"STO_CUDA_ENTRY STV_DEFAULT"
_ZN3cub18CUB_300001_SM_10006detail6reduce28DeviceReduceSingleTileKernelINS2_10policy_hubIijN4cuda3std3__44plusIiEEE10Policy1000EPiSC_iS9_iiNS7_10__identityEEEvT0_T1_T2_T3_T4_T6_:
.text._ZN3cub18CUB_300001_SM_10006detail6reduce28DeviceReduceSingleTileKernelINS2_10policy_hubIijN4cuda3std3__44plusIiEEE10Policy1000EPiSC_iS9_iiNS7_10__identityEEEvT0_T1_T2_T3_T4_T6_:
        /* <DEDUP_REMOVED lines=13> */
.L_x_116:
        /* <DEDUP_REMOVED lines=16> */
.L_x_121:
[----:B------:R-:W-:Y:S05]  /*01d0*/  BSYNC.RECONVERGENT B1 ;  /* 0x0000000000017941 */ /* 0x000fea0003800200 */
.L_x_120:
        /* <DEDUP_REMOVED lines=16> */
.L_x_126:
        /* <DEDUP_REMOVED lines=9> */
.L_x_125:
[----:B------:R-:W-:Y:S05]  /*0370*/  BSYNC.RECONVERGENT B2 ;  /* 0x0000000000027941 */ /* 0x000fea0003800200 */
.L_x_124:
        /* <DEDUP_REMOVED lines=8> */
.L_x_129:
        /* <DEDUP_REMOVED lines=35> */
.L_x_128:
[----:B------:R-:W-:Y:S05]  /*0630*/  BSYNC.RECONVERGENT B2 ;  /* 0x0000000000027941 */ /* 0x000fea0003800200 */
.L_x_127:
        /* <DEDUP_REMOVED lines=22> */
.L_x_131:
[----:B------:R-:W-:Y:S05]  /*07a0*/  BSYNC.RECONVERGENT B2 ;  /* 0x0000000000027941 */ /* 0x000fea0003800200 */
.L_x_130:
        /* <DEDUP_REMOVED lines=10> */
.L_x_123:
[----:B------:R-:W-:Y:S05]  /*0850*/  BSYNC.RECONVERGENT B1 ;  /* 0x0000000000017941 */ /* 0x000fea0003800200 */
.L_x_122:
        /* <DEDUP_REMOVED lines=45> */
.L_x_132:
        /* <DEDUP_REMOVED lines=67> */
.L_x_119:
        /* <DEDUP_REMOVED lines=22> */
.L_x_136:
        /* <DEDUP_REMOVED lines=20> */
.L_x_134:
        /* <DEDUP_REMOVED lines=20> */
.L_x_140:
        /* <DEDUP_REMOVED lines=8> */
.L_x_139:
[----:B------:R-:W-:Y:S05]  /*13c0*/  BSYNC.RECONVERGENT B2 ;  /* 0x0000000000027941 */ /* 0x000fea0003800200 */
.L_x_138:
        /* <DEDUP_REMOVED lines=16> */
.L_x_143:
        /* <DEDUP_REMOVED lines=39> */
.L_x_142:
[----:B------:R-:W-:Y:S05]  /*1740*/  BSYNC.RECONVERGENT B2 ;  /* 0x0000000000027941 */ /* 0x000fea0003800200 */
.L_x_141:
        /* <DEDUP_REMOVED lines=27> */
.L_x_145:
[----:B------:R-:W-:Y:S05]  /*1900*/  BSYNC.RECONVERGENT B2 ;  /* 0x0000000000027941 */ /* 0x000fea0003800200 */
.L_x_144:
        /* <DEDUP_REMOVED lines=10> */
.L_x_137:
[----:B------:R-:W-:Y:S05]  /*19b0*/  BSYNC.RECONVERGENT B1 ;  /* 0x0000000000017941 */ /* 0x000fea0003800200 */
.L_x_135:
        /* <DEDUP_REMOVED lines=43> */
.L_x_118:
        /* <DEDUP_REMOVED lines=12> */
.L_x_148:
[----:B------:R-:W-:Y:S05]  /*1d30*/  BSYNC.RECONVERGENT B1 ;  /* 0x0000000000017941 */ /* 0x000fea0003800200 */
.L_x_147:
        /* <DEDUP_REMOVED lines=16> */
.L_x_153:
        /* <DEDUP_REMOVED lines=9> */
.L_x_152:
[----:B------:R-:W-:Y:S05]  /*1ed0*/  BSYNC.RECONVERGENT B2 ;  /* 0x0000000000027941 */ /* 0x000fea0003800200 */
.L_x_151:
        /* <DEDUP_REMOVED lines=8> */
.L_x_156:
        /* <DEDUP_REMOVED lines=35> */
.L_x_155:
[----:B------:R-:W-:Y:S05]  /*2190*/  BSYNC.RECONVERGENT B2 ;  /* 0x0000000000027941 */ /* 0x000fea0003800200 */
.L_x_154:
        /* <DEDUP_REMOVED lines=22> */
.L_x_158:
[----:B------:R-:W-:Y:S05]  /*2300*/  BSYNC.RECONVERGENT B2 ;  /* 0x0000000000027941 */ /* 0x000fea0003800200 */
.L_x_157:
        /* <DEDUP_REMOVED lines=10> */
.L_x_150:
[----:B------:R-:W-:Y:S05]  /*23b0*/  BSYNC.RECONVERGENT B1 ;  /* 0x0000000000017941 */ /* 0x000fea0003800200 */
.L_x_149:
        /* <DEDUP_REMOVED lines=45> */
.L_x_159:
        /* <DEDUP_REMOVED lines=67> */
.L_x_146:
        /* <DEDUP_REMOVED lines=33> */
.L_x_162:
        /* <DEDUP_REMOVED lines=32> */
.L_x_160:
        /* <DEDUP_REMOVED lines=20> */
.L_x_166:
        /* <DEDUP_REMOVED lines=8> */
.L_x_165:
[----:B------:R-:W-:Y:S05]  /*3090*/  BSYNC.RECONVERGENT B2 ;  /* 0x0000000000027941 */ /* 0x000fea0003800200 */
.L_x_164:
        /* <DEDUP_REMOVED lines=16> */
.L_x_169:
        /* <DEDUP_REMOVED lines=39> */
.L_x_168:
[----:B------:R-:W-:Y:S05]  /*3410*/  BSYNC.RECONVERGENT B2 ;  /* 0x0000000000027941 */ /* 0x000fea0003800200 */
.L_x_167:
        /* <DEDUP_REMOVED lines=27> */
.L_x_171:
[----:B------:R-:W-:Y:S05]  /*35d0*/  BSYNC.RECONVERGENT B2 ;  /* 0x0000000000027941 */ /* 0x000fea0003800200 */
.L_x_170:
        /* <DEDUP_REMOVED lines=10> */
.L_x_163:
[----:B------:R-:W-:Y:S05]  /*3680*/  BSYNC.RECONVERGENT B1 ;  /* 0x0000000000017941 */ /* 0x000fea0003800200 */
.L_x_161:
        /* <DEDUP_REMOVED lines=42> */
.L_x_133:
[----:B------:R-:W-:Y:S05]  /*3930*/  BSYNC.RECONVERGENT B0 ;  /* 0x0000000000007941 */ /* 0x000fea0003800200 */
.L_x_117:
[----:B------:R-:W-:Y:S05]  /*3940*/  @P0 EXIT ;  /* 0x000000000000094d */ /* 0x000fea0003800000 */
[----:B-1----:R-:W1:Y:S01]  /*3950*/  LDC.64 R4, c[0x0][0x388] ;  /* 0x0000e200ff047b82 */ /* 0x002e620000000a00 */
[----:B------:R-:W0:Y:S02]  /*3960*/  LDCU UR4, c[0x0][0x398] ;  /* 0x00007300ff0477ac */ /* 0x000e240008000800 */
[----:B0-234-:R-:W-:-:S05]  /*3970*/  VIADD R3, R3, UR4 ;  /* 0x0000000403037c36 */ /* 0x01dfca0008000000 */
[----:B-1----:R-:W-:Y:S01]  /*3980*/  STG.E desc[UR6][R4.64], R3 ;  /* 0x0000000304007986 */ /* 0x002fe2000c101906 */
[----:B------:R-:W-:Y:S05]  /*3990*/  EXIT ;  /* 0x000000000000794d */ /* 0x000fea0003800000 */
.L_x_172:
        /* <DEDUP_REMOVED lines=14> */
.L_x_282:


//--------------------- .text._ZN3cub18CUB_300001_SM_10006detail6reduce18DeviceReduceKernelINS2_10policy_hubIijN4cuda3std3__44plusIiEEE10Policy1000EN6thrust24THRUST_300001_SM_1000_NS6detail15normal_iteratorINSD_10device_ptrIiEEEEjS9_iNS7_10__identityEEEvT0_PT3_T1_NS0_13GridEvenShareISN_EET2_T4_ --------------------------
	.section	.text._ZN3cub18CUB_300001_SM_10006detail6reduce18DeviceReduceKernelINS2_10policy_hubIijN4cuda3std3__44plusIiEEE10Policy1000EN6thrust24THRUST_300001_SM_1000_NS6detail15normal_iteratorINSD_10device_ptrIiEEEEjS9_iNS7_10__identityEEEvT0_PT3_T1_NS0_13GridEvenShareISN_EET2_T4_,"ax",@progbits
	.align	128
        .global         _ZN3cub18CUB_300001_SM_10006detail6reduce18DeviceReduceKernelINS2_10policy_hubIijN4cuda3std3__44plusIiEEE10Policy1000EN6thrust24THRUST_300001_SM_1000_NS6detail15normal_iteratorINSD_10device_ptrIiEEEEjS9_iNS7_10__identityEEEvT0_PT3_T1_NS0_13GridEvenShareISN_EET2_T4_
        .type           _ZN3cub18CUB_300001_SM_10006detail6reduce18DeviceReduceKernelINS2_10policy_hubIijN4cuda3std3__44plusIiEEE10Policy1000EN6thrust24THRUST_300001_SM_1000_NS6detail15normal_iteratorINSD_10device_ptrIiEEEEjS9_iNS7_10__identityEEEvT0_PT3_T1_NS0_13GridEvenShareISN_EET2_T4_,@function
        .size           _ZN3cub18CUB_300001_SM_10006detail6reduce18DeviceReduceKernelINS2_10policy_hubIijN4cuda3std3__44plusIiEEE10Policy1000EN6thrust24THRUST_300001_SM_1000_NS6detail15normal_iteratorINSD_10device_ptrIiEEEEjS9_iNS7_10__identityEEEvT0_PT3_T1_NS0_13GridEvenShareISN_EET2_T4_,(.L_x_283 - _ZN3cub18CUB_300001_SM_10006detail6reduce18DeviceReduceKernelINS2_10policy_hubIijN4cuda3std3__44plusIiEEE10Policy1000EN6thrust24THRUST_300001_SM_1000_NS6detail15normal_iteratorINSD_10device_ptrIiEEEEjS9_iNS7_10__identityEEEvT0_PT3_T1_NS0_13GridEvenShareISN_EET2_T4_)
        .other          _ZN3cub18CUB_300001_SM_10006detail6reduce18DeviceReduceKernelINS2_10policy_hubIijN4cuda3std3__44plusIiEEE10Policy1000EN6thrust24THRUST_300001_SM_1000_NS6detail15normal_iteratorINSD_10device_ptrIiEEEEjS9_iNS7_10__identityEEEvT0_PT3_T1_NS0_13GridEvenShareISN_EET2_T4_,@"STO_CUDA_ENTRY STV_DEFAULT"
_ZN3cub18CUB_300001_SM_10006detail6reduce18DeviceReduceKernelINS2_10policy_hubIijN4cuda3std3__44plusIiEEE10Policy1000EN6thrust24THRUST_300001_SM_1000_NS6detail15normal_iteratorINSD_10device_ptrIiEEEEjS9_iNS7_10__identityEEEvT0_PT3_T1_NS0_13GridEvenShareISN_EET2_T4_:
.text._ZN3cub18CUB_300001_SM_10006detail6reduce18DeviceReduceKernelINS2_10policy_hubIijN4cuda3std3__44plusIiEEE10Policy1000EN6thrust24THRUST_300001_SM_1000_NS6detail15normal_iteratorINSD_10device_ptrIiEEEEjS9_iNS7_10__identityEEEvT0_PT3_T1_NS0_13GridEvenShareISN_EET2_T4_:
[----:B------:R-:W-:Y:S01]  /*0000*/  LDC R1, c[0x0][0x37c] ;  /* 0x0000df00ff017b82 */ /* 0x000fe20000000800 */
[----:B------:R-:W0:Y:S07]  /*0010*/  S2R R3, SR_CTAID.X ;  /* 0x0000000000037919 */ /* 0x000e2e0000002500 */
[----:B------:R-:W1:Y:S01]  /*0020*/  LDC.64 R8, c[0x0][0x3a8] ;  /* 0x0000ea00ff087b82 */ /* 0x000e620000000a00 */
[----:B------:R-:W2:Y:S01]  /*0030*/  LDCU.64 UR6, c[0x0][0x358] ;  /* 0x00006b00ff0677ac */ /* 0x000ea20008000a00 */
[----:B------:R-:W-:Y:S01]  /*0040*/  BSSY.RECONVERGENT B0, `(.L_x_173) ;  /* 0x0000236000007945 */ /* 0x000fe20003800200 */
[----:B-1----:R-:W-:-:S02]  /*0050*/  IMAD.SHL.U32 R13, R9, 0x1000, RZ ;  /* 0x00001000090d7824 */ /* 0x002fc400078e00ff */
[----:B0-----:R-:W-:-:S05]  /*0060*/  IMAD R0, R3, -0x1000, R8 ;  /* 0xfffff00003007824 */ /* 0x001fca00078e0208 */
[----:B------:R-:W-:-:S13]  /*0070*/  ISETP.GT.U32.AND P0, PT, R0, 0xfff, PT ;  /* 0x00000fff0000780c */ /* 0x000fda0003f04070 */
[----:B--2---:R-:W-:Y:S05]  /*0080*/  @P0 BRA `(.L_x_174) ;  /* 0x0000001000540947 */ /* 0x004fea0003800000 */
[----:B------:R-:W0:Y:S01]  /*0090*/  S2R R2, SR_TID.X ;  /* 0x0000000000027919 */ /* 0x000e220000002100 */
[----:B------:R-:W-:Y:S01]  /*00a0*/  BSSY.RECONVERGENT B1, `(.L_x_175) ;  /* 0x000000a000017945 */ /* 0x000fe20003800200 */
[----:B------:R-:W-:Y:S01]  /*00b0*/  IMAD.MOV.U32 R14, RZ, RZ, RZ ;  /* 0x000000ffff0e7224 */ /* 0x000fe200078e00ff */
[----:B0-----:R-:W-:Y:S01]  /*00c0*/  ISETP.GE.U32.AND P0, PT, R2, R0, PT ;  /* 0x000000000200720c */ /* 0x001fe20003f06070 */
[----:B------:R-:W-:-:S12]  /*00d0*/  IMAD.MOV.U32 R4, RZ, RZ, R2 ;  /* 0x000000ffff047224 */ /* 0x000fd800078e0002 */
[----:B------:R-:W-:Y:S05]  /*00e0*/  @P0 BRA `(.L_x_176) ;  /* 0x0000000000140947 */ /* 0x000fea0003800000 */
[----:B------:R-:W0:Y:S01]  /*00f0*/  LDC.64 R14, c[0x0][0x380] ;  /* 0x0000e000ff0e7b82 */ /* 0x000e220000000a00 */
[----:B------:R-:W-:-:S04]  /*0100*/  IMAD R5, R3, 0x1000, R2 ;  /* 0x0000100003057824 */ /* 0x000fc800078e0202 */
[----:B0-----:R-:W-:-:S06]  /*0110*/  IMAD.WIDE.U32 R14, R5, 0x4, R14 ;  /* 0x00000004050e7825 */ /* 0x001fcc00078e000e */
[----:B------:R0:W5:Y:S01]  /*0120*/  LDG.E R14, desc[UR6][R14.64] ;  /* 0x000000060e0e7981 */ /* 0x000162000c1e1900 */
[----:B------:R-:W-:-:S07]  /*0130*/  VIADD R4, R2, 0x100 ;  /* 0x0000010002047836 */ /* 0x000fce0000000000 */
.L_x_176:
[----:B------:R-:W-:Y:S05]  /*0140*/  BSYNC.RECONVERGENT B1 ;  /* 0x0000000000017941 */ /* 0x000fea0003800200 */
.L_x_175:
[----:B------:R-:W-:Y:S01]  /*0150*/  ISETP.GE.U32.AND P0, PT, R4, R0, PT ;  /* 0x000000000400720c */ /* 0x000fe20003f06070 */
[----:B------:R-:W-:-:S12]  /*0160*/  BSSY.RECONVERGENT B1, `(.L_x_177) ;  /* 0x0000097000017945 */ /* 0x000fd80003800200 */
[----:B------:R-:W-:Y:S05]  /*0170*/  @P0 BRA `(.L_x_178) ;  /* 0x0000000800540947 */ /* 0x000fea0003800000 */
[----:B------:R-:W-:Y:S01]  /*0180*/  LOP3.LUT R5, RZ, R4, RZ, 0x33, !PT ;  /* 0x00000004ff057212 */ /* 0x000fe200078e33ff */
[----:B------:R-:W-:Y:S04]  /*0190*/  BSSY.RECONVERGENT B2, `(.L_x_179) ;  /* 0x000004b000027945 */ /* 0x000fe80003800200 */
[----:B------:R-:W-:-:S04]  /*01a0*/  IMAD.IADD R8, R5, 0x1, R8 ;  /* 0x0000000105087824 */ /* 0x000fc800078e0208 */
[----:B------:R-:W-:-:S05]  /*01b0*/  IMAD R8, R3, -0x1000, R8 ;  /* 0xfffff00003087824 */ /* 0x000fca00078e0208 */
[C---:B------:R-:W-:Y:S02]  /*01c0*/  ISETP.GE.U32.AND P0, PT, R8.reuse, 0xf00, PT ;  /* 0x00000f000800780c */ /* 0x040fe40003f06070 */
[----:B------:R-:W-:-:S04]  /*01d0*/  LEA.HI R5, R8, 0x1, RZ, 0x18 ;  /* 0x0000000108057811 */ /* 0x000fc800078fc0ff */
[----:B------:R-:W-:-:S07]  /*01e0*/  LOP3.LUT R6, R5, 0xf, RZ, 0xc0, !PT ;  /* 0x0000000f05067812 */ /* 0x000fce00078ec0ff */
[----:B------:R-:W-:Y:S05]  /*01f0*/  @!P0 BRA `(.L_x_180) ;  /* 0x0000000400108947 */ /* 0x000fea0003800000 */
[----:B------:R-:W-:Y:S01]  /*0200*/  LOP3.LUT R8, R5, 0x1fffff0, RZ, 0xc0, !PT ;  /* 0x01fffff005087812 */ /* 0x000fe200078ec0ff */
[----:B------:R-:W-:Y:S01]  /*0210*/  BSSY.RECONVERGENT B3, `(.L_x_181) ;  /* 0x0000041000037945 */ /* 0x000fe20003800200 */
[----:B------:R-:W-:Y:S01]  /*0220*/  LOP3.LUT R7, R4, 0x800, RZ, 0xfc, !PT ;  /* 0x0000080004077812 */ /* 0x000fe200078efcff */
[----:B------:R-:W-:Y:S01]  /*0230*/  IMAD R4, R3, 0x1000, R4 ;  /* 0x0000100003047824 */ /* 0x000fe200078e0204 */
[----:B------:R-:W-:-:S07]  /*0240*/  IADD3 R8, PT, PT, -R8, RZ, RZ ;  /* 0x000000ff08087210 */ /* 0x000fce0007ffe1ff */
.L_x_182:
[----:B------:R-:W1:Y:S01]  /*0250*/  LDC.64 R12, c[0x0][0x380] ;  /* 0x0000e000ff0c7b82 */ /* 0x000e620000000a00 */
[----:B------:R-:W-:-:S04]  /*0260*/  VIADD R21, R4, 0x100 ;  /* 0x0000010004157836 */ /* 0x000fc80000000000 */
[----:B-1----:R-:W-:-:S04]  /*0270*/  IMAD.WIDE.U32 R20, R21, 0x4, R12 ;  /* 0x0000000415147825 */ /* 0x002fc800078e000c */
[C---:B------:R-:W-:Y:S01]  /*0280*/  IMAD.WIDE.U32 R16, R4.reuse, 0x4, R12 ;  /* 0x0000000404107825 */ /* 0x040fe200078e000c */
[----:B0-----:R-:W2:Y:S04]  /*0290*/  LDG.E R15, desc[UR6][R20.64] ;  /* 0x00000006140f7981 */ /* 0x001ea8000c1e1900 */
[----:B------:R0:W2:Y:S01]  /*02a0*/  LDG.E R9, desc[UR6][R16.64] ;  /* 0x0000000610097981 */ /* 0x0000a2000c1e1900 */
[C---:B------:R-:W-:Y:S02]  /*02b0*/  VIADD R29, R4.reuse, 0x600 ;  /* 0x00000600041d7836 */ /* 0x040fe40000000000 */
[C---:B------:R-:W-:Y:S01]  /*02c0*/  VIADD R27, R4.reuse, 0x300 ;  /* 0x00000300041b7836 */ /* 0x040fe20000000000 */
[C---:B------:R-:W-:Y:S01]  /*02d0*/  IADD3 R28, PT, PT, R4.reuse, 0x800, RZ ;  /* 0x00000800041c7810 */ /* 0x040fe20007ffe0ff */
[----:B------:R-:W-:-:S02]  /*02e0*/  VIADD R11, R4, 0x200 ;  /* 0x00000200040b7836 */ /* 0x000fc40000000000 */
[----:B------:R-:W-:-:S04]  /*02f0*/  IMAD.WIDE.U32 R26, R27, 0x4, R12 ;  /* 0x000000041b1a7825 */ /* 0x000fc800078e000c */
[--C-:B0-----:R-:W-:Y:S02]  /*0300*/  IMAD.WIDE.U32 R16, R29, 0x4, R12.reuse ;  /* 0x000000041d107825 */ /* 0x101fe400078e000c */
[----:B------:R-:W3:Y:S02]  /*0310*/  LDG.E R26, desc[UR6][R26.64] ;  /* 0x000000061a1a7981 */ /* 0x000ee4000c1e1900 */
[C---:B------:R-:W-:Y:S02]  /*0320*/  VIADD R19, R4.reuse, 0x400 ;  /* 0x0000040004137836 */ /* 0x040fe40000000000 */
[C---:B------:R-:W-:Y:S01]  /*0330*/  VIADD R23, R4.reuse, 0x500 ;  /* 0x0000050004177836 */ /* 0x040fe20000000000 */
[----:B------:R0:W4:Y:S01]  /*0340*/  LDG.E R22, desc[UR6][R16.64] ;  /* 0x0000000610167981 */ /* 0x000122000c1e1900 */
[----:B------:R-:W-:Y:S02]  /*0350*/  VIADD R29, R4, 0x700 ;  /* 0x00000700041d7836 */ /* 0x000fe40000000000 */
[----:B------:R-:W-:-:S04]  /*0360*/  IMAD.WIDE.U32 R10, R11, 0x4, R12 ;  /* 0x000000040b0a7825 */ /* 0x000fc800078e000c */
[--C-:B------:R-:W-:Y:S01]  /*0370*/  IMAD.WIDE.U32 R18, R19, 0x4, R12.reuse ;  /* 0x0000000413127825 */ /* 0x100fe200078e000c */
[----:B------:R1:W3:Y:S03]  /*0380*/  LDG.E R25, desc[UR6][R10.64] ;  /* 0x000000060a197981 */ /* 0x0002e6000c1e1900 */
[--C-:B------:R-:W-:Y:S01]  /*0390*/  IMAD.WIDE.U32 R20, R23, 0x4, R12.reuse ;  /* 0x0000000417147825 */ /* 0x100fe200078e000c */
[----:B------:R-:W4:Y:S03]  /*03a0*/  LDG.E R24, desc[UR6][R18.64] ;  /* 0x0000000612187981 */ /* 0x000f26000c1e1900 */
[--C-:B0-----:R-:W-:Y:S01]  /*03b0*/  IMAD.WIDE.U32 R16, R29, 0x4, R12.reuse ;  /* 0x000000041d107825 */ /* 0x101fe200078e000c */
[----:B------:R0:W4:Y:S03]  /*03c0*/  LDG.E R23, desc[UR6][R20.64] ;  /* 0x0000000614177981 */ /* 0x000126000c1e1900 */
[----:B------:R-:W-:Y:S01]  /*03d0*/  IMAD.WIDE.U32 R28, R28, 0x4, R12 ;  /* 0x000000041c1c7825 */ /* 0x000fe200078e000c */
[----:B------:R-:W4:Y:S03]  /*03e0*/  LDG.E R19, desc[UR6][R16.64] ;  /* 0x0000000610137981 */ /* 0x000f26000c1e1900 */
[----:B------:R-:W-:-:S02]  /*03f0*/  VIADD R27, R4, 0xa00 ;  /* 0x00000a00041b7836 */ /* 0x000fc40000000000 */
[----:B-1----:R-:W-:Y:S01]  /*0400*/  VIADD R11, R4, 0x900 ;  /* 0x00000900040b7836 */ /* 0x002fe20000000000 */
[----:B------:R1:W4:Y:S01]  /*0410*/  LDG.E R18, desc[UR6][R28.64] ;  /* 0x000000061c127981 */ /* 0x000322000c1e1900 */
[----:B0-----:R-:W-:-:S04]  /*0420*/  IMAD.WIDE.U32 R20, R27, 0x4, R12 ;  /* 0x000000041b147825 */ /* 0x001fc800078e000c */
[----:B------:R-:W-:Y:S02]  /*0430*/  VIADD R27, R4, 0xb00 ;  /* 0x00000b00041b7836 */ /* 0x000fe40000000000 */
[----:B------:R-:W-:-:S04]  /*0440*/  IMAD.WIDE.U32 R10, R11, 0x4, R12 ;  /* 0x000000040b0a7825 */ /* 0x000fc800078e000c */
[----:B-1----:R-:W-:Y:S02]  /*0450*/  VIADD R29, R4, 0xc00 ;  /* 0x00000c00041d7836 */ /* 0x002fe40000000000 */
[----:B------:R-:W4:Y:S02]  /*0460*/  LDG.E R11, desc[UR6][R10.64] ;  /* 0x000000060a0b7981 */ /* 0x000f24000c1e1900 */
[----:B------:R-:W-:-:S06]  /*0470*/  IMAD.WIDE.U32 R16, R29, 0x4, R12 ;  /* 0x000000041d107825 */ /* 0x000fcc00078e000c */
[----:B------:R0:W4:Y:S04]  /*0480*/  LDG.E R16, desc[UR6][R16.64] ;  /* 0x0000000610107981 */ /* 0x000128000c1e1900 */
[----:B------:R1:W4:Y:S01]  /*0490*/  LDG.E R10, desc[UR6][R20.64] ;  /* 0x00000006140a7981 */ /* 0x000322000c1e1900 */
[----:B0-----:R-:W-:Y:S01]  /*04a0*/  VIADD R17, R4, 0xf00 ;  /* 0x00000f0004117836 */ /* 0x001fe20000000000 */
[----:B--2--5:R-:W-:Y:S01]  /*04b0*/  IADD3 R9, PT, PT, R15, R9, R14 ;  /* 0x000000090f097210 */ /* 0x024fe20007ffe00e */
[----:B------:R-:W-:-:S04]  /*04c0*/  IMAD.WIDE.U32 R14, R27, 0x4, R12 ;  /* 0x000000041b0e7825 */ /* 0x000fc800078e000c */
[----:B------:R-:W-:Y:S02]  /*04d0*/  VIADD R27, R4, 0xd00 ;  /* 0x00000d00041b7836 */ /* 0x000fe40000000000 */
[----:B------:R-:W2:Y:S02]  /*04e0*/  LDG.E R15, desc[UR6][R14.64] ;  /* 0x000000060e0f7981 */ /* 0x000ea4000c1e1900 */
[----:B------:R-:W-:-:S04]  /*04f0*/  IMAD.WIDE.U32 R28, R27, 0x4, R12 ;  /* 0x000000041b1c7825 */ /* 0x000fc800078e000c */
[----:B------:R-:W-:Y:S02]  /*0500*/  VIADD R27, R4, 0xe00 ;  /* 0x00000e00041b7836 */ /* 0x000fe40000000000 */
[----:B------:R-:W2:Y:S02]  /*0510*/  LDG.E R29, desc[UR6][R28.64] ;  /* 0x000000061c1d7981 */ /* 0x000ea4000c1e1900 */
[----:B-1----:R-:W-:-:S04]  /*0520*/  IMAD.WIDE.U32 R20, R27, 0x4, R12 ;  /* 0x000000041b147825 */ /* 0x002fc800078e000c */
[----:B------:R-:W-:Y:S02]  /*0530*/  IMAD.WIDE.U32 R12, R17, 0x4, R12 ;  /* 0x00000004110c7825 */ /* 0x000fe400078e000c */
[----:B------:R-:W2:Y:S04]  /*0540*/  LDG.E R20, desc[UR6][R20.64] ;  /* 0x0000000614147981 */ /* 0x000ea8000c1e1900 */
[----:B------:R-:W2:Y:S01]  /*0550*/  LDG.E R12, desc[UR6][R12.64] ;  /* 0x000000060c0c7981 */ /* 0x000ea2000c1e1900 */
[----:B---3--:R-:W-:Y:S02]  /*0560*/  IADD3 R9, PT, PT, R26, R25, R9 ;  /* 0x000000191a097210 */ /* 0x008fe40007ffe009 */
[----:B------:R-:W-:Y:S02]  /*0570*/  IADD3 R8, PT, PT, R8, 0x10, RZ ;  /* 0x0000001008087810 */ /* 0x000fe40007ffe0ff */
[----:B----4-:R-:W-:-:S02]  /*0580*/  IADD3 R9, PT, PT, R23, R24, R9 ;  /* 0x0000001817097210 */ /* 0x010fc40007ffe009 */
[----:B------:R-:W-:Y:S02]  /*0590*/  ISETP.NE.AND P0, PT, R8, RZ, PT ;  /* 0x000000ff0800720c */ /* 0x000fe40003f05270 */
[----:B------:R-:W-:Y:S01]  /*05a0*/  IADD3 R9, PT, PT, R19, R22, R9 ;  /* 0x0000001613097210 */ /* 0x000fe20007ffe009 */
[----:B------:R-:W-:Y:S02]  /*05b0*/  VIADD R7, R7, 0x1000 ;  /* 0x0000100007077836 */ /* 0x000fe40000000000 */
[----:B------:R-:W-:Y:S01]  /*05c0*/  VIADD R4, R4, 0x1000 ;  /* 0x0000100004047836 */ /* 0x000fe20000000000 */
[----:B------:R-:W-:-:S04]  /*05d0*/  IADD3 R9, PT, PT, R11, R18, R9 ;  /* 0x000000120b097210 */ /* 0x000fc80007ffe009 */
[----:B--2---:R-:W-:-:S04]  /*05e0*/  IADD3 R9, PT, PT, R15, R10, R9 ;  /* 0x0000000a0f097210 */ /* 0x004fc80007ffe009 */
[----:B------:R-:W-:-:S04]  /*05f0*/  IADD3 R9, PT, PT, R29, R16, R9 ;  /* 0x000000101d097210 */ /* 0x000fc80007ffe009 */
[----:B------:R-:W-:Y:S01]  /*0600*/  IADD3 R14, PT, PT, R12, R20, R9 ;  /* 0x000000140c0e7210 */ /* 0x000fe20007ffe009 */
[----:B------:R-:W-:Y:S06]  /*0610*/  @P0 BRA `(.L_x_182) ;  /* 0xfffffffc000c0947 */ /* 0x000fec000383ffff */
[----:B------:R-:W-:Y:S05]  /*0620*/  BSYNC.RECONVERGENT B3 ;  /* 0x0000000000037941 */ /* 0x000fea0003800200 */
.L_x_181:
[----:B------:R-:W-:-:S07]  /*0630*/  VIADD R4, R7, 0xfffff800 ;  /* 0xfffff80007047836 */ /* 0x000fce0000000000 */
.L_x_180:
[----:B------:R-:W-:Y:S05]  /*0640*/  BSYNC.RECONVERGENT B2 ;  /* 0x0000000000027941 */ /* 0x000fea0003800200 */
.L_x_179:
[----:B------:R-:W-:-:S13]  /*0650*/  ISETP.NE.AND P0, PT, R6, RZ, PT ;  /* 0x000000ff0600720c */ /* 0x000fda0003f05270 */
[----:B------:R-:W-:Y:S05]  /*0660*/  @!P0 BRA `(.L_x_178) ;  /* 0x0000000400188947 */ /* 0x000fea0003800000 */
[----:B------:R-:W-:Y:S01]  /*0670*/  ISETP.GE.U32.AND P0, PT, R6, 0x8, PT ;  /* 0x000000080600780c */ /* 0x000fe20003f06070 */
[----:B------:R-:W-:Y:S01]  /*0680*/  BSSY.RECONVERGENT B2, `(.L_x_183) ;  /* 0x0000022000027945 */ /* 0x000fe20003800200 */
[----:B------:R-:W-:-:S04]  /*0690*/  LOP3.LUT R24, R5, 0x7, RZ, 0xc0, !PT ;  /* 0x0000000705187812 */ /* 0x000fc800078ec0ff */
[----:B------:R-:W-:-:S07]  /*06a0*/  ISETP.NE.AND P1, PT, R24, RZ, PT ;  /* 0x000000ff1800720c */ /* 0x000fce0003f25270 */
[----:B------:R-:W-:Y:S06]  /*06b0*/  @!P0 BRA `(.L_x_184) ;  /* 0x0000000000788947 */ /* 0x000fec0003800000 */
[----:B------:R-:W1:Y:S01]  /*06c0*/  LDC.64 R10, c[0x0][0x380] ;  /* 0x0000e000ff0a7b82 */ /* 0x000e620000000a00 */
[----:B------:R-:W-:-:S04]  /*06d0*/  IMAD R27, R3, 0x1000, R4 ;  /* 0x00001000031b7824 */ /* 0x000fc800078e0204 */
[C---:B------:R-:W-:Y:S02]  /*06e0*/  VIADD R21, R27.reuse, 0x100 ;  /* 0x000001001b157836 */ /* 0x040fe40000000000 */
[C---:B------:R-:W-:Y:S02]  /*06f0*/  VIADD R17, R27.reuse, 0x300 ;  /* 0x000003001b117836 */ /* 0x040fe40000000000 */
[C---:B------:R-:W-:Y:S01]  /*0700*/  VIADD R23, R27.reuse, 0x200 ;  /* 0x000002001b177836 */ /* 0x040fe20000000000 */
[C---:B------:R-:W-:Y:S01]  /*0710*/  IADD3 R7, PT, PT, R27.reuse, 0x400, RZ ;  /* 0x000004001b077810 */ /* 0x040fe20007ffe0ff */
[C---:B------:R-:W-:Y:S02]  /*0720*/  VIADD R9, R27.reuse, 0x500 ;  /* 0x000005001b097836 */ /* 0x040fe40000000000 */
[C---:B------:R-:W-:Y:S02]  /*0730*/  VIADD R25, R27.reuse, 0x600 ;  /* 0x000006001b197836 */ /* 0x040fe40000000000 */
[----:B-1----:R-:W-:-:S04]  /*0740*/  IMAD.WIDE.U32 R12, R27, 0x4, R10 ;  /* 0x000000041b0c7825 */ /* 0x002fc800078e000a */
[--C-:B------:R-:W-:Y:S01]  /*0750*/  IMAD.WIDE.U32 R20, R21, 0x4, R10.reuse ;  /* 0x0000000415147825 */ /* 0x100fe200078e000a */
[----:B0-----:R0:W2:Y:S03]  /*0760*/  LDG.E R15, desc[UR6][R12.64] ;  /* 0x000000060c0f7981 */ /* 0x0010a6000c1e1900 */
[--C-:B------:R-:W-:Y:S01]  /*0770*/  IMAD.WIDE.U32 R16, R17, 0x4, R10.reuse ;  /* 0x0000000411107825 */ /* 0x100fe200078e000a */
[----:B------:R-:W2:Y:S03]  /*0780*/  LDG.E R18, desc[UR6][R20.64] ;  /* 0x0000000614127981 */ /* 0x000ea6000c1e1900 */
[----:B------:R-:W-:Y:S02]  /*0790*/  IMAD.WIDE.U32 R22, R23, 0x4, R10 ;  /* 0x0000000417167825 */ /* 0x000fe400078e000a */
[----:B------:R-:W3:Y:S02]  /*07a0*/  LDG.E R16, desc[UR6][R16.64] ;  /* 0x0000000610107981 */ /* 0x000ee4000c1e1900 */
[----:B------:R-:W-:-:S02]  /*07b0*/  VIADD R27, R27, 0x700 ;  /* 0x000007001b1b7836 */ /* 0x000fc40000000000 */
[--C-:B------:R-:W-:Y:S01]  /*07c0*/  IMAD.WIDE.U32 R6, R7, 0x4, R10.reuse ;  /* 0x0000000407067825 */ /* 0x100fe200078e000a */
[----:B------:R-:W3:Y:S03]  /*07d0*/  LDG.E R19, desc[UR6][R22.64] ;  /* 0x0000000616137981 */ /* 0x000ee6000c1e1900 */
[--C-:B------:R-:W-:Y:S02]  /*07e0*/  IMAD.WIDE.U32 R8, R9, 0x4, R10.reuse ;  /* 0x0000000409087825 */ /* 0x100fe400078e000a */
[----:B------:R-:W4:Y:S02]  /*07f0*/  LDG.E R7, desc[UR6][R6.64] ;  /* 0x0000000606077981 */ /* 0x000f24000c1e1900 */
[--C-:B0-----:R-:W-:Y:S02]  /*0800*/  IMAD.WIDE.U32 R12, R25, 0x4, R10.reuse ;  /* 0x00000004190c7825 */ /* 0x101fe400078e000a */
[----:B------:R-:W4:Y:S02]  /*0810*/  LDG.E R8, desc[UR6][R8.64] ;  /* 0x0000000608087981 */ /* 0x000f24000c1e1900 */
[----:B------:R-:W-:-:S02]  /*0820*/  IMAD.WIDE.U32 R10, R27, 0x4, R10 ;  /* 0x000000041b0a7825 */ /* 0x000fc400078e000a */
[----:B------:R-:W4:Y:S04]  /*0830*/  LDG.E R13, desc[UR6][R12.64] ;  /* 0x000000060c0d7981 */ /* 0x000f28000c1e1900 */
[----:B------:R-:W4:Y:S01]  /*0840*/  LDG.E R10, desc[UR6][R10.64] ;  /* 0x000000060a0a7981 */ /* 0x000f22000c1e1900 */
[----:B------:R-:W-:Y:S01]  /*0850*/  VIADD R4, R4, 0x800 ;  /* 0x0000080004047836 */ /* 0x000fe20000000000 */
[----:B--2--5:R-:W-:-:S04]  /*0860*/  IADD3 R18, PT, PT, R18, R15, R14 ;  /* 0x0000000f12127210 */ /* 0x024fc80007ffe00e */
[----:B---3--:R-:W-:-:S04]  /*0870*/  IADD3 R18, PT, PT, R16, R19, R18 ;  /* 0x0000001310127210 */ /* 0x008fc80007ffe012 */
[----:B----4-:R-:W-:-:S04]  /*0880*/  IADD3 R18, PT, PT, R8, R7, R18 ;  /* 0x0000000708127210 */ /* 0x010fc80007ffe012 */
[----:B------:R-:W-:-:S07]  /*0890*/  IADD3 R14, PT, PT, R10, R13, R18 ;  /* 0x0000000d0a0e7210 */ /* 0x000fce0007ffe012 */
.L_x_184:
[----:B------:R-:W-:Y:S05]  /*08a0*/  BSYNC.RECONVERGENT B2 ;  /* 0x0000000000027941 */ /* 0x000fea0003800200 */
.L_x_183:
        /* <DEDUP_REMOVED lines=8> */
[C---:B------:R-:W-:Y:S01]  /*0930*/  VIADD R13, R11.reuse, 0x100 ;  /* 0x000001000b0d7836 */ /* 0x040fe20000000000 */
[C---:B------:R-:W-:Y:S01]  /*0940*/  IADD3 R17, PT, PT, R11.reuse, 0x300, RZ ;  /* 0x000003000b117810 */ /* 0x040fe20007ffe0ff */
[C---:B0-----:R-:W-:Y:S02]  /*0950*/  VIADD R15, R11.reuse, 0x200 ;  /* 0x000002000b0f7836 */ /* 0x041fe40000000000 */
[----:B-1----:R-:W-:-:S04]  /*0960*/  IMAD.WIDE.U32 R8, R11, 0x4, R6 ;  /* 0x000000040b087825 */ /* 0x002fc800078e0006 */
[--C-:B------:R-:W-:Y:S02]  /*0970*/  IMAD.WIDE.U32 R10, R13, 0x4, R6.reuse ;  /* 0x000000040d0a7825 */ /* 0x100fe400078e0006 */
[----:B------:R-:W2:Y:S02]  /*0980*/  LDG.E R9, desc[UR6][R8.64] ;  /* 0x0000000608097981 */ /* 0x000ea4000c1e1900 */
[--C-:B------:R-:W-:Y:S02]  /*0990*/  IMAD.WIDE.U32 R12, R15, 0x4, R6.reuse ;  /* 0x000000040f0c7825 */ /* 0x100fe400078e0006 */
[----:B------:R-:W2:Y:S02]  /*09a0*/  LDG.E R10, desc[UR6][R10.64] ;  /* 0x000000060a0a7981 */ /* 0x000ea4000c1e1900 */
[----:B------:R-:W-:Y:S02]  /*09b0*/  IMAD.WIDE.U32 R6, R17, 0x4, R6 ;  /* 0x0000000411067825 */ /* 0x000fe400078e0006 */
[----:B------:R-:W3:Y:S04]  /*09c0*/  LDG.E R13, desc[UR6][R12.64] ;  /* 0x000000060c0d7981 */ /* 0x000ee8000c1e1900 */
[----:B------:R-:W3:Y:S01]  /*09d0*/  LDG.E R6, desc[UR6][R6.64] ;  /* 0x0000000606067981 */ /* 0x000ee2000c1e1900 */
[----:B------:R-:W-:Y:S01]  /*09e0*/  VIADD R4, R4, 0x400 ;  /* 0x0000040004047836 */ /* 0x000fe20000000000 */
[----:B--2--5:R-:W-:-:S04]  /*09f0*/  IADD3 R14, PT, PT, R10, R9, R14 ;  /* 0x000000090a0e7210 */ /* 0x024fc80007ffe00e */
[----:B---3--:R-:W-:-:S07]  /*0a00*/  IADD3 R14, PT, PT, R6, R13, R14 ;  /* 0x0000000d060e7210 */ /* 0x008fce0007ffe00e */
.L_x_186:
[----:B------:R-:W-:Y:S05]  /*0a10*/  BSYNC.RECONVERGENT B2 ;  /* 0x0000000000027941 */ /* 0x000fea0003800200 */
.L_x_185:
[----:B------:R-:W-:Y:S05]  /*0a20*/  @!P1 BRA `(.L_x_178) ;  /* 0x0000000000289947 */ /* 0x000fea0003800000 */
[----:B------:R-:W1:Y:S01]  /*0a30*/  LDC.64 R6, c[0x0][0x380] ;  /* 0x0000e000ff067b82 */ /* 0x000e620000000a00 */
[----:B------:R-:W-:Y:S02]  /*0a40*/  IMAD R9, R3, 0x1000, R4 ;  /* 0x0000100003097824 */ /* 0x000fe400078e0204 */
[----:B------:R-:W-:-:S07]  /*0a50*/  IMAD.MOV R8, RZ, RZ, -R5 ;  /* 0x000000ffff087224 */ /* 0x000fce00078e0a05 */
.L_x_187:
[----:B-1----:R-:W-:-:S06]  /*0a60*/  IMAD.WIDE.U32 R4, R9, 0x4, R6 ;  /* 0x0000000409047825 */ /* 0x002fcc00078e0006 */
[----:B------:R-:W2:Y:S01]  /*0a70*/  LDG.E R5, desc[UR6][R4.64] ;  /* 0x0000000604057981 */ /* 0x000ea2000c1e1900 */
[----:B------:R-:W-:Y:S02]  /*0a80*/  VIADD R8, R8, 0x1 ;  /* 0x0000000108087836 */ /* 0x000fe40000000000 */
[----:B------:R-:W-:-:S03]  /*0a90*/  VIADD R9, R9, 0x100 ;  /* 0x0000010009097836 */ /* 0x000fc60000000000 */
[----:B------:R-:W-:Y:S01]  /*0aa0*/  ISETP.NE.AND P0, PT, R8, RZ, PT ;  /* 0x000000ff0800720c */ /* 0x000fe20003f05270 */
[----:B--2--5:R-:W-:-:S12]  /*0ab0*/  IMAD.IADD R14, R5, 0x1, R14 ;  /* 0x00000001050e7824 */ /* 0x024fd800078e020e */
[----:B------:R-:W-:Y:S05]  /*0ac0*/  @P0 BRA `(.L_x_187) ;  /* 0xfffffffc00e40947 */ /* 0x000fea000383ffff */
.L_x_178:
[----:B------:R-:W-:Y:S05]  /*0ad0*/  BSYNC.RECONVERGENT B1 ;  /* 0x0000000000017941 */ /* 0x000fea0003800200 */
.L_x_177:
[----:B------:R-:W-:-:S13]  /*0ae0*/  ISETP.GE.U32.AND P0, PT, R0, 0x100, PT ;  /* 0x000001000000780c */ /* 0x000fda0003f06070 */
[----:B------:R-:W-:Y:S05]  /*0af0*/  @!P0 BRA `(.L_x_188) ;  /* 0x0000000000ac8947 */ /* 0x000fea0003800000 */
[----:B------:R-:W1:Y:S01]  /*0b00*/  S2R R8, SR_LANEID ;  /* 0x0000000000087919 */ /* 0x000e620000000000 */
[----:B-----5:R-:W2:Y:S01]  /*0b10*/  SHFL.DOWN PT, R0, R14, 0x1, 0x1f ;  /* 0x08201f000e007f89 */ /* 0x020ea200000e0000 */
[C---:B-1----:R-:W-:Y:S02]  /*0b20*/  ISETP.GT.AND P0, PT, R8.reuse, 0x1e, PT ;  /* 0x0000001e0800780c */ /* 0x042fe40003f04270 */
[----:B------:R-:W-:Y:S02]  /*0b30*/  ISETP.NE.AND P1, PT, R8, RZ, PT ;  /* 0x000000ff0800720c */ /* 0x000fe40003f25270 */
[----:B--2---:R-:W-:Y:S02]  /*0b40*/  SEL R5, R0, RZ, !P0 ;  /* 0x000000ff00057207 */ /* 0x004fe40004000000 */
[----:B------:R-:W-:Y:S02]  /*0b50*/  ISETP.GT.AND P0, PT, R8, 0x1d, PT ;  /* 0x0000001d0800780c */ /* 0x000fe40003f04270 */
[----:B------:R-:W-:-:S05]  /*0b60*/  IADD3 R5, PT, PT, R5, R14, RZ ;  /* 0x0000000e05057210 */ /* 0x000fca0007ffe0ff */
[----:B------:R-:W1:Y:S02]  /*0b70*/  SHFL.DOWN PT, R0, R5, 0x2, 0x1f ;  /* 0x08401f0005007f89 */ /* 0x000e6400000e0000 */
[----:B------:R-:W-:Y:S01]  /*0b80*/  @!P1 MOV R6, 0x400 ;  /* 0x0000040000069802 */ /* 0x000fe20000000f00 */
[----:B------:R-:W2:Y:S01]  /*0b90*/  @!P1 S2R R9, SR_CgaCtaId ;  /* 0x0000000000099919 */ /* 0x000ea20000008800 */
[----:B-1----:R-:W-:Y:S02]  /*0ba0*/  SEL R0, R0, RZ, !P0 ;  /* 0x000000ff00007207 */ /* 0x002fe40004000000 */
[----:B------:R-:W-:-:S03]  /*0bb0*/  ISETP.GT.AND P0, PT, R8, 0x1b, PT ;  /* 0x0000001b0800780c */ /* 0x000fc60003f04270 */
[----:B------:R-:W-:-:S05]  /*0bc0*/  IMAD.IADD R0, R5, 0x1, R0 ;  /* 0x0000000105007824 */ /* 0x000fca00078e0200 */
[----:B------:R-:W1:Y:S01]  /*0bd0*/  SHFL.DOWN PT, R4, R0, 0x4, 0x1f ;  /* 0x08801f0000047f89 */ /* 0x000e6200000e0000 */
[----:B--2---:R-:W-:Y:S02]  /*0be0*/  @!P1 LEA R9, R9, R6, 0x18 ;  /* 0x0000000609099211 */ /* 0x004fe400078ec0ff */
[----:B-1----:R-:W-:Y:S02]  /*0bf0*/  SEL R7, R4, RZ, !P0 ;  /* 0x000000ff04077207 */ /* 0x002fe40004000000 */
[----:B------:R-:W-:-:S03]  /*0c00*/  ISETP.GT.AND P0, PT, R8, 0x17, PT ;  /* 0x000000170800780c */ /* 0x000fc60003f04270 */
[----:B------:R-:W-:Y:S01]  /*0c10*/  IMAD.IADD R7, R0, 0x1, R7 ;  /* 0x0000000100077824 */ /* 0x000fe200078e0207 */
[----:B------:R-:W-:-:S04]  /*0c20*/  @!P1 SHF.R.U32.HI R0, RZ, 0x3, R2 ;  /* 0x00000003ff009819 */ /* 0x000fc80000011602 */
[----:B------:R-:W1:Y:S01]  /*0c30*/  SHFL.DOWN PT, R4, R7, 0x8, 0x1f ;  /* 0x09001f0007047f89 */ /* 0x000e6200000e0000 */
[----:B------:R-:W-:-:S05]  /*0c40*/  @!P1 LOP3.LUT R0, R0, 0x7c, RZ, 0xc0, !PT ;  /* 0x0000007c00009812 */ /* 0x000fca00078ec0ff */
[----:B------:R-:W-:Y:S01]  /*0c50*/  @!P1 IMAD.IADD R0, R0, 0x1, R9 ;  /* 0x0000000100009824 */ /* 0x000fe200078e0209 */
[----:B-1----:R-:W-:Y:S02]  /*0c60*/  SEL R4, R4, RZ, !P0 ;  /* 0x000000ff04047207 */ /* 0x002fe40004000000 */
[----:B------:R-:W-:-:S03]  /*0c70*/  ISETP.GT.AND P0, PT, R8, 0xf, PT ;  /* 0x0000000f0800780c */ /* 0x000fc60003f04270 */
[----:B------:R-:W-:-:S05]  /*0c80*/  IMAD.IADD R4, R7, 0x1, R4 ;  /* 0x0000000107047824 */ /* 0x000fca00078e0204 */
[----:B------:R-:W1:Y:S02]  /*0c90*/  SHFL.DOWN PT, R5, R4, 0x10, 0x1f ;  /* 0x0a001f0004057f89 */ /* 0x000e6400000e0000 */
[----:B-1----:R-:W-:Y:S02]  /*0ca0*/  SEL R5, R5, RZ, !P0 ;  /* 0x000000ff05057207 */ /* 0x002fe40004000000 */
        /* <DEDUP_REMOVED lines=8> */
[----:B--2---:R-:W-:Y:S04]  /*0d30*/  LDS R0, [UR4+0xc] ;  /* 0x00000c04ff007984 */ /* 0x004fe80008000800 */
[----:B------:R-:W1:Y:S04]  /*0d40*/  LDS.128 R4, [UR4+0x10] ;  /* 0x00001004ff047984 */ /* 0x000e680008000c00 */
[----:B------:R-:W2:Y:S01]  /*0d50*/  LDS.64 R8, [UR4+0x20] ;  /* 0x00002004ff087984 */ /* 0x000ea20008000a00 */
[----:B-1----:R-:W-:-:S04]  /*0d60*/  IADD3 R0, PT, PT, R4, R0, R11 ;  /* 0x0000000004007210 */ /* 0x002fc80007ffe00b */
[----:B------:R-:W-:-:S04]  /*0d70*/  IADD3 R0, PT, PT, R6, R0, R5 ;  /* 0x0000000006007210 */ /* 0x000fc80007ffe005 */
[----:B--2---:R-:W-:-:S05]  /*0d80*/  IADD3 R0, PT, PT, R8, R0, R7 ;  /* 0x0000000008007210 */ /* 0x004fca0007ffe007 */
[----:B------:R-:W-:Y:S01]  /*0d90*/  IMAD.IADD R11, R0, 0x1, R9 ;  /* 0x00000001000b7824 */ /* 0x000fe200078e0209 */
[----:B------:R-:W-:Y:S06]  /*0da0*/  BRA `(.L_x_189) ;  /* 0x00000014007c7947 */ /* 0x000fec0003800000 */
.L_x_188:
[----:B------:R-:W-:Y:S01]  /*0db0*/  LOP3.LUT R4, R2, 0x3e0, RZ, 0xc0, !PT ;  /* 0x000003e002047812 */ /* 0x000fe200078ec0ff */
[----:B------:R-:W1:Y:S03]  /*0dc0*/  S2R R10, SR_LANEID ;  /* 0x00000000000a7919 */ /* 0x000e660000000000 */
[----:B------:R-:W-:Y:S02]  /*0dd0*/  LOP3.LUT R7, RZ, R4, RZ, 0x33, !PT ;  /* 0x00000004ff077212 */ /* 0x000fe400078e33ff */
[----:B------:R-:W-:-:S03]  /*0de0*/  IADD3 R5, PT, PT, R4, 0x20, RZ ;  /* 0x0000002004057810 */ /* 0x000fc60007ffe0ff */
[----:B------:R-:W-:Y:S01]  /*0df0*/  IMAD.IADD R7, R0, 0x1, R7 ;  /* 0x0000000100077824 */ /* 0x000fe200078e0207 */
[----:B------:R-:W-:-:S04]  /*0e00*/  ISETP.GT.U32.AND P0, PT, R5, R0, PT ;  /* 0x000000000500720c */ /* 0x000fc80003f04070 */
[----:B------:R-:W-:-:S05]  /*0e10*/  SEL R7, R7, 0x1f, P0 ;  /* 0x0000001f07077807 */ /* 0x000fca0000000000 */
[----:B-----5:R-:W2:Y:S01]  /*0e20*/  SHFL.DOWN PT, R4, R14, 0x1, R7 ;  /* 0x082000000e047989 */ /* 0x020ea200000e0007 */
[CC--:B-1----:R-:W-:Y:S01]  /*0e30*/  ISETP.GE.AND P0, PT, R10.reuse, R7.reuse, PT ;  /* 0x000000070a00720c */ /* 0x0c2fe20003f06270 */
[C---:B------:R-:W-:Y:S01]  /*0e40*/  VIADD R6, R10.reuse, 0x2 ;  /* 0x000000020a067836 */ /* 0x040fe20000000000 */
[C---:B------:R-:W-:Y:S01]  /*0e50*/  ISETP.NE.AND P1, PT, R10.reuse, RZ, PT ;  /* 0x000000ff0a00720c */ /* 0x040fe20003f25270 */
[----:B------:R-:W-:Y:S01]  /*0e60*/  VIADD R8, R10, 0x4 ;  /* 0x000000040a087836 */ /* 0x000fe20000000000 */
[----:B--2---:R-:W-:Y:S02]  /*0e70*/  SEL R5, R4, RZ, !P0 ;  /* 0x000000ff04057207 */ /* 0x004fe40004000000 */
[----:B------:R-:W-:-:S03]  /*0e80*/  ISETP.GT.AND P0, PT, R6, R7, PT ;  /* 0x000000070600720c */ /* 0x000fc60003f04270 */
[----:B------:R-:W-:-:S06]  /*0e90*/  IMAD.IADD R4, R5, 0x1, R14 ;  /* 0x0000000105047824 */ /* 0x000fcc00078e020e */
[----:B------:R-:W1:Y:S01]  /*0ea0*/  @!P1 S2R R11, SR_CgaCtaId ;  /* 0x00000000000b9919 */ /* 0x000e620000008800 */
[----:B------:R-:W-:Y:S01]  /*0eb0*/  @!P1 SHF.R.U32.HI R9, RZ, 0x3, R2 ;  /* 0x00000003ff099819 */ /* 0x000fe20000011602 */
[----:B------:R-:W2:Y:S03]  /*0ec0*/  SHFL.DOWN PT, R5, R4, 0x2, R7 ;  /* 0x0840000004057989 */ /* 0x000ea600000e0007 */
[----:B------:R-:W-:Y:S02]  /*0ed0*/  @!P1 LOP3.LUT R9, R9, 0x7c, RZ, 0xc0, !PT ;  /* 0x0000007c09099812 */ /* 0x000fe400078ec0ff */
[----:B--2---:R-:W-:Y:S02]  /*0ee0*/  SEL R5, R5, RZ, !P0 ;  /* 0x000000ff05057207 */ /* 0x004fe40004000000 */
[----:B------:R-:W-:-:S03]  /*0ef0*/  ISETP.GT.AND P0, PT, R8, R7, PT ;  /* 0x000000070800720c */ /* 0x000fc60003f04270 */
[----:B------:R-:W-:Y:S01]  /*0f00*/  IMAD.IADD R6, R4, 0x1, R5 ;  /* 0x0000000104067824 */ /* 0x000fe200078e0205 */
[----:B------:R-:W-:-:S04]  /*0f10*/  IADD3 R4, PT, PT, R10, 0x8, RZ ;  /* 0x000000080a047810 */ /* 0x000fc80007ffe0ff */
[----:B------:R-:W2:Y:S02]  /*0f20*/  SHFL.DOWN PT, R5, R6, 0x4, R7 ;  /* 0x0880000006057989 */ /* 0x000ea400000e0007 */
[----:B--2---:R-:W-:Y:S02]  /*0f30*/  SEL R5, R5, RZ, !P0 ;  /* 0x000000ff05057207 */ /* 0x004fe40004000000 */
[----:B------:R-:W-:-:S03]  /*0f40*/  ISETP.GT.AND P0, PT, R4, R7, PT ;  /* 0x000000070400720c */ /* 0x000fc60003f04270 */
[----:B------:R-:W-:Y:S02]  /*0f50*/  IMAD.IADD R8, R6, 0x1, R5 ;  /* 0x0000000106087824 */ /* 0x000fe400078e0205 */
[----:B------:R-:W-:Y:S01]  /*0f60*/  VIADD R6, R10, 0x10 ;  /* 0x000000100a067836 */ /* 0x000fe20000000000 */
[----:B------:R-:W-:Y:S02]  /*0f70*/  @!P1 MOV R10, 0x400 ;  /* 0x00000400000a9802 */ /* 0x000fe40000000f00 */
[----:B------:R-:W2:Y:S02]  /*0f80*/  SHFL.DOWN PT, R5, R8, 0x8, R7 ;  /* 0x0900000008057989 */ /* 0x000ea400000e0007 */
[----:B-1----:R-:W-:-:S05]  /*0f90*/  @!P1 LEA R10, R11, R10, 0x18 ;  /* 0x0000000a0b0a9211 */ /* 0x002fca00078ec0ff */
[----:B------:R-:W-:Y:S01]  /*0fa0*/  @!P1 IMAD.IADD R10, R9, 0x1, R10 ;  /* 0x00000001090a9824 */ /* 0x000fe200078e020a */
[----:B--2---:R-:W-:Y:S02]  /*0fb0*/  SEL R5, R5, RZ, !P0 ;  /* 0x000000ff05057207 */ /* 0x004fe40004000000 */
[----:B------:R-:W-:-:S03]  /*0fc0*/  ISETP.GT.AND P0, PT, R6, R7, PT ;  /* 0x000000070600720c */ /* 0x000fc60003f04270 */
[----:B------:R-:W-:-:S05]  /*0fd0*/  IMAD.IADD R4, R8, 0x1, R5 ;  /* 0x0000000108047824 */ /* 0x000fca00078e0205 */
[----:B------:R-:W1:Y:S02]  /*0fe0*/  SHFL.DOWN PT, R5, R4, 0x10, R7 ;  /* 0x0a00000004057989 */ /* 0x000e6400000e0007 */
[----:B-1----:R-:W-:Y:S02]  /*0ff0*/  SEL R5, R5, RZ, !P0 ;  /* 0x000000ff05057207 */ /* 0x002fe40004000000 */
[----:B------:R-:W-:-:S03]  /*1000*/  ISETP.NE.AND P0, PT, R2, RZ, PT ;  /* 0x000000ff0200720c */ /* 0x000fc60003f05270 */
[----:B------:R-:W-:-:S05]  /*1010*/  IMAD.IADD R11, R4, 0x1, R5 ;  /* 0x00000001040b7824 */ /* 0x000fca00078e0205 */
[----:B------:R1:W-:Y:S01]  /*1020*/  @!P1 STS [R10+0x8], R11 ;  /* 0x0000080b0a009388 */ /* 0x0003e20000000800 */
[----:B------:R-:W-:Y:S06]  /*1030*/  BAR.SYNC.DEFER_BLOCKING 0x0 ;  /* 0x0000000000007b1d */ /* 0x000fec0000010000 */
[----:B------:R-:W-:Y:S05]  /*1040*/  @P0 BRA `(.L_x_189) ;  /* 0x0000001000d40947 */ /* 0x000fea0003800000 */
[----:B------:R-:W2:Y:S01]  /*1050*/  S2UR UR5, SR_CgaCtaId ;  /* 0x00000000000579c3 */ /* 0x000ea20000008800 */
[----:B------:R-:W-:Y:S01]  /*1060*/  UMOV UR4, 0x400 ;  /* 0x0000040000047882 */ /* 0x000fe20000000000 */
[C---:B------:R-:W-:Y:S02]  /*1070*/  ISETP.GT.U32.AND P2, PT, R0.reuse, 0x40, PT ;  /* 0x000000400000780c */ /* 0x040fe40003f44070 */
[C---:B------:R-:W-:Y:S02]  /*1080*/  ISETP.GT.U32.AND P1, PT, R0.reuse, 0x20, PT ;  /* 0x000000200000780c */ /* 0x040fe40003f24070 */
[----:B------:R-:W-:Y:S01]  /*1090*/  ISETP.GT.U32.AND P3, PT, R0, 0x80, PT ;  /* 0x000000800000780c */ /* 0x000fe20003f64070 */
[----:B--2---:R-:W-:-:S09]  /*10a0*/  ULEA UR4, UR5, UR4, 0x18 ;  /* 0x0000000405047291 */ /* 0x004fd2000f8ec0ff */
[----:B------:R-:W2:Y:S04]  /*10b0*/  LDS.128 R4, [UR4+0x10] ;  /* 0x00001004ff047984 */ /* 0x000ea80008000c00 */
[----:B------:R-:W3:Y:S04]  /*10c0*/  LDS R2, [UR4+0xc] ;  /* 0x00000c04ff027984 */ /* 0x000ee80008000800 */
[----:B------:R-:W4:Y:S01]  /*10d0*/  LDS.64 R8, [UR4+0x20] ;  /* 0x00002004ff087984 */ /* 0x000f220008000a00 */
[----:B--2---:R-:W-:Y:S02]  /*10e0*/  SEL R4, R4, RZ, P2 ;  /* 0x000000ff04047207 */ /* 0x004fe40001000000 */
[----:B------:R-:W-:-:S02]  /*10f0*/  ISETP.GT.U32.AND P2, PT, R0, 0x60, PT ;  /* 0x000000600000780c */ /* 0x000fc40003f44070 */
[----:B---3--:R-:W-:Y:S02]  /*1100*/  SEL R2, R2, RZ, P1 ;  /* 0x000000ff02027207 */ /* 0x008fe40000800000 */
[----:B------:R-:W-:Y:S02]  /*1110*/  SEL R5, R5, RZ, P2 ;  /* 0x000000ff05057207 */ /* 0x000fe40001000000 */
[----:B------:R-:W-:Y:S02]  /*1120*/  IADD3 R2, PT, PT, R4, R2, R11 ;  /* 0x0000000204027210 */ /* 0x000fe40007ffe00b */
[----:B------:R-:W-:Y:S02]  /*1130*/  ISETP.GT.U32.AND P1, PT, R0, 0xa0, PT ;  /* 0x000000a00000780c */ /* 0x000fe40003f24070 */
[----:B------:R-:W-:Y:S02]  /*1140*/  SEL R6, R6, RZ, P3 ;  /* 0x000000ff06067207 */ /* 0x000fe40001800000 */
[----:B------:R-:W-:-:S02]  /*1150*/  ISETP.GT.U32.AND P2, PT, R0, 0xc0, PT ;  /* 0x000000c00000780c */ /* 0x000fc40003f44070 */
[----:B------:R-:W-:Y:S02]  /*1160*/  ISETP.GT.U32.AND P3, PT, R0, 0xe0, PT ;  /* 0x000000e00000780c */ /* 0x000fe40003f64070 */
[----:B------:R-:W-:Y:S02]  /*1170*/  SEL R7, R7, RZ, P1 ;  /* 0x000000ff07077207 */ /* 0x000fe40000800000 */
[----:B------:R-:W-:Y:S02]  /*1180*/  IADD3 R2, PT, PT, R6, R2, R5 ;  /* 0x0000000206027210 */ /* 0x000fe40007ffe005 */
[----:B----4-:R-:W-:Y:S02]  /*1190*/  SEL R8, R8, RZ, P2 ;  /* 0x000000ff08087207 */ /* 0x010fe40001000000 */
[----:B------:R-:W-:Y:S02]  /*11a0*/  SEL R9, R9, RZ, P3 ;  /* 0x000000ff09097207 */ /* 0x000fe40001800000 */
[----:B------:R-:W-:-:S05]  /*11b0*/  IADD3 R2, PT, PT, R8, R2, R7 ;  /* 0x0000000208027210 */ /* 0x000fca0007ffe007 */
[----:B-1----:R-:W-:Y:S01]  /*11c0*/  IMAD.IADD R11, R2, 0x1, R9 ;  /* 0x00000001020b7824 */ /* 0x002fe200078e0209 */
[----:B------:R-:W-:Y:S06]  /*11d0*/  BRA `(.L_x_189) ;  /* 0x0000001000707947 */ /* 0x000fec0003800000 */
.L_x_174:
[----:B------:R-:W0:Y:S01]  /*11e0*/  S2R R2, SR_TID.X ;  /* 0x0000000000027919 */ /* 0x000e220000002100 */
[----:B------:R-:W1:Y:S02]  /*11f0*/  LDCU.64 UR4, c[0x0][0x380] ;  /* 0x00007000ff0477ac */ /* 0x000e640008000a00 */
[----:B-1----:R-:W-:Y:S01]  /*1200*/  MOV R4, UR4 ;  /* 0x0000000400047c02 */ /* 0x002fe20008000f00 */
[----:B------:R-:W-:Y:S02]  /*1210*/  IMAD.U32 R5, RZ, RZ, UR5 ;  /* 0x00000005ff057e24 */ /* 0x000fe4000f8e00ff */
[----:B0-----:R-:W-:-:S04]  /*1220*/  IMAD R7, R3, 0x1000, R2 ;  /* 0x0000100003077824 */ /* 0x001fc800078e0202 */
[----:B------:R-:W-:-:S05]  /*1230*/  IMAD.WIDE.U32 R6, R7, 0x4, R4 ;  /* 0x0000000407067825 */ /* 0x000fca00078e0004 */
        /* <DEDUP_REMOVED lines=16> */
[----:B------:R-:W-:-:S02]  /*1340*/  ISETP.GE.U32.AND P0, PT, R0, R13, PT ;  /* 0x0000000d0000720c */ /* 0x000fc40003f06070 */
        /* <DEDUP_REMOVED lines=9> */
[----:B------:R-:W-:Y:S01]  /*13e0*/  IMAD R9, R3, 0x1000, R13 ;  /* 0x0000100003097824 */ /* 0x000fe200078e020d */
[----:B------:R-:W-:Y:S01]  /*13f0*/  LOP3.LUT R6, RZ, R2, RZ, 0x33, !PT ;  /* 0x00000002ff067212 */ /* 0x000fe200078e33ff */
[----:B------:R-:W-:Y:S01]  /*1400*/  VIADD R0, R8, 0xfffff000 ;  /* 0xfffff00008007836 */ /* 0x000fe20000000000 */
[----:B------:R-:W-:Y:S02]  /*1410*/  UMOV UR4, URZ ;  /* 0x000000ff00047c82 */ /* 0x000fe40008000000 */
[----:B------:R-:W-:Y:S02]  /*1420*/  IADD3 R6, PT, PT, -R13, R8, R6 ;  /* 0x000000080d067210 */ /* 0x000fe40007ffe106 */
[C---:B------:R-:W-:Y:S02]  /*1430*/  ISETP.GT.U32.AND P0, PT, R9.reuse, R0, PT ;  /* 0x000000000900720c */ /* 0x040fe40003f04070 */
[----:B------:R-:W-:Y:S01]  /*1440*/  IADD3 R7, PT, PT, R9, 0x800, R2 ;  /* 0x0000080009077810 */ /* 0x000fe20007ffe002 */
[----:B------:R-:W-:-:S02]  /*1450*/  IMAD.MOV.U32 R2, RZ, RZ, R9 ;  /* 0x000000ffff027224 */ /* 0x000fc400078e0009 */
[----:B------:R-:W-:-:S08]  /*1460*/  IMAD R6, R3, -0x1000, R6 ;  /* 0xfffff00003067824 */ /* 0x000fd000078e0206 */
[----:B------:R-:W-:Y:S05]  /*1470*/  @P0 BRA `(.L_x_191) ;  /* 0x00000000009c0947 */ /* 0x000fea0003800000 */
[----:B------:R-:W0:Y:S08]  /*1480*/  LDC R8, c[0x0][0x3a8] ;  /* 0x0000ea00ff087b82 */ /* 0x000e300000000800 */
[----:B------:R-:W1:Y:S02]  /*1490*/  LDC.64 R4, c[0x0][0x380] ;  /* 0x0000e000ff047b82 */ /* 0x000e640000000a00 */
.L_x_192:
[----:B------:R-:W2:Y:S02]  /*14a0*/  S2R R10, SR_TID.X ;  /* 0x00000000000a7919 */ /* 0x000ea40000002100 */
[----:B--2---:R-:W-:-:S04]  /*14b0*/  IMAD.IADD R11, R10, 0x1, R9 ;  /* 0x000000010a0b7824 */ /* 0x004fc800078e0209 */
[----:B-1----:R-:W-:-:S05]  /*14c0*/  IMAD.WIDE.U32 R10, R11, 0x4, R4 ;  /* 0x000000040b0a7825 */ /* 0x002fca00078e0004 */
        /* <DEDUP_REMOVED lines=10> */
[----:B------:R-:W5:Y:S01]  /*1570*/  LDG.E R21, desc[UR6][R10.64+0x2c00] ;  /* 0x002c00060a157981 */ /* 0x000f62000c1e1900 */
[----:B--2---:R-:W-:-:S03]  /*1580*/  IADD3 R20, PT, PT, R20, R18, R27 ;  /* 0x0000001214147210 */ /* 0x004fc60007ffe01b */
[----:B------:R-:W2:Y:S04]  /*1590*/  LDG.E R18, desc[UR6][R10.64+0x2800] ;  /* 0x002800060a127981 */ /* 0x000ea8000c1e1900 */
[----:B------:R-:W2:Y:S01]  /*15a0*/  LDG.E R27, desc[UR6][R10.64+0x3800] ;  /* 0x003800060a1b7981 */ /* 0x000ea2000c1e1900 */
[----:B---3--:R-:W-:-:S03]  /*15b0*/  IADD3 R24, PT, PT, R23, R22, R20 ;  /* 0x0000001617187210 */ /* 0x008fc60007ffe014 */
[----:B------:R-:W3:Y:S04]  /*15c0*/  LDG.E R23, desc[UR6][R10.64+0x3000] ;  /* 0x003000060a177981 */ /* 0x000ee8000c1e1900 */
[----:B------:R-:W3:Y:S04]  /*15d0*/  LDG.E R20, desc[UR6][R10.64+0x3400] ;  /* 0x003400060a147981 */ /* 0x000ee8000c1e1900 */
[----:B------:R-:W3:Y:S01]  /*15e0*/  LDG.E R22, desc[UR6][R10.64+0x3c00] ;  /* 0x003c00060a167981 */ /* 0x000ee2000c1e1900 */
[----:B----4-:R-:W-:-:S04]  /*15f0*/  IADD3 R14, PT, PT, R17, R14, R24 ;  /* 0x0000000e110e7210 */ /* 0x010fc80007ffe018 */
[----:B-----5:R-:W-:-:S04]  /*1600*/  IADD3 R14, PT, PT, R19, R16, R14 ;  /* 0x00000010130e7210 */ /* 0x020fc80007ffe00e */
[----:B------:R-:W-:Y:S02]  /*1610*/  IADD3 R12, PT, PT, R15, R12, R14 ;  /* 0x0000000c0f0c7210 */ /* 0x000fe40007ffe00e */
[----:B0-----:R-:W-:-:S04]  /*1620*/  IADD3 R14, PT, PT, -R9, R8, RZ ;  /* 0x00000008090e7210 */ /* 0x001fc80007ffe1ff */
[----:B------:R-:W-:Y:S02]  /*1630*/  ISETP.GE.U32.AND P0, PT, R14, R13, PT ;  /* 0x0000000d0e00720c */ /* 0x000fe40003f06070 */
[----:B--2---:R-:W-:-:S04]  /*1640*/  IADD3 R12, PT, PT, R21, R18, R12 ;  /* 0x00000012150c7210 */ /* 0x004fc80007ffe00c */
[----:B---3--:R-:W-:-:S04]  /*1650*/  IADD3 R12, PT, PT, R20, R23, R12 ;  /* 0x00000017140c7210 */ /* 0x008fc80007ffe00c */
[----:B------:R-:W-:-:S03]  /*1660*/  IADD3 R27, PT, PT, R22, R27, R12 ;  /* 0x0000001b161b7210 */ /* 0x000fc60007ffe00c */
[----:B------:R-:W-:Y:S05]  /*1670*/  @!P0 BRA `(.L_x_190) ;  /* 0x00000008009c8947 */ /* 0x000fea0003800000 */
[C---:B------:R-:W-:Y:S01]  /*1680*/  IMAD.IADD R9, R13.reuse, 0x1, R9 ;  /* 0x000000010d097824 */ /* 0x040fe200078e0209 */
[----:B------:R-:W-:Y:S01]  /*1690*/  UIADD3 UR4, UPT, UPT, UR4, 0x1, URZ ;  /* 0x0000000104047890 */ /* 0x000fe2000fffe0ff */
[----:B------:R-:W-:Y:S02]  /*16a0*/  IMAD.IADD R2, R13, 0x1, R2 ;  /* 0x000000010d027824 */ /* 0x000fe400078e0202 */
[----:B------:R-:W-:Y:S01]  /*16b0*/  IMAD.IADD R6, R6, 0x1, -R13 ;  /* 0x0000000106067824 */ /* 0x000fe200078e0a0d */
[----:B------:R-:W-:Y:S01]  /*16c0*/  ISETP.GT.U32.AND P0, PT, R9, R0, PT ;  /* 0x000000000900720c */ /* 0x000fe20003f04070 */
[----:B------:R-:W-:-:S12]  /*16d0*/  IMAD.IADD R7, R13, 0x1, R7 ;  /* 0x000000010d077824 */ /* 0x000fd800078e0207 */
[----:B------:R-:W-:Y:S05]  /*16e0*/  @!P0 BRA `(.L_x_192) ;  /* 0xfffffffc006c8947 */ /* 0x000fea000383ffff */
.L_x_191:
[----:B------:R-:W0:Y:S01]  /*16f0*/  S2R R13, SR_TID.X ;  /* 0x00000000000d7919 */ /* 0x000e220000002100 */
[----:B------:R-:W-:Y:S01]  /*1700*/  IMAD.IADD R0, R8, 0x1, -R9 ;  /* 0x0000000108007824 */ /* 0x000fe200078e0a09 */
[----:B------:R-:W-:Y:S04]  /*1710*/  BSSY.RECONVERGENT B1, `(.L_x_190) ;  /* 0x000009d000017945 */ /* 0x000fe80003800200 */
[----:B0-----:R-:W-:-:S04]  /*1720*/  ISETP.GE.AND P0, PT, R13, R0, PT ;  /* 0x000000000d00720c */ /* 0x001fc80003f06270 */
[----:B------:R-:W-:-:S13]  /*1730*/  ISETP.GE.U32.OR P0, PT, R9, R8, P0 ;  /* 0x000000080900720c */ /* 0x000fda0000706470 */
[----:B------:R-:W-:Y:S05]  /*1740*/  @P0 BRA `(.L_x_193) ;  /* 0x0000000800640947 */ /* 0x000fea0003800000 */
[----:B------:R-:W0:Y:S01]  /*1750*/  LDC R10, c[0x0][0x3ac] ;  /* 0x0000eb00ff0a7b82 */ /* 0x000e220000000800 */
[----:B------:R-:W-:Y:S01]  /*1760*/  LOP3.LUT R11, RZ, R13, RZ, 0x33, !PT ;  /* 0x0000000dff0b7212 */ /* 0x000fe200078e33ff */
[----:B------:R-:W-:Y:S06]  /*1770*/  BSSY.RECONVERGENT B2, `(.L_x_194) ;  /* 0x000004f000027945 */ /* 0x000fec0003800200 */
[----:B------:R-:W1:Y:S01]  /*1780*/  LDC R0, c[0x0][0x3ac] ;  /* 0x0000eb00ff007b82 */ /* 0x000e620000000800 */
[----:B0-----:R-:W-:-:S05]  /*1790*/  IMAD.SHL.U32 R10, R10, 0x1000, RZ ;  /* 0x000010000a0a7824 */ /* 0x001fca00078e00ff */
[----:B------:R-:W-:-:S04]  /*17a0*/  LEA R10, R3, R10, 0xc ;  /* 0x0000000a030a7211 */ /* 0x000fc800078e60ff */
[----:B------:R-:W-:Y:S01]  /*17b0*/  IADD3 R8, PT, PT, -R10, R8, R11 ;  /* 0x000000080a087210 */ /* 0x000fe20007ffe10b */
[----:B-1----:R-:W-:Y:S02]  /*17c0*/  IMAD R11, R0, UR4, RZ ;  /* 0x00000004000b7c24 */ /* 0x002fe4000f8e02ff */
[----:B------:R-:W-:Y:S02]  /*17d0*/  IMAD.MOV.U32 R0, RZ, RZ, R13 ;  /* 0x000000ffff007224 */ /* 0x000fe400078e000d */
[----:B------:R-:W-:-:S05]  /*17e0*/  IMAD R8, R11, -0x1000, R8 ;  /* 0xfffff0000b087824 */ /* 0x000fca00078e0208 */
[C---:B------:R-:W-:Y:S02]  /*17f0*/  ISETP.GE.U32.AND P0, PT, R8.reuse, 0xf00, PT ;  /* 0x00000f000800780c */ /* 0x040fe40003f06070 */
[----:B------:R-:W-:-:S04]  /*1800*/  LEA.HI R8, R8, 0x1, RZ, 0x18 ;  /* 0x0000000108087811 */ /* 0x000fc800078fc0ff */
[----:B------:R-:W-:-:S07]  /*1810*/  LOP3.LUT R10, R8, 0xf, RZ, 0xc0, !PT ;  /* 0x0000000f080a7812 */ /* 0x000fce00078ec0ff */
[----:B------:R-:W-:Y:S05]  /*1820*/  @!P0 BRA `(.L_x_195) ;  /* 0x00000004000c8947 */ /* 0x000fea0003800000 */
[----:B------:R-:W-:Y:S01]  /*1830*/  LEA.HI R0, R6, 0x1, RZ, 0x18 ;  /* 0x0000000106007811 */ /* 0x000fe200078fc0ff */
[----:B------:R-:W-:Y:S01]  /*1840*/  BSSY.RECONVERGENT B3, `(.L_x_196) ;  /* 0x0000040000037945 */ /* 0x000fe20003800200 */
[----:B------:R-:W-:Y:S02]  /*1850*/  LOP3.LUT R11, R13, 0x800, RZ, 0xfc, !PT ;  /* 0x000008000d0b7812 */ /* 0x000fe400078efcff */
[----:B------:R-:W-:-:S05]  /*1860*/  LOP3.LUT R0, R0, 0x1fffff0, RZ, 0xc0, !PT ;  /* 0x01fffff000007812 */ /* 0x000fca00078ec0ff */
[----:B------:R-:W-:-:S07]  /*1870*/  IMAD.MOV R0, RZ, RZ, -R0 ;  /* 0x000000ffff007224 */ /* 0x000fce00078e0a00 */
.L_x_197:
[C---:B------:R-:W-:Y:S02]  /*1880*/  VIADD R15, R7.reuse, 0xfffff800 ;  /* 0xfffff800070f7836 */ /* 0x040fe40000000000 */
[----:B------:R-:W-:Y:S02]  /*1890*/  VIADD R21, R7, 0xfffff900 ;  /* 0xfffff90007157836 */ /* 0x000fe40000000000 */
[----:B------:R-:W-:-:S04]  /*18a0*/  IMAD.WIDE.U32 R14, R15, 0x4, R4 ;  /* 0x000000040f0e7825 */ /* 0x000fc800078e0004 */
[--C-:B------:R-:W-:Y:S01]  /*18b0*/  IMAD.WIDE.U32 R20, R21, 0x4, R4.reuse ;  /* 0x0000000415147825 */ /* 0x100fe200078e0004 */
[----:B------:R0:W2:Y:S04]  /*18c0*/  LDG.E R28, desc[UR6][R14.64] ;  /* 0x000000060e1c7981 */ /* 0x0000a8000c1e1900 */
[----:B------:R-:W2:Y:S01]  /*18d0*/  LDG.E R29, desc[UR6][R20.64] ;  /* 0x00000006141d7981 */ /* 0x000ea2000c1e1900 */
[C---:B------:R-:W-:Y:S02]  /*18e0*/  VIADD R17, R7.reuse, 0xfffffa00 ;  /* 0xfffffa0007117836 */ /* 0x040fe40000000000 */
[----:B------:R-:W-:Y:S02]  /*18f0*/  VIADD R19, R7, 0xfffffb00 ;  /* 0xfffffb0007137836 */ /* 0x000fe40000000000 */
[----:B------:R-:W-:-:S04]  /*1900*/  IMAD.WIDE.U32 R16, R17, 0x4, R4 ;  /* 0x0000000411107825 */ /* 0x000fc800078e0004 */
[--C-:B------:R-:W-:Y:S01]  /*1910*/  IMAD.WIDE.U32 R18, R19, 0x4, R4.reuse ;  /* 0x0000000413127825 */ /* 0x100fe200078e0004 */
[----:B------:R1:W3:Y:S04]  /*1920*/  LDG.E R13, desc[UR6][R16.64] ;  /* 0x00000006100d7981 */ /* 0x0002e8000c1e1900 */
[----:B------:R4:W3:Y:S01]  /*1930*/  LDG.E R12, desc[UR6][R18.64] ;  /* 0x00000006120c7981 */ /* 0x0008e2000c1e1900 */
[C---:B------:R-:W-:Y:S01]  /*1940*/  VIADD R22, R7.reuse, 0xfffffd00 ;  /* 0xfffffd0007167836 */ /* 0x040fe20000000000 */
[C---:B------:R-:W-:Y:S01]  /*1950*/  IADD3 R23, PT, PT, R7.reuse, -0x400, RZ ;  /* 0xfffffc0007177810 */ /* 0x040fe20007ffe0ff */
[----:B------:R-:W-:Y:S02]  /*1960*/  VIADD R26, R7, 0xfffffe00 ;  /* 0xfffffe00071a7836 */ /* 0x000fe40000000000 */
[----:B0-----:R-:W-:-:S04]  /*1970*/  IMAD.WIDE.U32 R14, R22, 0x4, R4 ;  /* 0x00000004160e7825 */ /* 0x001fc800078e0004 */
[--C-:B-1----:R-:W-:Y:S02]  /*1980*/  IMAD.WIDE.U32 R16, R26, 0x4, R4.reuse ;  /* 0x000000041a107825 */ /* 0x102fe400078e0004 */
[----:B------:R0:W5:Y:S02]  /*1990*/  LDG.E R26, desc[UR6][R14.64] ;  /* 0x000000060e1a7981 */ /* 0x000164000c1e1900 */
[C-C-:B------:R-:W-:Y:S02]  /*19a0*/  IMAD.WIDE.U32 R24, R7.reuse, 0x4, R4.reuse ;  /* 0x0000000407187825 */ /* 0x140fe400078e0004 */
[----:B------:R-:W5:Y:S02]  /*19b0*/  LDG.E R16, desc[UR6][R16.64] ;  /* 0x0000000610107981 */ /* 0x000f64000c1e1900 */
[----:B----4-:R-:W-:Y:S02]  /*19c0*/  VIADD R19, R7, 0xffffff00 ;  /* 0xffffff0007137836 */ /* 0x010fe40000000000 */
[----:B------:R-:W-:Y:S01]  /*19d0*/  IMAD.WIDE.U32 R20, R23, 0x4, R4 ;  /* 0x0000000417147825 */ /* 0x000fe200078e0004 */
[----:B------:R-:W4:Y:S03]  /*19e0*/  LDG.E R24, desc[UR6][R24.64] ;  /* 0x0000000618187981 */ /* 0x000f26000c1e1900 */
[----:B0-----:R-:W-:-:S02]  /*19f0*/  VIADD R15, R7, 0x200 ;  /* 0x00000200070f7836 */ /* 0x001fc40000000000 */
[----:B------:R-:W-:Y:S02]  /*1a00*/  VIADD R23, R7, 0x100 ;  /* 0x0000010007177836 */ /* 0x000fe40000000000 */
[--C-:B------:R-:W-:Y:S01]  /*1a10*/  IMAD.WIDE.U32 R18, R19, 0x4, R4.reuse ;  /* 0x0000000413127825 */ /* 0x100fe200078e0004 */
[----:B------:R0:W5:Y:S03]  /*1a20*/  LDG.E R25, desc[UR6][R20.64] ;  /* 0x0000000614197981 */ /* 0x000166000c1e1900 */
[----:B------:R-:W-:Y:S02]  /*1a30*/  IMAD.WIDE.U32 R22, R23, 0x4, R4 ;  /* 0x0000000417167825 */ /* 0x000fe400078e0004 */
[----:B------:R-:W4:Y:S04]  /*1a40*/  LDG.E R19, desc[UR6][R18.64] ;  /* 0x0000000612137981 */ /* 0x000f28000c1e1900 */
[----:B------:R1:W4:Y:S01]  /*1a50*/  LDG.E R23, desc[UR6][R22.64] ;  /* 0x0000000616177981 */ /* 0x000322000c1e1900 */
[----:B0-----:R-:W-:-:S04]  /*1a60*/  VIADD R21, R7, 0x300 ;  /* 0x0000030007157836 */ /* 0x001fc80000000000 */
[----:B------:R-:W-:-:S04]  /*1a70*/  IMAD.WIDE.U32 R20, R21, 0x4, R4 ;  /* 0x0000000415147825 */ /* 0x000fc800078e0004 */
[----:B-1----:R-:W-:Y:S02]  /*1a80*/  VIADD R22, R7, 0x700 ;  /* 0x0000070007167836 */ /* 0x002fe40000000000 */
[----:B------:R-:W4:Y:S01]  /*1a90*/  LDG.E R21, desc[UR6][R20.64] ;  /* 0x0000000614157981 */ /* 0x000f22000c1e1900 */
[----:B--2---:R-:W-:Y:S01]  /*1aa0*/  IADD3 R27, PT, PT, R29, R28, R27 ;  /* 0x0000001c1d1b7210 */ /* 0x004fe20007ffe01b */
[----:B------:R-:W-:Y:S01]  /*1ab0*/  IMAD.WIDE.U32 R28, R15, 0x4, R4 ;  /* 0x000000040f1c7825 */ /* 0x000fe200078e0004 */
[----:B------:R-:W-:-:S05]  /*1ac0*/  IADD3 R15, PT, PT, R7, 0x400, RZ ;  /* 0x00000400070f7810 */ /* 0x000fca0007ffe0ff */
[----:B------:R0:W2:Y:S01]  /*1ad0*/  LDG.E R28, desc[UR6][R28.64] ;  /* 0x000000061c1c7981 */ /* 0x0000a2000c1e1900 */
[----:B------:R-:W-:-:S05]  /*1ae0*/  IMAD.WIDE.U32 R14, R15, 0x4, R4 ;  /* 0x000000040f0e7825 */ /* 0x000fca00078e0004 */
[----:B------:R1:W2:Y:S01]  /*1af0*/  LDG.E R17, desc[UR6][R14.64] ;  /* 0x000000060e117981 */ /* 0x0002a2000c1e1900 */
[----:B---3--:R-:W-:Y:S01]  /*1b00*/  IADD3 R27, PT, PT, R12, R13, R27 ;  /* 0x0000000d0c1b7210 */ /* 0x008fe20007ffe01b */
[----:B0-----:R-:W-:-:S04]  /*1b10*/  VIADD R29, R7, 0x500 ;  /* 0x00000500071d7836 */ /* 0x001fc80000000000 */
[----:B------:R-:W-:-:S04]  /*1b20*/  IMAD.WIDE.U32 R12, R29, 0x4, R4 ;  /* 0x000000041d0c7825 */ /* 0x000fc800078e0004 */
[----:B-1----:R-:W-:Y:S01]  /*1b30*/  VIADD R15, R7, 0x600 ;  /* 0x00000600070f7836 */ /* 0x002fe20000000000 */
[----:B------:R0:W3:Y:S03]  /*1b40*/  LDG.E R18, desc[UR6][R12.64] ;  /* 0x000000060c127981 */ /* 0x0000e6000c1e1900 */
[----:B------:R-:W-:-:S04]  /*1b50*/  IMAD.WIDE.U32 R14, R15, 0x4, R4 ;  /* 0x000000040f0e7825 */ /* 0x000fc800078e0004 */
[----:B0-----:R-:W-:Y:S02]  /*1b60*/  IMAD.WIDE.U32 R12, R22, 0x4, R4 ;  /* 0x00000004160c7825 */ /* 0x001fe400078e0004 */
[----:B------:R-:W3:Y:S04]  /*1b70*/  LDG.E R22, desc[UR6][R14.64] ;  /* 0x000000060e167981 */ /* 0x000ee8000c1e1900 */
[----:B------:R-:W3:Y:S01]  /*1b80*/  LDG.E R20, desc[UR6][R12.64] ;  /* 0x000000060c147981 */ /* 0x000ee2000c1e1900 */
[----:B------:R-:W-:Y:S01]  /*1b90*/  VIADD R0, R0, 0x10 ;  /* 0x0000001000007836 */ /* 0x000fe20000000000 */
[----:B-----5:R-:W-:-:S04]  /*1ba0*/  IADD3 R25, PT, PT, R26, R25, R27 ;  /* 0x000000191a197210 */ /* 0x020fc80007ffe01b */
[----:B----4-:R-:W-:Y:S02]  /*1bb0*/  IADD3 R16, PT, PT, R19, R16, R25 ;  /* 0x0000001013107210 */ /* 0x010fe40007ffe019 */
[----:B------:R-:W-:Y:S02]  /*1bc0*/  ISETP.NE.AND P0, PT, R0, RZ, PT ;  /* 0x000000ff0000720c */ /* 0x000fe40003f05270 */
[----:B------:R-:W-:Y:S01]  /*1bd0*/  IADD3 R16, PT, PT, R23, R24, R16 ;  /* 0x0000001817107210 */ /* 0x000fe20007ffe010 */
[----:B------:R-:W-:Y:S02]  /*1be0*/  VIADD R11, R11, 0x1000 ;  /* 0x000010000b0b7836 */ /* 0x000fe40000000000 */
[----:B------:R-:W-:Y:S01]  /*1bf0*/  VIADD R7, R7, 0x1000 ;  /* 0x0000100007077836 */ /* 0x000fe20000000000 */
[----:B--2---:R-:W-:-:S04]  /*1c00*/  IADD3 R16, PT, PT, R21, R28, R16 ;  /* 0x0000001c15107210 */ /* 0x004fc80007ffe010 */
[----:B---3--:R-:W-:-:S04]  /*1c10*/  IADD3 R17, PT, PT, R18, R17, R16 ;  /* 0x0000001112117210 */ /* 0x008fc80007ffe010 */
[----:B------:R-:W-:Y:S01]  /*1c20*/  IADD3 R27, PT, PT, R20, R22, R17 ;  /* 0x00000016141b7210 */ /* 0x000fe20007ffe011 */
[----:B------:R-:W-:Y:S06]  /*1c30*/  @P0 BRA `(.L_x_197) ;  /* 0xfffffffc00100947 */ /* 0x000fec000383ffff */
[----:B------:R-:W-:Y:S05]  /*1c40*/  BSYNC.RECONVERGENT B3 ;  /* 0x0000000000037941 */ /* 0x000fea0003800200 */
.L_x_196:
[----:B------:R-:W-:-:S07]  /*1c50*/  IADD3 R0, PT, PT, R11, -0x800, RZ ;  /* 0xfffff8000b007810 */ /* 0x000fce0007ffe0ff */
.L_x_195:
[----:B------:R-:W-:Y:S05]  /*1c60*/  BSYNC.RECONVERGENT B2 ;  /* 0x0000000000027941 */ /* 0x000fea0003800200 */
.L_x_194:
[----:B------:R-:W-:-:S13]  /*1c70*/  ISETP.NE.AND P0, PT, R10, RZ, PT ;  /* 0x000000ff0a00720c */ /* 0x000fda0003f05270 */
[----:B------:R-:W-:Y:S05]  /*1c80*/  @!P0 BRA `(.L_x_193) ;  /* 0x0000000400148947 */ /* 0x000fea0003800000 */
[----:B------:R-:W-:Y:S01]  /*1c90*/  ISETP.GE.U32.AND P0, PT, R10, 0x8, PT ;  /* 0x000000080a00780c */ /* 0x000fe20003f06070 */
[----:B------:R-:W-:Y:S01]  /*1ca0*/  BSSY.RECONVERGENT B2, `(.L_x_198) ;  /* 0x0000021000027945 */ /* 0x000fe20003800200 */
[----:B------:R-:W-:-:S04]  /*1cb0*/  LOP3.LUT R23, R8, 0x7, RZ, 0xc0, !PT ;  /* 0x0000000708177812 */ /* 0x000fc800078ec0ff */
[----:B------:R-:W-:-:S07]  /*1cc0*/  ISETP.NE.AND P1, PT, R23, RZ, PT ;  /* 0x000000ff1700720c */ /* 0x000fce0003f25270 */
[----:B------:R-:W-:Y:S06]  /*1cd0*/  @!P0 BRA `(.L_x_199) ;  /* 0x0000000000748947 */ /* 0x000fec0003800000 */
[----:B------:R-:W-:-:S04]  /*1ce0*/  IMAD.IADD R11, R0, 0x1, R9 ;  /* 0x00000001000b7824 */ /* 0x000fc800078e0209 */
[C---:B------:R-:W-:Y:S02]  /*1cf0*/  VIADD R19, R11.reuse, 0x100 ;  /* 0x000001000b137836 */ /* 0x040fe40000000000 */
[C---:B------:R-:W-:Y:S02]  /*1d00*/  VIADD R21, R11.reuse, 0x200 ;  /* 0x000002000b157836 */ /* 0x040fe40000000000 */
[C---:B------:R-:W-:Y:S02]  /*1d10*/  VIADD R13, R11.reuse, 0x300 ;  /* 0x000003000b0d7836 */ /* 0x040fe40000000000 */
[----:B------:R-:W-:-:S04]  /*1d20*/  IMAD.WIDE.U32 R16, R11, 0x4, R4 ;  /* 0x000000040b107825 */ /* 0x000fc800078e0004 */
[--C-:B------:R-:W-:Y:S01]  /*1d30*/  IMAD.WIDE.U32 R18, R19, 0x4, R4.reuse ;  /* 0x0000000413127825 */ /* 0x100fe200078e0004 */
[----:B------:R0:W2:Y:S03]  /*1d40*/  LDG.E R22, desc[UR6][R16.64] ;  /* 0x0000000610167981 */ /* 0x0000a6000c1e1900 */
[--C-:B------:R-:W-:Y:S01]  /*1d50*/  IMAD.WIDE.U32 R20, R21, 0x4, R4.reuse ;  /* 0x0000000415147825 */ /* 0x100fe200078e0004 */
[----:B------:R1:W2:Y:S03]  /*1d60*/  LDG.E R7, desc[UR6][R18.64] ;  /* 0x0000000612077981 */ /* 0x0002a6000c1e1900 */
[C---:B------:R-:W-:Y:S02]  /*1d70*/  VIADD R15, R11.reuse, 0x400 ;  /* 0x000004000b0f7836 */ /* 0x040fe40000000000 */
[C---:B------:R-:W-:Y:S01]  /*1d80*/  VIADD R25, R11.reuse, 0x500 ;  /* 0x000005000b197836 */ /* 0x040fe20000000000 */
[----:B------:R-:W-:Y:S01]  /*1d90*/  IADD3 R29, PT, PT, R11, 0x600, RZ ;  /* 0x000006000b1d7810 */ /* 0x000fe20007ffe0ff */
[----:B------:R-:W-:Y:S01]  /*1da0*/  IMAD.WIDE.U32 R12, R13, 0x4, R4 ;  /* 0x000000040d0c7825 */ /* 0x000fe200078e0004 */
[----:B------:R-:W3:Y:S03]  /*1db0*/  LDG.E R20, desc[UR6][R20.64] ;  /* 0x0000000614147981 */ /* 0x000ee6000c1e1900 */
[----:B------:R-:W-:-:S02]  /*1dc0*/  VIADD R24, R11, 0x700 ;  /* 0x000007000b187836 */ /* 0x000fc40000000000 */
[--C-:B------:R-:W-:Y:S01]  /*1dd0*/  IMAD.WIDE.U32 R14, R15, 0x4, R4.reuse ;  /* 0x000000040f0e7825 */ /* 0x100fe200078e0004 */
[----:B------:R-:W3:Y:S03]  /*1de0*/  LDG.E R12, desc[UR6][R12.64] ;  /* 0x000000060c0c7981 */ /* 0x000ee6000c1e1900 */
[--C-:B------:R-:W-:Y:S02]  /*1df0*/  IMAD.WIDE.U32 R10, R25, 0x4, R4.reuse ;  /* 0x00000004190a7825 */ /* 0x100fe400078e0004 */
[----:B------:R-:W4:Y:S02]  /*1e00*/  LDG.E R14, desc[UR6][R14.64] ;  /* 0x000000060e0e7981 */ /* 0x000f24000c1e1900 */
[--C-:B0-----:R-:W-:Y:S02]  /*1e10*/  IMAD.WIDE.U32 R16, R29, 0x4, R4.reuse ;  /* 0x000000041d107825 */ /* 0x101fe400078e0004 */
[----:B------:R-:W4:Y:S02]  /*1e20*/  LDG.E R10, desc[UR6][R10.64] ;  /* 0x000000060a0a7981 */ /* 0x000f24000c1e1900 */
[----:B-1----:R-:W-:-:S02]  /*1e30*/  IMAD.WIDE.U32 R18, R24, 0x4, R4 ;  /* 0x0000000418127825 */ /* 0x002fc400078e0004 */
[----:B------:R-:W5:Y:S04]  /*1e40*/  LDG.E R16, desc[UR6][R16.64] ;  /* 0x0000000610107981 */ /* 0x000f68000c1e1900 */
[----:B------:R-:W5:Y:S01]  /*1e50*/  LDG.E R18, desc[UR6][R18.64] ;  /* 0x0000000612127981 */ /* 0x000f62000c1e1900 */
[----:B------:R-:W-:Y:S01]  /*1e60*/  VIADD R0, R0, 0x800 ;  /* 0x0000080000007836 */ /* 0x000fe20000000000 */
[----:B--2---:R-:W-:-:S04]  /*1e70*/  IADD3 R7, PT, PT, R7, R22, R27 ;  /* 0x0000001607077210 */ /* 0x004fc80007ffe01b */
[----:B---3--:R-:W-:-:S04]  /*1e80*/  IADD3 R7, PT, PT, R12, R20, R7 ;  /* 0x000000140c077210 */ /* 0x008fc80007ffe007 */
[----:B----4-:R-:W-:-:S04]  /*1e90*/  IADD3 R7, PT, PT, R10, R14, R7 ;  /* 0x0000000e0a077210 */ /* 0x010fc80007ffe007 */
[----:B-----5:R-:W-:-:S07]  /*1ea0*/  IADD3 R27, PT, PT, R18, R16, R7 ;  /* 0x00000010121b7210 */ /* 0x020fce0007ffe007 */
.L_x_199:
[----:B------:R-:W-:Y:S05]  /*1eb0*/  BSYNC.RECONVERGENT B2 ;  /* 0x0000000000027941 */ /* 0x000fea0003800200 */
.L_x_198:
[----:B------:R-:W-:Y:S05]  /*1ec0*/  @!P1 BRA `(.L_x_193) ;  /* 0x0000000000849947 */ /* 0x000fea0003800000 */
[----:B------:R-:W-:Y:S01]  /*1ed0*/  ISETP.GE.U32.AND P0, PT, R23, 0x4, PT ;  /* 0x000000041700780c */ /* 0x000fe20003f06070 */
[----:B------:R-:W-:Y:S01]  /*1ee0*/  BSSY.RECONVERGENT B2, `(.L_x_200) ;  /* 0x0000012000027945 */ /* 0x000fe20003800200 */
[----:B------:R-:W-:-:S11]  /*1ef0*/  LOP3.LUT P1, RZ, R8, 0x3, RZ, 0xc0, !PT ;  /* 0x0000000308ff7812 */ /* 0x000fd6000782c0ff */
[----:B------:R-:W-:Y:S05]  /*1f00*/  @!P0 BRA `(.L_x_201) ;  /* 0x00000000003c8947 */ /* 0x000fea0003800000 */
[----:B------:R-:W-:-:S04]  /*1f10*/  IMAD.IADD R7, R0, 0x1, R9 ;  /* 0x0000000100077824 */ /* 0x000fc800078e0209 */
[C---:B------:R-:W-:Y:S02]  /*1f20*/  VIADD R11, R7.reuse, 0x100 ;  /* 0x00000100070b7836 */ /* 0x040fe40000000000 */
[----:B------:R-:W-:-:S04]  /*1f30*/  IMAD.WIDE.U32 R8, R7, 0x4, R4 ;  /* 0x0000000407087825 */ /* 0x000fc800078e0004 */
[C---:B------:R-:W-:Y:S02]  /*1f40*/  VIADD R13, R7.reuse, 0x200 ;  /* 0x00000200070d7836 */ /* 0x040fe40000000000 */
[----:B------:R-:W-:Y:S01]  /*1f50*/  VIADD R15, R7, 0x300 ;  /* 0x00000300070f7836 */ /* 0x000fe20000000000 */
[----:B------:R-:W2:Y:S01]  /*1f60*/  LDG.E R8, desc[UR6][R8.64] ;  /* 0x0000000608087981 */ /* 0x000ea2000c1e1900 */
[----:B------:R-:W-:-:S04]  /*1f70*/  IMAD.WIDE.U32 R10, R11, 0x4, R4 ;  /* 0x000000040b0a7825 */ /* 0x000fc800078e0004 */
[--C-:B------:R-:W-:Y:S02]  /*1f80*/  IMAD.WIDE.U32 R12, R13, 0x4, R4.reuse ;  /* 0x000000040d0c7825 */ /* 0x100fe400078e0004 */
[----:B------:R-:W2:Y:S02]  /*1f90*/  LDG.E R10, desc[UR6][R10.64] ;  /* 0x000000060a0a7981 */ /* 0x000ea4000c1e1900 */
[----:B------:R-:W-:Y:S02]  /*1fa0*/  IMAD.WIDE.U32 R14, R15, 0x4, R4 ;  /* 0x000000040f0e7825 */ /* 0x000fe400078e0004 */
[----:B------:R-:W3:Y:S04]  /*1fb0*/  LDG.E R12, desc[UR6][R12.64] ;  /* 0x000000060c0c7981 */ /* 0x000ee8000c1e1900 */
[----:B------:R-:W3:Y:S01]  /*1fc0*/  LDG.E R14, desc[UR6][R14.64] ;  /* 0x000000060e0e7981 */ /* 0x000ee2000c1e1900 */
[----:B------:R-:W-:-:S02]  /*1fd0*/  IADD3 R0, PT, PT, R0, 0x400, RZ ;  /* 0x0000040000007810 */ /* 0x000fc40007ffe0ff */
[----:B--2---:R-:W-:-:S04]  /*1fe0*/  IADD3 R27, PT, PT, R10, R8, R27 ;  /* 0x000000080a1b7210 */ /* 0x004fc80007ffe01b */
[----:B---3--:R-:W-:-:S07]  /*1ff0*/  IADD3 R27, PT, PT, R14, R12, R27 ;  /* 0x0000000c0e1b7210 */ /* 0x008fce0007ffe01b */
.L_x_201:
[----:B------:R-:W-:Y:S05]  /*2000*/  BSYNC.RECONVERGENT B2 ;  /* 0x0000000000027941 */ /* 0x000fea0003800200 */
.L_x_200:
[----:B------:R-:W-:Y:S05]  /*2010*/  @!P1 BRA `(.L_x_193) ;  /* 0x0000000000309947 */ /* 0x000fea0003800000 */
[----:B------:R-:W-:Y:S01]  /*2020*/  LOP3.LUT R6, R6, 0xffff, RZ, 0xc0, !PT ;  /* 0x0000ffff06067812 */ /* 0x000fe200078ec0ff */
[----:B------:R-:W-:-:S03]  /*2030*/  IMAD.IADD R9, R0, 0x1, R2 ;  /* 0x0000000100097824 */ /* 0x000fc600078e0202 */
[----:B------:R-:W-:-:S04]  /*2040*/  LEA.HI R6, R6, 0x1, RZ, 0x18 ;  /* 0x0000000106067811 */ /* 0x000fc800078fc0ff */
[----:B------:R-:W-:-:S05]  /*2050*/  LOP3.LUT R6, R6, 0x3, RZ, 0xc0, !PT ;  /* 0x0000000306067812 */ /* 0x000fca00078ec0ff */
[----:B------:R-:W-:-:S07]  /*2060*/  IMAD.MOV R0, RZ, RZ, -R6 ;  /* 0x000000ffff007224 */ /* 0x000fce00078e0a06 */
.L_x_202:
[----:B------:R-:W-:-:S06]  /*2070*/  IMAD.WIDE.U32 R6, R9, 0x4, R4 ;  /* 0x0000000409067825 */ /* 0x000fcc00078e0004 */
[----:B------:R-:W2:Y:S01]  /*2080*/  LDG.E R6, desc[UR6][R6.64] ;  /* 0x0000000606067981 */ /* 0x000ea2000c1e1900 */
[----:B------:R-:W-:Y:S02]  /*2090*/  VIADD R0, R0, 0x1 ;  /* 0x0000000100007836 */ /* 0x000fe40000000000 */
[----:B------:R-:W-:-:S03]  /*20a0*/  VIADD R9, R9, 0x100 ;  /* 0x0000010009097836 */ /* 0x000fc60000000000 */
[----:B------:R-:W-:Y:S01]  /*20b0*/  ISETP.NE.AND P0, PT, R0, RZ, PT ;  /* 0x000000ff0000720c */ /* 0x000fe20003f05270 */
[----:B--2---:R-:W-:-:S12]  /*20c0*/  IMAD.IADD R27, R6, 0x1, R27 ;  /* 0x00000001061b7824 */ /* 0x004fd800078e021b */
[----:B------:R-:W-:Y:S05]  /*20d0*/  @P0 BRA `(.L_x_202) ;  /* 0xfffffffc00e40947 */ /* 0x000fea000383ffff */
.L_x_193:
[----:B------:R-:W-:Y:S05]  /*20e0*/  BSYNC.RECONVERGENT B1 ;  /* 0x0000000000017941 */ /* 0x000fea0003800200 */
.L_x_190:
[----:B------:R-:W0:Y:S01]  /*20f0*/  S2R R9, SR_LANEID ;  /* 0x0000000000097919 */ /* 0x000e220000000000 */
[----:B------:R-:W1:Y:S01]  /*2100*/  SHFL.DOWN PT, R0, R27, 0x1, 0x1f ;  /* 0x08201f001b007f89 */ /* 0x000e6200000e0000 */
[----:B------:R-:W2:Y:S01]  /*2110*/  S2R R8, SR_TID.X ;  /* 0x0000000000087919 */ /* 0x000ea20000002100 */
[C---:B0-----:R-:W-:Y:S02]  /*2120*/  ISETP.GT.AND P0, PT, R9.reuse, 0x1e, PT ;  /* 0x0000001e0900780c */ /* 0x041fe40003f04270 */
[C---:B------:R-:W-:Y:S02]  /*2130*/  ISETP.NE.AND P1, PT, R9.reuse, RZ, PT ;  /* 0x000000ff0900720c */ /* 0x040fe40003f25270 */
[----:B-1----:R-:W-:Y:S02]  /*2140*/  SEL R0, R0, RZ, !P0 ;  /* 0x000000ff00007207 */ /* 0x002fe40004000000 */
[----:B------:R-:W-:-:S03]  /*2150*/  ISETP.GT.AND P0, PT, R9, 0x1d, PT ;  /* 0x0000001d0900780c */ /* 0x000fc60003f04270 */
[----:B------:R-:W-:-:S05]  /*2160*/  IMAD.IADD R0, R0, 0x1, R27 ;  /* 0x0000000100007824 */ /* 0x000fca00078e021b */
[----:B------:R-:W0:Y:S01]  /*2170*/  SHFL.DOWN PT, R2, R0, 0x2, 0x1f ;  /* 0x08401f0000027f89 */ /* 0x000e2200000e0000 */
[----:B------:R-:W1:Y:S01]  /*2180*/  @!P1 S2R R6, SR_CgaCtaId ;  /* 0x0000000000069919 */ /* 0x000e620000008800 */
[----:B0-----:R-:W-:Y:S02]  /*2190*/  SEL R5, R2, RZ, !P0 ;  /* 0x000000ff02057207 */ /* 0x001fe40004000000 */
[----:B------:R-:W-:Y:S02]  /*21a0*/  ISETP.GT.AND P0, PT, R9, 0x1b, PT ;  /* 0x0000001b0900780c */ /* 0x000fe40003f04270 */
[----:B------:R-:W-:-:S05]  /*21b0*/  IADD3 R5, PT, PT, R0, R5, RZ ;  /* 0x0000000500057210 */ /* 0x000fca0007ffe0ff */
[----:B------:R-:W0:Y:S02]  /*21c0*/  SHFL.DOWN PT, R2, R5, 0x4, 0x1f ;  /* 0x08801f0005027f89 */ /* 0x000e2400000e0000 */
[----:B0-----:R-:W-:Y:S02]  /*21d0*/  SEL R2, R2, RZ, !P0 ;  /* 0x000000ff02027207 */ /* 0x001fe40004000000 */
[----:B------:R-:W-:-:S03]  /*21e0*/  ISETP.GT.AND P0, PT, R9, 0x17, PT ;  /* 0x000000170900780c */ /* 0x000fc60003f04270 */
[----:B------:R-:W-:Y:S01]  /*21f0*/  IMAD.IADD R2, R5, 0x1, R2 ;  /* 0x0000000105027824 */ /* 0x000fe200078e0202 */
[----:B------:R-:W-:-:S04]  /*2200*/  @!P1 MOV R5, 0x400 ;  /* 0x0000040000059802 */ /* 0x000fc80000000f00 */
[----:B------:R-:W0:Y:S01]  /*2210*/  SHFL.DOWN PT, R4, R2, 0x8, 0x1f ;  /* 0x09001f0002047f89 */ /* 0x000e2200000e0000 */
[----:B-1----:R-:W-:Y:S02]  /*2220*/  @!P1 LEA R5, R6, R5, 0x18 ;  /* 0x0000000506059211 */ /* 0x002fe400078ec0ff */
[----:B0-----:R-:W-:Y:S02]  /*2230*/  SEL R7, R4, RZ, !P0 ;  /* 0x000000ff04077207 */ /* 0x001fe40004000000 */
[----:B------:R-:W-:Y:S02]  /*2240*/  ISETP.GT.AND P0, PT, R9, 0xf, PT ;  /* 0x0000000f0900780c */ /* 0x000fe40003f04270 */
[----:B--2---:R-:W-:Y:S01]  /*2250*/  @!P1 SHF.R.U32.HI R4, RZ, 0x3, R8 ;  /* 0x00000003ff049819 */ /* 0x004fe20000011608 */
[----:B------:R-:W-:-:S03]  /*2260*/  IMAD.IADD R7, R2, 0x1, R7 ;  /* 0x0000000102077824 */ /* 0x000fc600078e0207 */
[----:B------:R-:W-:Y:S02]  /*2270*/  @!P1 LOP3.LUT R4, R4, 0x7c, RZ, 0xc0, !PT ;  /* 0x0000007c04049812 */ /* 0x000fe400078ec0ff */
[----:B------:R-:W0:Y:S03]  /*2280*/  SHFL.DOWN PT, R0, R7, 0x10, 0x1f ;  /* 0x0a001f0007007f89 */ /* 0x000e2600000e0000 */
[----:B------:R-:W-:Y:S01]  /*2290*/  @!P1 IMAD.IADD R4, R4, 0x1, R5 ;  /* 0x0000000104049824 */ /* 0x000fe200078e0205 */
        /* <DEDUP_REMOVED lines=15> */
[----:B------:R-:W-:-:S07]  /*2390*/  IMAD.IADD R11, R0, 0x1, R9 ;  /* 0x00000001000b7824 */ /* 0x000fce00078e0209 */
.L_x_189:
[----:B------:R-:W-:Y:S05]  /*23a0*/  BSYNC.RECONVERGENT B0 ;  /* 0x0000000000007941 */ /* 0x000fea0003800200 */
.L_x_173:
[----:B------:R-:W-:Y:S05]  /*23b0*/  @P0 EXIT ;  /* 0x000000000000094d */ /* 0x000fea0003800000 */
[----:B---3--:R-:W3:Y:S02]  /*23c0*/  LDC.64 R4, c[0x0][0x388] ;  /* 0x0000e200ff047b82 */ /* 0x008ee40000000a00 */
[----:B---3--:R-:W-:-:S05]  /*23d0*/  IMAD.WIDE.U32 R2, R3, 0x4, R4 ;  /* 0x0000000403027825 */ /* 0x008fca00078e0004 */
[----:B------:R-:W-:Y:S01]  /*23e0*/  STG.E desc[UR6][R2.64], R11 ;  /* 0x0000000b02007986 */ /* 0x000fe2000c101906 */
[----:B------:R-:W-:Y:S05]  /*23f0*/  EXIT ;  /* 0x000000000000794d */ /* 0x000fea0003800000 */
.L_x_203:
        /* <DEDUP_REMOVED lines=16> */
.L_x_283:


//--------------------- .text._ZN3cub18CUB_300001_SM_10006detail6reduce28DeviceReduceSingleTileKernelINS2_10policy_hubIijN4cuda3std3__44plusIiEEE10Policy1000EN6thrust24THRUST_300001_SM_1000_NS6detail15normal_iteratorINSD_10device_ptrIiEEEEPijS9_iiNS7_10__identityEEEvT0_T1_T2_T3_T4_T6_ --------------------------
	.section	.text._ZN3cub18CUB_300001_SM_10006detail6reduce28DeviceReduceSingleTileKernelINS2_10policy_hubIijN4cuda3std3__44plusIiEEE10Policy1000EN6thrust24THRUST_300001_SM_1000_NS6detail15normal_iteratorINSD_10device_ptrIiEEEEPijS9_iiNS7_10__identityEEEvT0_T1_T2_T3_T4_T6_,"ax",@progbits
	.align	128
        .global         _ZN3cub18CUB_300001_SM_10006detail6reduce28DeviceReduceSingleTileKernelINS2_10policy_hubIijN4cuda3std3__44plusIiEEE10Policy1000EN6thrust24THRUST_300001_SM_1000_NS6detail15normal_iteratorINSD_10device_ptrIiEEEEPijS9_iiNS7_10__identityEEEvT0_T1_T2_T3_T4_T6_
        .type           _ZN3cub18CUB_300001_SM_10006detail6reduce28DeviceReduceSingleTileKernelINS2_10policy_hubIijN4cuda3std3__44plusIiEEE10Policy1000EN6thrust24THRUST_300001_SM_1000_NS6detail15normal_iteratorINSD_10device_ptrIiEEEEPijS9_iiNS7_10__identityEEEvT0_T1_T2_T3_T4_T6_,@function
        .size           _ZN3cub18CUB_300001_SM_10006detail6reduce28DeviceReduceSingleTileKernelINS2_10policy_hubIijN4cuda3std3__44plusIiEEE10Policy1000EN6thrust24THRUST_300001_SM_1000_NS6detail15normal_iteratorINSD_10device_ptrIiEEEEPijS9_iiNS7_10__identityEEEvT0_T1_T2_T3_T4_T6_,(.L_x_284 - _ZN3cub18CUB_300001_SM_10006detail6reduce28DeviceReduceSingleTileKernelINS2_10policy_hubIijN4cuda3std3__44plusIiEEE10Policy1000EN6thrust24THRUST_300001_SM_1000_NS6detail15normal_iteratorINSD_10device_ptrIiEEEEPijS9_iiNS7_10__identityEEEvT0_T1_T2_T3_T4_T6_)
        .other          _ZN3cub18CUB_300001_SM_10006detail6reduce28DeviceReduceSingleTileKernelINS2_10policy_hubIijN4cuda3std3__44plusIiEEE10Policy1000EN6thrust24THRUST_300001_SM_1000_NS6detail15normal_iteratorINSD_10device_ptrIiEEEEPijS9_iiNS7_10__identityEEEvT0_T1_T2_T3_T4_T6_,@"STO_CUDA_ENTRY STV_DEFAULT"
_ZN3cub18CUB_300001_SM_10006detail6reduce28DeviceReduceSingleTileKernelINS2_10policy_hubIijN4cuda3std3__44plusIiEEE10Policy1000EN6thrust24THRUST_300001_SM_1000_NS6detail15normal_iteratorINSD_10device_ptrIiEEEEPijS9_iiNS7_10__identityEEEvT0_T1_T2_T3_T4_T6_:
.text._ZN3cub18CUB_300001_SM_10006detail6reduce28DeviceReduceSingleTileKernelINS2_10policy_hubIijN4cuda3std3__44plusIiEEE10Policy1000EN6thrust24THRUST_300001_SM_1000_NS6detail15normal_iteratorINSD_10device_ptrIiEEEEPijS9_iiNS7_10__identityEEEvT0_T1_T2_T3_T4_T6_:
        /* <DEDUP_REMOVED lines=13> */
.L_x_204:
[----:B------:R-:W-:Y:S01]  /*00d0*/  ISETP.GT.U32.AND P0, PT, R2, 0xfff, PT ;  /* 0x00000fff0200780c */ /* 0x000fe20003f04070 */
[----:B------:R-:W-:-:S12]  /*00e0*/  BSSY.RECONVERGENT B0, `(.L_x_205) ;  /* 0x00001e7000007945 */ /* 0x000fd80003800200 */
        /* <DEDUP_REMOVED lines=11> */
.L_x_208:
[----:B------:R-:W-:Y:S05]  /*01a0*/  BSYNC.RECONVERGENT B1 ;  /* 0x0000000000017941 */ /* 0x000fea0003800200 */
.L_x_207:
        /* <DEDUP_REMOVED lines=17> */
.L_x_213:
        /* <DEDUP_REMOVED lines=31> */
.L_x_212:
[----:B------:R-:W-:Y:S05]  /*04b0*/  BSYNC.RECONVERGENT B2 ;  /* 0x0000000000027941 */ /* 0x000fea0003800200 */
.L_x_211:
[----:B------:R-:W-:Y:S05]  /*04c0*/  @!P0 BRA `(.L_x_210) ;  /* 0x0000000000c88947 */ /* 0x000fea0003800000 */
[----:B------:R-:W-:Y:S01]  /*04d0*/  ISETP.GE.U32.AND P0, PT, R21, 0x8, PT ;  /* 0x000000081500780c */ /* 0x000fe20003f06070 */
[----:B------:R-:W-:Y:S01]  /*04e0*/  BSSY.RECONVERGENT B2, `(.L_x_214) ;  /* 0x0000013000027945 */ /* 0x000fe20003800200 */
[----:B------:R-:W-:-:S04]  /*04f0*/  LOP3.LUT R16, R4, 0x7, RZ, 0xc0, !PT ;  /* 0x0000000704107812 */ /* 0x000fc800078ec0ff */
[----:B------:R-:W-:-:S07]  /*0500*/  ISETP.NE.AND P1, PT, R16, RZ, PT ;  /* 0x000000ff1000720c */ /* 0x000fce0003f25270 */
[----:B------:R-:W-:Y:S06]  /*0510*/  @!P0 BRA `(.L_x_215) ;  /* 0x00000000003c8947 */ /* 0x000fec0003800000 */
[----:B------:R-:W0:Y:S02]  /*0520*/  LDC.64 R6, c[0x0][0x380] ;  /* 0x0000e000ff067b82 */ /* 0x000e240000000a00 */
[----:B0-----:R-:W-:-:S05]  /*0530*/  IMAD.WIDE.U32 R6, R5, 0x4, R6 ;  /* 0x0000000405067825 */ /* 0x001fca00078e0006 */
        /* <DEDUP_REMOVED lines=13> */
.L_x_215:
[----:B------:R-:W-:Y:S05]  /*0610*/  BSYNC.RECONVERGENT B2 ;  /* 0x0000000000027941 */ /* 0x000fea0003800200 */
.L_x_214:
        /* <DEDUP_REMOVED lines=11> */
[----:B------:R-:W3:Y:S01]  /*06d0*/  LDG.E R10, desc[UR6][R6.64+0xc00] ;  /* 0x000c0006060a7981 */ /* 0x000ee2000c1e1900 */
[----:B------:R-:W-:Y:S01]  /*06e0*/  VIADD R5, R5, 0x400 ;  /* 0x0000040005057836 */ /* 0x000fe20000000000 */
[----:B--2--5:R-:W-:-:S04]  /*06f0*/  IADD3 R0, PT, PT, R4, R9, R0 ;  /* 0x0000000904007210 */ /* 0x024fc80007ffe000 */
[----:B---3--:R-:W-:-:S07]  /*0700*/  IADD3 R0, PT, PT, R10, R11, R0 ;  /* 0x0000000b0a007210 */ /* 0x008fce0007ffe000 */
.L_x_217:
[----:B------:R-:W-:Y:S05]  /*0710*/  BSYNC.RECONVERGENT B2 ;  /* 0x0000000000027941 */ /* 0x000fea0003800200 */
.L_x_216:
[----:B------:R-:W-:Y:S05]  /*0720*/  @!P1 BRA `(.L_x_210) ;  /* 0x0000000000309947 */ /* 0x000fea0003800000 */
[----:B------:R-:W0:Y:S02]  /*0730*/  LDC.64 R6, c[0x0][0x380] ;  /* 0x0000e000ff067b82 */ /* 0x000e240000000a00 */
[----:B0-----:R-:W-:-:S04]  /*0740*/  IMAD.WIDE.U32 R4, R5, 0x4, R6 ;  /* 0x0000000405047825 */ /* 0x001fc800078e0006 */
[----:B------:R-:W-:Y:S02]  /*0750*/  IMAD.MOV R6, RZ, RZ, -R8 ;  /* 0x000000ffff067224 */ /* 0x000fe400078e0a08 */
[----:B------:R-:W-:-:S07]  /*0760*/  IMAD.MOV.U32 R7, RZ, RZ, R5 ;  /* 0x000000ffff077224 */ /* 0x000fce00078e0005 */
.L_x_218:
[----:B------:R-:W-:-:S06]  /*0770*/  IMAD.MOV.U32 R5, RZ, RZ, R7 ;  /* 0x000000ffff057224 */ /* 0x000fcc00078e0007 */
[----:B------:R0:W2:Y:S01]  /*0780*/  LDG.E R5, desc[UR6][R4.64] ;  /* 0x0000000604057981 */ /* 0x0000a2000c1e1900 */
[----:B------:R-:W-:-:S05]  /*0790*/  VIADD R6, R6, 0x1 ;  /* 0x0000000106067836 */ /* 0x000fca0000000000 */
[----:B------:R-:W-:Y:S02]  /*07a0*/  ISETP.NE.AND P0, PT, R6, RZ, PT ;  /* 0x000000ff0600720c */ /* 0x000fe40003f05270 */
[----:B0-----:R-:W-:-:S05]  /*07b0*/  IADD3 R4, P1, PT, R4, 0x400, RZ ;  /* 0x0000040004047810 */ /* 0x001fca0007f3e0ff */
[----:B------:R-:W-:Y:S02]  /*07c0*/  IMAD.X R7, RZ, RZ, R7, P1 ;  /* 0x000000ffff077224 */ /* 0x000fe400008e0607 */
[----:B--2--5:R-:W-:-:S04]  /*07d0*/  IMAD.IADD R0, R5, 0x1, R0 ;  /* 0x0000000105007824 */ /* 0x024fc800078e0200 */
[----:B------:R-:W-:Y:S05]  /*07e0*/  @P0 BRA `(.L_x_218) ;  /* 0xfffffffc00e00947 */ /* 0x000fea000383ffff */
.L_x_210:
[----:B------:R-:W-:Y:S05]  /*07f0*/  BSYNC.RECONVERGENT B1 ;  /* 0x0000000000017941 */ /* 0x000fea0003800200 */
.L_x_209:
[----:B------:R-:W-:-:S13]  /*0800*/  ISETP.GE.U32.AND P0, PT, R2, 0x100, PT ;  /* 0x000001000200780c */ /* 0x000fda0003f06070 */
        /* <DEDUP_REMOVED lines=38> */
[----:B-1----:R-:W1:Y:S01]  /*0a70*/  LDS.64 R2, [UR4+0x20] ;  /* 0x00002004ff027984 */ /* 0x002e620008000a00 */
[----:B0-----:R-:W-:-:S04]  /*0a80*/  IADD3 R0, PT, PT, R4, R0, R9 ;  /* 0x0000000004007210 */ /* 0x001fc80007ffe009 */
[----:B------:R-:W-:-:S04]  /*0a90*/  IADD3 R0, PT, PT, R6, R0, R5 ;  /* 0x0000000006007210 */ /* 0x000fc80007ffe005 */
[----:B-1----:R-:W-:-:S05]  /*0aa0*/  IADD3 R0, PT, PT, R2, R0, R7 ;  /* 0x0000000002007210 */ /* 0x002fca0007ffe007 */
[----:B------:R-:W-:Y:S01]  /*0ab0*/  IMAD.IADD R9, R0, 0x1, R3 ;  /* 0x0000000100097824 */ /* 0x000fe200078e0203 */
[----:B------:R-:W-:Y:S06]  /*0ac0*/  BRA `(.L_x_220) ;  /* 0x0000001400207947 */ /* 0x000fec0003800000 */
.L_x_219:
[----:B------:R-:W-:Y:S01]  /*0ad0*/  LOP3.LUT R4, R3, 0x3e0, RZ, 0xc0, !PT ;  /* 0x000003e003047812 */ /* 0x000fe200078ec0ff */
[----:B------:R-:W1:Y:S03]  /*0ae0*/  S2R R10, SR_LANEID ;  /* 0x00000000000a7919 */ /* 0x000e660000000000 */
[----:B0-----:R-:W-:Y:S01]  /*0af0*/  LOP3.LUT R7, RZ, R4, RZ, 0x33, !PT ;  /* 0x00000004ff077212 */ /* 0x001fe200078e33ff */
[----:B------:R-:W-:-:S04]  /*0b00*/  VIADD R5, R4, 0x20 ;  /* 0x0000002004057836 */ /* 0x000fc80000000000 */
[----:B------:R-:W-:Y:S01]  /*0b10*/  IMAD.IADD R7, R7, 0x1, R2 ;  /* 0x0000000107077824 */ /* 0x000fe200078e0202 */
[----:B------:R-:W-:-:S04]  /*0b20*/  ISETP.GT.U32.AND P0, PT, R5, R2, PT ;  /* 0x000000020500720c */ /* 0x000fc80003f04070 */
        /* <DEDUP_REMOVED lines=40> */
[----:B------:R-:W-:Y:S01]  /*0db0*/  ISETP.GT.U32.AND P3, PT, R2, 0x80, PT ;  /* 0x000000800200780c */ /* 0x000fe20003f64070 */
[----:B-1----:R-:W-:-:S09]  /*0dc0*/  ULEA UR4, UR5, UR4, 0x18 ;  /* 0x0000000405047291 */ /* 0x002fd2000f8ec0ff */
[----:B------:R-:W1:Y:S04]  /*0dd0*/  LDS.128 R4, [UR4+0x10] ;  /* 0x00001004ff047984 */ /* 0x000e680008000c00 */
[----:B------:R-:W2:Y:S04]  /*0de0*/  LDS R0, [UR4+0xc] ;  /* 0x00000c04ff007984 */ /* 0x000ea80008000800 */
[----:B------:R-:W3:Y:S01]  /*0df0*/  LDS.64 R10, [UR4+0x20] ;  /* 0x00002004ff0a7984 */ /* 0x000ee20008000a00 */
[----:B-1----:R-:W-:Y:S02]  /*0e00*/  SEL R4, R4, RZ, P2 ;  /* 0x000000ff04047207 */ /* 0x002fe40001000000 */
[----:B------:R-:W-:-:S02]  /*0e10*/  ISETP.GT.U32.AND P2, PT, R2, 0x60, PT ;  /* 0x000000600200780c */ /* 0x000fc40003f44070 */
[----:B--2---:R-:W-:Y:S02]  /*0e20*/  SEL R0, R0, RZ, P1 ;  /* 0x000000ff00007207 */ /* 0x004fe40000800000 */
        /* <DEDUP_REMOVED lines=8> */
[----:B---3--:R-:W-:Y:S02]  /*0eb0*/  SEL R10, R10, RZ, P2 ;  /* 0x000000ff0a0a7207 */ /* 0x008fe40001000000 */
[----:B------:R-:W-:Y:S02]  /*0ec0*/  SEL R11, R11, RZ, P3 ;  /* 0x000000ff0b0b7207 */ /* 0x000fe40001800000 */
[----:B------:R-:W-:-:S05]  /*0ed0*/  IADD3 R0, PT, PT, R10, R0, R7 ;  /* 0x000000000a007210 */ /* 0x000fca0007ffe007 */
[----:B0-----:R-:W-:Y:S01]  /*0ee0*/  IMAD.IADD R9, R0, 0x1, R11 ;  /* 0x0000000100097824 */ /* 0x001fe200078e020b */
[----:B------:R-:W-:Y:S06]  /*0ef0*/  BRA `(.L_x_220) ;  /* 0x0000001000147947 */ /* 0x000fec0003800000 */
.L_x_206:
[----:B------:R-:W0:Y:S01]  /*0f00*/  S2R R0, SR_TID.X ;  /* 0x0000000000007919 */ /* 0x000e220000002100 */
[----:B------:R-:W1:Y:S02]  /*0f10*/  LDCU.64 UR4, c[0x0][0x380] ;  /* 0x00007000ff0477ac */ /* 0x000e640008000a00 */
[----:B-1----:R-:W-:Y:S02]  /*0f20*/  IMAD.U32 R12, RZ, RZ, UR4 ;  /* 0x00000004ff0c7e24 */ /* 0x002fe4000f8e00ff */
[----:B------:R-:W-:Y:S02]  /*0f30*/  IMAD.U32 R13, RZ, RZ, UR5 ;  /* 0x00000005ff0d7e24 */ /* 0x000fe4000f8e00ff */
        /* <DEDUP_REMOVED lines=17> */
[----:B------:R-:W-:Y:S01]  /*1050*/  UMOV UR4, 0x1000 ;  /* 0x0000100000047882 */ /* 0x000fe20000000000 */
[----:B--2---:R-:W-:-:S04]  /*1060*/  IADD3 R3, PT, PT, R7, R6, R3 ;  /* 0x0000000607037210 */ /* 0x004fc80007ffe003 */
[----:B---3--:R-:W-:-:S04]  /*1070*/  IADD3 R3, PT, PT, R9, R8, R3 ;  /* 0x0000000809037210 */ /* 0x008fc80007ffe003 */
[----:B----4-:R-:W-:-:S04]  /*1080*/  IADD3 R3, PT, PT, R11, R10, R3 ;  /* 0x0000000a0b037210 */ /* 0x010fc80007ffe003 */
[----:B-----5:R-:W-:-:S04]  /*1090*/  IADD3 R3, PT, PT, R15, R14, R3 ;  /* 0x0000000e0f037210 */ /* 0x020fc80007ffe003 */
[----:B------:R-:W-:Y:S01]  /*10a0*/  IADD3 R16, PT, PT, R17, R16, R3 ;  /* 0x0000001011107210 */ /* 0x000fe20007ffe003 */
[----:B------:R-:W-:-:S05]  /*10b0*/  VIADD R3, R2, 0xfffff000 ;  /* 0xfffff00002037836 */ /* 0x000fca0000000000 */
[----:B------:R-:W-:Y:S02]  /*10c0*/  ISETP.GE.U32.AND P0, PT, R3, 0x1000, PT ;  /* 0x000010000300780c */ /* 0x000fe40003f06070 */
[----:B------:R-:W-:-:S04]  /*10d0*/  IADD3 R16, PT, PT, R19, R18, R16 ;  /* 0x0000001213107210 */ /* 0x000fc80007ffe010 */
[----:B------:R-:W-:-:S05]  /*10e0*/  IADD3 R21, PT, PT, R21, R20, R16 ;  /* 0x0000001415157210 */ /* 0x000fca0007ffe010 */
[----:B------:R-:W-:Y:S02]  /*10f0*/  IMAD.IADD R7, R22, 0x1, R21 ;  /* 0x0000000116077824 */ /* 0x000fe400078e0215 */
[----:B------:R-:W-:Y:S05]  /*1100*/  @!P0 BRA `(.L_x_221) ;  /* 0x00000000008c8947 */ /* 0x000fea0003800000 */
[----:B------:R-:W0:Y:S01]  /*1110*/  LDC R2, c[0x0][0x390] ;  /* 0x0000e400ff027b82 */ /* 0x000e220000000800 */
[----:B------:R-:W-:-:S07]  /*1120*/  UMOV UR4, 0x1000 ;  /* 0x0000100000047882 */ /* 0x000fce0000000000 */
[----:B------:R-:W1:Y:S02]  /*1130*/  LDC.64 R12, c[0x0][0x380] ;  /* 0x0000e000ff0c7b82 */ /* 0x000e640000000a00 */
.L_x_223:
[----:B------:R-:W-:-:S04]  /*1140*/  VIADD R5, R0, UR4 ;  /* 0x0000000400057c36 */ /* 0x000fc80008000000 */
        /* <DEDUP_REMOVED lines=17> */
[----:B--2---:R-:W-:Y:S01]  /*1260*/  IADD3 R16, PT, PT, R18, R16, R7 ;  /* 0x0000001012107210 */ /* 0x004fe20007ffe007 */
[----:B0-----:R-:W-:-:S05]  /*1270*/  VIADD R7, R2, -UR4 ;  /* 0x8000000402077c36 */ /* 0x001fca0008000000 */
[----:B------:R-:W-:Y:S02]  /*1280*/  ISETP.GE.U32.AND P0, PT, R7, 0x1000, PT ;  /* 0x000010000700780c */ /* 0x000fe40003f06070 */
        /* <DEDUP_REMOVED lines=8> */
[----:B------:R-:W-:-:S06]  /*1310*/  UIADD3 UR4, UPT, UPT, UR4, 0x1000, URZ ;  /* 0x0000100004047890 */ /* 0x000fcc000fffe0ff */
[----:B------:R-:W-:-:S13]  /*1320*/  ISETP.LT.U32.AND P0, PT, R3, UR4, PT ;  /* 0x0000000403007c0c */ /* 0x000fda000bf01070 */
[----:B------:R-:W-:Y:S05]  /*1330*/  @!P0 BRA `(.L_x_223) ;  /* 0xfffffffc00808947 */ /* 0x000fea000383ffff */
.L_x_221:
[----:B------:R-:W-:Y:S01]  /*1340*/  VIADD R3, R2, -UR4 ;  /* 0x8000000402037c36 */ /* 0x000fe20008000000 */
[----:B------:R-:W-:Y:S04]  /*1350*/  BSSY.RECONVERGENT B1, `(.L_x_222) ;  /* 0x0000095000017945 */ /* 0x000fe80003800200 */
[----:B------:R-:W-:-:S04]  /*1360*/  ISETP.GE.AND P0, PT, R0, R3, PT ;  /* 0x000000030000720c */ /* 0x000fc80003f06270 */
[----:B------:R-:W-:-:S13]  /*1370*/  ISETP.LE.U32.OR P0, PT, R2, UR4, P0 ;  /* 0x0000000402007c0c */ /* 0x000fda0008703470 */
[----:B------:R-:W-:Y:S05]  /*1380*/  @P0 BRA `(.L_x_224) ;  /* 0x0000000800440947 */ /* 0x000fea0003800000 */
[----:B------:R-:W-:Y:S01]  /*1390*/  LOP3.LUT R3, RZ, R0, RZ, 0x33, !PT ;  /* 0x00000000ff037212 */ /* 0x000fe200078e33ff */
[----:B------:R-:W-:Y:S01]  /*13a0*/  BSSY.RECONVERGENT B2, `(.L_x_225) ;  /* 0x000004a000027945 */ /* 0x000fe20003800200 */
[----:B------:R-:W-:Y:S02]  /*13b0*/  IMAD.MOV.U32 R5, RZ, RZ, R0 ;  /* 0x000000ffff057224 */ /* 0x000fe400078e0000 */
[----:B------:R-:W-:-:S04]  /*13c0*/  IADD3 R3, PT, PT, R2, -UR4, R3 ;  /* 0x8000000402037c10 */ /* 0x000fc8000fffe003 */
[C---:B------:R-:W-:Y:S02]  /*13d0*/  ISETP.GE.U32.AND P0, PT, R3.reuse, 0xf00, PT ;  /* 0x00000f000300780c */ /* 0x040fe40003f06070 */
[----:B------:R-:W-:-:S04]  /*13e0*/  LEA.HI R3, R3, 0x1, RZ, 0x18 ;  /* 0x0000000103037811 */ /* 0x000fc800078fc0ff */
[----:B------:R-:W-:-:S07]  /*13f0*/  LOP3.LUT R4, R3, 0xf, RZ, 0xc0, !PT ;  /* 0x0000000f03047812 */ /* 0x000fce00078ec0ff */
[----:B------:R-:W-:Y:S05]  /*1400*/  @!P0 BRA `(.L_x_226) ;  /* 0x00000004000c8947 */ /* 0x000fea0003800000 */
[----:B------:R-:W-:Y:S01]  /*1410*/  LOP3.LUT R6, R3, 0x1fffff0, RZ, 0xc0, !PT ;  /* 0x01fffff003067812 */ /* 0x000fe200078ec0ff */
[----:B------:R-:W-:Y:S01]  /*1420*/  BSSY.RECONVERGENT B3, `(.L_x_227) ;  /* 0x0000040000037945 */ /* 0x000fe20003800200 */
[C---:B------:R-:W-:Y:S01]  /*1430*/  LOP3.LUT R5, R0.reuse, 0x800, RZ, 0xfc, !PT ;  /* 0x0000080000057812 */ /* 0x040fe200078efcff */
[----:B------:R-:W-:Y:S02]  /*1440*/  VIADD R2, R0, UR4 ;  /* 0x0000000400027c36 */ /* 0x000fe40008000000 */
[----:B------:R-:W-:-:S07]  /*1450*/  IMAD.MOV R6, RZ, RZ, -R6 ;  /* 0x000000ffff067224 */ /* 0x000fce00078e0a06 */
.L_x_228:
[----:B------:R-:W-:-:S04]  /*1460*/  IMAD.WIDE.U32 R26, R2, 0x4, R12 ;  /* 0x00000004021a7825 */ /* 0x000fc800078e000c */
[C---:B------:R-:W-:Y:S02]  /*1470*/  VIADD R9, R2.reuse, 0x100 ;  /* 0x0000010002097836 */ /* 0x040fe40000000000 */
[----:B------:R-:W-:Y:S01]  /*1480*/  VIADD R15, R2, 0x400 ;  /* 0x00000400020f7836 */ /* 0x000fe20000000000 */
[----:B------:R0:W2:Y:S01]  /*1490*/  LDG.E R26, desc[UR6][R26.64] ;  /* 0x000000061a1a7981 */ /* 0x0000a2000c1e1900 */
[----:B------:R-:W-:-:S04]  /*14a0*/  IMAD.WIDE.U32 R8, R9, 0x4, R12 ;  /* 0x0000000409087825 */ /* 0x000fc800078e000c */
[C---:B------:R-:W-:Y:S01]  /*14b0*/  VIADD R17, R2.reuse, 0x200 ;  /* 0x0000020002117836 */ /* 0x040fe20000000000 */
[----:B------:R1:W2:Y:S01]  /*14c0*/  LDG.E R25, desc[UR6][R8.64] ;  /* 0x0000000608197981 */ /* 0x0002a2000c1e1900 */
[C---:B------:R-:W-:Y:S02]  /*14d0*/  VIADD R11, R2.reuse, 0x300 ;  /* 0x00000300020b7836 */ /* 0x040fe40000000000 */
[----:B0-----:R-:W-:Y:S02]  /*14e0*/  VIADD R27, R2, 0x700 ;  /* 0x00000700021b7836 */ /* 0x001fe40000000000 */
[----:B------:R-:W-:-:S04]  /*14f0*/  IMAD.WIDE.U32 R14, R15, 0x4, R12 ;  /* 0x000000040f0e7825 */ /* 0x000fc800078e000c */
[--C-:B------:R-:W-:Y:S01]  /*1500*/  IMAD.WIDE.U32 R16, R17, 0x4, R12.reuse ;  /* 0x0000000411107825 */ /* 0x100fe200078e000c */
[----:B------:R0:W3:Y:S03]  /*1510*/  LDG.E R22, desc[UR6][R14.64] ;  /* 0x000000060e167981 */ /* 0x0000e6000c1e1900 */
[----:B------:R-:W-:Y:S01]  /*1520*/  VIADD R29, R2, 0x500 ;  /* 0x00000500021d7836 */ /* 0x000fe20000000000 */
[----:B------:R-:W4:Y:S01]  /*1530*/  LDG.E R24, desc[UR6][R16.64] ;  /* 0x0000000610187981 */ /* 0x000f22000c1e1900 */
[----:B------:R-:W-:-:S04]  /*1540*/  IMAD.WIDE.U32 R10, R11, 0x4, R12 ;  /* 0x000000040b0a7825 */ /* 0x000fc800078e000c */
[--C-:B-1----:R-:W-:Y:S01]  /*1550*/  IMAD.WIDE.U32 R8, R27, 0x4, R12.reuse ;  /* 0x000000041b087825 */ /* 0x102fe200078e000c */
[----:B------:R-:W4:Y:S03]  /*1560*/  LDG.E R23, desc[UR6][R10.64] ;  /* 0x000000060a177981 */ /* 0x000f26000c1e1900 */
[----:B------:R-:W-:Y:S02]  /*1570*/  VIADD R27, R2, 0x900 ;  /* 0x00000900021b7836 */ /* 0x000fe40000000000 */
[----:B------:R-:W-:-:S04]  /*1580*/  IMAD.WIDE.U32 R28, R29, 0x4, R12 ;  /* 0x000000041d1c7825 */ /* 0x000fc800078e000c */
[C---:B------:R-:W-:Y:S01]  /*1590*/  VIADD R19, R2.reuse, 0x600 ;  /* 0x0000060002137836 */ /* 0x040fe20000000000 */
[----:B------:R1:W5:Y:S01]  /*15a0*/  LDG.E R11, desc[UR6][R8.64] ;  /* 0x00000006080b7981 */ /* 0x000362000c1e1900 */
[C---:B0-----:R-:W-:Y:S02]  /*15b0*/  VIADD R15, R2.reuse, 0xa00 ;  /* 0x00000a00020f7836 */ /* 0x041fe40000000000 */
[----:B------:R-:W-:Y:S01]  /*15c0*/  VIADD R20, R2, 0x800 ;  /* 0x0000080002147836 */ /* 0x000fe20000000000 */
[----:B------:R0:W3:Y:S01]  /*15d0*/  LDG.E R21, desc[UR6][R28.64] ;  /* 0x000000061c157981 */ /* 0x0000e2000c1e1900 */
[----:B------:R-:W-:-:S04]  /*15e0*/  IMAD.WIDE.U32 R18, R19, 0x4, R12 ;  /* 0x0000000413127825 */ /* 0x000fc800078e000c */
[----:B-1----:R-:W-:-:S04]  /*15f0*/  IMAD.WIDE.U32 R8, R27, 0x4, R12 ;  /* 0x000000041b087825 */ /* 0x002fc800078e000c */
[--C-:B------:R-:W-:Y:S02]  /*1600*/  IMAD.WIDE.U32 R14, R15, 0x4, R12.reuse ;  /* 0x000000040f0e7825 */ /* 0x100fe400078e000c */
[----:B------:R-:W5:Y:S02]  /*1610*/  LDG.E R9, desc[UR6][R8.64] ;  /* 0x0000000608097981 */ /* 0x000f64000c1e1900 */
[--C-:B------:R-:W-:Y:S02]  /*1620*/  IMAD.WIDE.U32 R16, R20, 0x4, R12.reuse ;  /* 0x0000000414107825 */ /* 0x100fe400078e000c */
[----:B------:R1:W5:Y:S02]  /*1630*/  LDG.E R20, desc[UR6][R18.64] ;  /* 0x0000000612147981 */ /* 0x000364000c1e1900 */
[C---:B0-----:R-:W-:Y:S02]  /*1640*/  VIADD R29, R2.reuse, 0xb00 ;  /* 0x00000b00021d7836 */ /* 0x041fe40000000000 */
[----:B------:R-:W-:Y:S01]  /*1650*/  VIADD R27, R2, 0xc00 ;  /* 0x00000c00021b7836 */ /* 0x000fe20000000000 */
[----:B------:R0:W5:Y:S01]  /*1660*/  LDG.E R10, desc[UR6][R16.64] ;  /* 0x00000006100a7981 */ /* 0x000162000c1e1900 */
[----:B------:R-:W-:-:S03]  /*1670*/  IMAD.WIDE.U32 R28, R29, 0x4, R12 ;  /* 0x000000041d1c7825 */ /* 0x000fc600078e000c */
[----:B------:R0:W5:Y:S01]  /*1680*/  LDG.E R8, desc[UR6][R14.64] ;  /* 0x000000060e087981 */ /* 0x000162000c1e1900 */
[C---:B-1----:R-:W-:Y:S02]  /*1690*/  VIADD R19, R2.reuse, 0xe00 ;  /* 0x00000e0002137836 */ /* 0x042fe40000000000 */
[C---:B------:R-:W-:Y:S02]  /*16a0*/  VIADD R18, R2.reuse, 0xf00 ;  /* 0x00000f0002127836 */ /* 0x040fe40000000000 */
[----:B0-----:R-:W-:Y:S02]  /*16b0*/  IMAD.WIDE.U32 R16, R27, 0x4, R12 ;  /* 0x000000041b107825 */ /* 0x001fe400078e000c */
[----:B------:R-:W5:Y:S02]  /*16c0*/  LDG.E R27, desc[UR6][R28.64] ;  /* 0x000000061c1b7981 */ /* 0x000f64000c1e1900 */
[----:B------:R-:W-:-:S04]  /*16d0*/  VIADD R15, R2, 0xd00 ;  /* 0x00000d00020f7836 */ /* 0x000fc80000000000 */
[--C-:B------:R-:W-:Y:S01]  /*16e0*/  IMAD.WIDE.U32 R14, R15, 0x4, R12.reuse ;  /* 0x000000040f0e7825 */ /* 0x100fe200078e000c */
[----:B------:R0:W5:Y:S05]  /*16f0*/  LDG.E R28, desc[UR6][R16.64] ;  /* 0x00000006101c7981 */ /* 0x00016a000c1e1900 */
[----:B------:R-:W5:Y:S01]  /*1700*/  LDG.E R15, desc[UR6][R14.64] ;  /* 0x000000060e0f7981 */ /* 0x000f62000c1e1900 */
[----:B0-----:R-:W-:-:S04]  /*1710*/  IMAD.WIDE.U32 R16, R19, 0x4, R12 ;  /* 0x0000000413107825 */ /* 0x001fc800078e000c */
[----:B------:R-:W-:Y:S02]  /*1720*/  IMAD.WIDE.U32 R18, R18, 0x4, R12 ;  /* 0x0000000412127825 */ /* 0x000fe400078e000c */
[----:B------:R-:W5:Y:S04]  /*1730*/  LDG.E R16, desc[UR6][R16.64] ;  /* 0x0000000610107981 */ /* 0x000f68000c1e1900 */
[----:B------:R-:W5:Y:S01]  /*1740*/  LDG.E R19, desc[UR6][R18.64] ;  /* 0x0000000612137981 */ /* 0x000f62000c1e1900 */
[----:B------:R-:W-:-:S05]  /*1750*/  VIADD R6, R6, 0x10 ;  /* 0x0000001006067836 */ /* 0x000fca0000000000 */
[----:B------:R-:W-:Y:S01]  /*1760*/  ISETP.NE.AND P0, PT, R6, RZ, PT ;  /* 0x000000ff0600720c */ /* 0x000fe20003f05270 */
[----:B------:R-:W-:Y:S02]  /*1770*/  VIADD R5, R5, 0x1000 ;  /* 0x0000100005057836 */ /* 0x000fe40000000000 */
[----:B------:R-:W-:Y:S01]  /*1780*/  VIADD R2, R2, 0x1000 ;  /* 0x0000100002027836 */ /* 0x000fe20000000000 */
[----:B--2---:R-:W-:-:S04]  /*1790*/  IADD3 R25, PT, PT, R25, R26, R7 ;  /* 0x0000001a19197210 */ /* 0x004fc80007ffe007 */
[----:B----4-:R-:W-:-:S04]  /*17a0*/  IADD3 R23, PT, PT, R23, R24, R25 ;  /* 0x0000001817177210 */ /* 0x010fc80007ffe019 */
[----:B---3--:R-:W-:-:S04]  /*17b0*/  IADD3 R21, PT, PT, R21, R22, R23 ;  /* 0x0000001615157210 */ /* 0x008fc80007ffe017 */
[----:B-----5:R-:W-:-:S04]  /*17c0*/  IADD3 R11, PT, PT, R11, R20, R21 ;  /* 0x000000140b0b7210 */ /* 0x020fc80007ffe015 */
[----:B------:R-:W-:-:S04]  /*17d0*/  IADD3 R9, PT, PT, R9, R10, R11 ;  /* 0x0000000a09097210 */ /* 0x000fc80007ffe00b */
[----:B------:R-:W-:-:S04]  /*17e0*/  IADD3 R8, PT, PT, R27, R8, R9 ;  /* 0x000000081b087210 */ /* 0x000fc80007ffe009 */
[----:B------:R-:W-:-:S04]  /*17f0*/  IADD3 R8, PT, PT, R15, R28, R8 ;  /* 0x0000001c0f087210 */ /* 0x000fc80007ffe008 */
[----:B------:R-:W-:Y:S01]  /*1800*/  IADD3 R7, PT, PT, R19, R16, R8 ;  /* 0x0000001013077210 */ /* 0x000fe20007ffe008 */
[----:B------:R-:W-:Y:S06]  /*1810*/  @P0 BRA `(.L_x_228) ;  /* 0xfffffffc00100947 */ /* 0x000fec000383ffff */
[----:B------:R-:W-:Y:S05]  /*1820*/  BSYNC.RECONVERGENT B3 ;  /* 0x0000000000037941 */ /* 0x000fea0003800200 */
.L_x_227:
[----:B------:R-:W-:-:S07]  /*1830*/  VIADD R5, R5, 0xfffff800 ;  /* 0xfffff80005057836 */ /* 0x000fce0000000000 */
.L_x_226:
[----:B------:R-:W-:Y:S05]  /*1840*/  BSYNC.RECONVERGENT B2 ;  /* 0x0000000000027941 */ /* 0x000fea0003800200 */
.L_x_225:
[----:B------:R-:W-:-:S13]  /*1850*/  ISETP.NE.AND P0, PT, R4, RZ, PT ;  /* 0x000000ff0400720c */ /* 0x000fda0003f05270 */
[----:B------:R-:W-:Y:S05]  /*1860*/  @!P0 BRA `(.L_x_224) ;  /* 0x00000004000c8947 */ /* 0x000fea0003800000 */
[----:B------:R-:W-:Y:S01]  /*1870*/  ISETP.GE.U32.AND P0, PT, R4, 0x8, PT ;  /* 0x000000080400780c */ /* 0x000fe20003f06070 */
[----:B------:R-:W-:Y:S01]  /*1880*/  BSSY.RECONVERGENT B2, `(.L_x_229) ;  /* 0x0000021000027945 */ /* 0x000fe20003800200 */
[----:B------:R-:W-:-:S04]  /*1890*/  LOP3.LUT R24, R3, 0x7, RZ, 0xc0, !PT ;  /* 0x0000000703187812 */ /* 0x000fc800078ec0ff */
[----:B------:R-:W-:-:S07]  /*18a0*/  ISETP.NE.AND P1, PT, R24, RZ, PT ;  /* 0x000000ff1800720c */ /* 0x000fce0003f25270 */
[----:B------:R-:W-:Y:S06]  /*18b0*/  @!P0 BRA `(.L_x_230) ;  /* 0x0000000000748947 */ /* 0x000fec0003800000 */
[----:B------:R-:W-:-:S04]  /*18c0*/  VIADD R9, R5, UR4 ;  /* 0x0000000405097c36 */ /* 0x000fc80008000000 */
[C---:B------:R-:W-:Y:S02]  /*18d0*/  VIADD R21, R9.reuse, 0x100 ;  /* 0x0000010009157836 */ /* 0x040fe40000000000 */
[C---:B------:R-:W-:Y:S02]  /*18e0*/  VIADD R11, R9.reuse, 0x300 ;  /* 0x00000300090b7836 */ /* 0x040fe40000000000 */
[C---:B------:R-:W-:Y:S02]  /*18f0*/  VIADD R23, R9.reuse, 0x200 ;  /* 0x0000020009177836 */ /* 0x040fe40000000000 */
[----:B------:R-:W-:-:S04]  /*1900*/  IMAD.WIDE.U32 R16, R9, 0x4, R12 ;  /* 0x0000000409107825 */ /* 0x000fc800078e000c */
[--C-:B------:R-:W-:Y:S01]  /*1910*/  IMAD.WIDE.U32 R20, R21, 0x4, R12.reuse ;  /* 0x0000000415147825 */ /* 0x100fe200078e000c */
[----:B------:R0:W2:Y:S03]  /*1920*/  LDG.E R2, desc[UR6][R16.64] ;  /* 0x0000000610027981 */ /* 0x0000a6000c1e1900 */
[C---:B------:R-:W-:Y:S01]  /*1930*/  VIADD R15, R9.reuse, 0x400 ;  /* 0x00000400090f7836 */ /* 0x040fe20000000000 */
[----:B------:R-:W2:Y:S01]  /*1940*/  LDG.E R4, desc[UR6][R20.64] ;  /* 0x0000000614047981 */ /* 0x000ea2000c1e1900 */
[----:B------:R-:W-:Y:S02]  /*1950*/  VIADD R19, R9, 0x500 ;  /* 0x0000050009137836 */ /* 0x000fe40000000000 */
[----:B------:R-:W-:-:S04]  /*1960*/  IMAD.WIDE.U32 R10, R11, 0x4, R12 ;  /* 0x000000040b0a7825 */ /* 0x000fc800078e000c */
[--C-:B------:R-:W-:Y:S02]  /*1970*/  IMAD.WIDE.U32 R22, R23, 0x4, R12.reuse ;  /* 0x0000000417167825 */ /* 0x100fe400078e000c */
[----:B------:R-:W3:Y:S02]  /*1980*/  LDG.E R10, desc[UR6][R10.64] ;  /* 0x000000060a0a7981 */ /* 0x000ee4000c1e1900 */
[C---:B------:R-:W-:Y:S02]  /*1990*/  VIADD R25, R9.reuse, 0x600 ;  /* 0x0000060009197836 */ /* 0x040fe40000000000 */
[----:B------:R-:W-:Y:S01]  /*19a0*/  VIADD R27, R9, 0x700 ;  /* 0x00000700091b7836 */ /* 0x000fe20000000000 */
[----:B------:R-:W3:Y:S01]  /*19b0*/  LDG.E R6, desc[UR6][R22.64] ;  /* 0x0000000616067981 */ /* 0x000ee2000c1e1900 */
[----:B------:R-:W-:-:S04]  /*19c0*/  IMAD.WIDE.U32 R14, R15, 0x4, R12 ;  /* 0x000000040f0e7825 */ /* 0x000fc800078e000c */
[--C-:B------:R-:W-:Y:S02]  /*19d0*/  IMAD.WIDE.U32 R8, R19, 0x4, R12.reuse ;  /* 0x0000000413087825 */ /* 0x100fe400078e000c */
[----:B------:R-:W4:Y:S02]  /*19e0*/  LDG.E R15, desc[UR6][R14.64] ;  /* 0x000000060e0f7981 */ /* 0x000f24000c1e1900 */
[--C-:B------:R-:W-:Y:S02]  /*19f0*/  IMAD.WIDE.U32 R18, R25, 0x4, R12.reuse ;  /* 0x0000000419127825 */ /* 0x100fe400078e000c */
[----:B------:R-:W4:Y:S02]  /*1a00*/  LDG.E R8, desc[UR6][R8.64] ;  /* 0x0000000608087981 */ /* 0x000f24000c1e1900 */
[----:B0-----:R-:W-:Y:S02]  /*1a10*/  IMAD.WIDE.U32 R16, R27, 0x4, R12 ;  /* 0x000000041b107825 */ /* 0x001fe400078e000c */
[----:B------:R-:W5:Y:S04]  /*1a20*/  LDG.E R19, desc[UR6][R18.64] ;  /* 0x0000000612137981 */ /* 0x000f68000c1e1900 */
[----:B------:R-:W5:Y:S01]  /*1a30*/  LDG.E R16, desc[UR6][R16.64] ;  /* 0x0000000610107981 */ /* 0x000f62000c1e1900 */
[----:B------:R-:W-:Y:S01]  /*1a40*/  VIADD R5, R5, 0x800 ;  /* 0x0000080005057836 */ /* 0x000fe20000000000 */
[----:B--2---:R-:W-:-:S04]  /*1a50*/  IADD3 R7, PT, PT, R4, R2, R7 ;  /* 0x0000000204077210 */ /* 0x004fc80007ffe007 */
[----:B---3--:R-:W-:-:S04]  /*1a60*/  IADD3 R6, PT, PT, R10, R6, R7 ;  /* 0x000000060a067210 */ /* 0x008fc80007ffe007 */
[----:B----4-:R-:W-:-:S04]  /*1a70*/  IADD3 R6, PT, PT, R8, R15, R6 ;  /* 0x0000000f08067210 */ /* 0x010fc80007ffe006 */
[----:B-----5:R-:W-:-:S07]  /*1a80*/  IADD3 R7, PT, PT, R16, R19, R6 ;  /* 0x0000001310077210 */ /* 0x020fce0007ffe006 */
.L_x_230:
[----:B------:R-:W-:Y:S05]  /*1a90*/  BSYNC.RECONVERGENT B2 ;  /* 0x0000000000027941 */ /* 0x000fea0003800200 */
.L_x_229:
        /* <DEDUP_REMOVED lines=18> */
[----:B------:R-:W-:Y:S01]  /*1bc0*/  VIADD R5, R5, 0x400 ;  /* 0x0000040005057836 */ /* 0x000fe20000000000 */
[----:B--2---:R-:W-:-:S04]  /*1bd0*/  IADD3 R7, PT, PT, R8, R2, R7 ;  /* 0x0000000208077210 */ /* 0x004fc80007ffe007 */
[----:B---3--:R-:W-:-:S07]  /*1be0*/  IADD3 R7, PT, PT, R14, R10, R7 ;  /* 0x0000000a0e077210 */ /* 0x008fce0007ffe007 */
.L_x_232:
[----:B------:R-:W-:Y:S05]  /*1bf0*/  BSYNC.RECONVERGENT B2 ;  /* 0x0000000000027941 */ /* 0x000fea0003800200 */
.L_x_231:
[----:B------:R-:W-:Y:S05]  /*1c00*/  @!P1 BRA `(.L_x_224) ;  /* 0x0000000000249947 */ /* 0x000fea0003800000 */
[----:B------:R-:W-:Y:S02]  /*1c10*/  VIADD R5, R5, UR4 ;  /* 0x0000000405057c36 */ /* 0x000fe40008000000 */
[----:B------:R-:W-:-:S07]  /*1c20*/  IMAD.MOV R4, RZ, RZ, -R4 ;  /* 0x000000ffff047224 */ /* 0x000fce00078e0a04 */
.L_x_233:
[----:B------:R-:W-:-:S06]  /*1c30*/  IMAD.WIDE.U32 R2, R5, 0x4, R12 ;  /* 0x0000000405027825 */ /* 0x000fcc00078e000c */
[----:B------:R-:W2:Y:S01]  /*1c40*/  LDG.E R2, desc[UR6][R2.64] ;  /* 0x0000000602027981 */ /* 0x000ea2000c1e1900 */
[----:B------:R-:W-:Y:S02]  /*1c50*/  VIADD R4, R4, 0x1 ;  /* 0x0000000104047836 */ /* 0x000fe40000000000 */
[----:B------:R-:W-:-:S03]  /*1c60*/  VIADD R5, R5, 0x100 ;  /* 0x0000010005057836 */ /* 0x000fc60000000000 */
[----:B------:R-:W-:Y:S01]  /*1c70*/  ISETP.NE.AND P0, PT, R4, RZ, PT ;  /* 0x000000ff0400720c */ /* 0x000fe20003f05270 */
[----:B--2---:R-:W-:-:S12]  /*1c80*/  IMAD.IADD R7, R2, 0x1, R7 ;  /* 0x0000000102077824 */ /* 0x004fd800078e0207 */
[----:B------:R-:W-:Y:S05]  /*1c90*/  @P0 BRA `(.L_x_233) ;  /* 0xfffffffc00e40947 */ /* 0x000fea000383ffff */
.L_x_224:
[----:B------:R-:W-:Y:S05]  /*1ca0*/  BSYNC.RECONVERGENT B1 ;  /* 0x0000000000017941 */ /* 0x000fea0003800200 */
.L_x_222:
        /* <DEDUP_REMOVED lines=36> */
[----:B--2---:R-:W0:Y:S04]  /*1ef0*/  LDS.128 R4, [UR4+0x10] ;  /* 0x00001004ff047984 */ /* 0x004e280008000c00 */
[----:B------:R-:W1:Y:S01]  /*1f00*/  LDS.64 R2, [UR4+0x20] ;  /* 0x00002004ff027984 */ /* 0x000e620008000a00 */
[----:B0-----:R-:W-:-:S04]  /*1f10*/  IADD3 R0, PT, PT, R4, R0, R9 ;  /* 0x0000000004007210 */ /* 0x001fc80007ffe009 */
[----:B------:R-:W-:-:S04]  /*1f20*/  IADD3 R0, PT, PT, R6, R0, R5 ;  /* 0x0000000006007210 */ /* 0x000fc80007ffe005 */
[----:B-1----:R-:W-:-:S05]  /*1f30*/  IADD3 R0, PT, PT, R2, R0, R7 ;  /* 0x0000000002007210 */ /* 0x002fca0007ffe007 */
[----:B------:R-:W-:-:S07]  /*1f40*/  IMAD.IADD R9, R0, 0x1, R3 ;  /* 0x0000000100097824 */ /* 0x000fce00078e0203 */
.L_x_220:
[----:B------:R-:W-:Y:S05]  /*1f50*/  BSYNC.RECONVERGENT B0 ;  /* 0x0000000000007941 */ /* 0x000fea0003800200 */
.L_x_205:
[----:B------:R-:W-:Y:S05]  /*1f60*/  @P0 EXIT ;  /* 0x000000000000094d */ /* 0x000fea0003800000 */
[----:B-1----:R-:W1:Y:S01]  /*1f70*/  LDC.64 R2, c[0x0][0x388] ;  /* 0x0000e200ff027b82 */ /* 0x002e620000000a00 */
[----:B------:R-:W0:Y:S02]  /*1f80*/  LDCU UR4, c[0x0][0x398] ;  /* 0x00007300ff0477ac */ /* 0x000e240008000800 */
[----:B0-2---:R-:W-:-:S05]  /*1f90*/  VIADD R9, R9, UR4 ;  /* 0x0000000409097c36 */ /* 0x005fca0008000000 */
[----:B-1----:R-:W-:Y:S01]  /*1fa0*/  STG.E desc[UR6][R2.64], R9 ;  /* 0x0000000902007986 */ /* 0x002fe2000c101906 */
[----:B------:R-:W-:Y:S05]  /*1fb0*/  EXIT ;  /* 0x000000000000794d */ /* 0x000fea0003800000 */
.L_x_234:
        /* <DEDUP_REMOVED lines=12> */
.L_x_284:


//--------------------- .text._ZN3cub18CUB_300001_SM_10006detail8for_each13static_kernelINS2_12policy_hub_t12policy_500_tEmN6thrust24THRUST_300001_SM_1000_NS8cuda_cub20__uninitialized_fill7functorINS7_10device_ptrIiEEiEEEEvT0_T1_ --------------------------
	.section	.text._ZN3cub18CUB_300001_SM_10006detail8for_each13static_kernelINS2_12policy_hub_t12policy_500_tEmN6thrust24THRUST_300001_SM_1000_NS8cuda_cub20__uninitialized_fill7functorINS7_10device_ptrIiEEiEEEEvT0_T1_,"ax",@progbits
	.align	128
        .global         _ZN3cub18CUB_300001_SM_10006detail8for_each13static_kernelINS2_12policy_hub_t12policy_500_tEmN6thrust24THRUST_300001_SM_1000_NS8cuda_cub20__uninitialized_fill7functorINS7_10device_ptrIiEEiEEEEvT0_T1_
        .type           _ZN3cub18CUB_300001_SM_10006detail8for_each13static_kernelINS2_12policy_hub_t12policy_500_tEmN6thrust24THRUST_300001_SM_1000_NS8cuda_cub20__uninitialized_fill7functorINS7_10device_ptrIiEEiEEEEvT0_T1_,@function
        .size           _ZN3cub18CUB_300001_SM_10006detail8for_each13static_kernelINS2_12policy_hub_t12policy_500_tEmN6thrust24THRUST_300001_SM_1000_NS8cuda_cub20__uninitialized_fill7functorINS7_10device_ptrIiEEiEEEEvT0_T1_,(.L_x_285 - _ZN3cub18CUB_300001_SM_10006detail8for_each13static_kernelINS2_12policy_hub_t12policy_500_tEmN6thrust24THRUST_300001_SM_1000_NS8cuda_cub20__uninitialized_fill7functorINS7_10device_ptrIiEEiEEEEvT0_T1_)
        .other          _ZN3cub18CUB_300001_SM_10006detail8for_each13static_kernelINS2_12policy_hub_t12policy_500_tEmN6thrust24THRUST_300001_SM_1000_NS8cuda_cub20__uninitialized_fill7functorINS7_10device_ptrIiEEiEEEEvT0_T1_,@"STO_CUDA_ENTRY STV_DEFAULT"
_ZN3cub18CUB_300001_SM_10006detail8for_each13static_kernelINS2_12policy_hub_t12policy_500_tEmN6thrust24THRUST_300001_SM_1000_NS8cuda_cub20__uninitialized_fill7functorINS7_10device_ptrIiEEiEEEEvT0_T1_:
.text._ZN3cub18CUB_300001_SM_10006detail8for_each13static_kernelINS2_12policy_hub_t12policy_500_tEmN6thrust24THRUST_300001_SM_1000_NS8cuda_cub20__uninitialized_fill7functorINS7_10device_ptrIiEEiEEEEvT0_T1_:
[----:B------:R-:W-:Y:S08]  /*0000*/  LDC R1, c[0x0][0x37c] ;  /* 0x0000df00ff017b82 */ /* 0x000ff00000000800 */
[----:B------:R-:W0:Y:S01]  /*0010*/  S2UR UR4, SR_CTAID.X ;  /* 0x00000000000479c3 */ /* 0x000e220000002500 */
[----:B------:R-:W1:Y:S01]  /*0020*/  LDCU.64 UR6, c[0x0][0x380] ;  /* 0x00007000ff0677ac */ /* 0x000e620008000a00 */
[----:B------:R-:W2:Y:S01]  /*0030*/  LDCU.64 UR8, c[0x0][0x358] ;  /* 0x00006b00ff0877ac */ /* 0x000ea20008000a00 */
[----:B0-----:R-:W-:-:S04]  /*0040*/  UIMAD.WIDE.U32 UR4, UR4, 0x200, URZ ;  /* 0x00000200040478a5 */ /* 0x001fc8000f8e00ff */
[----:B-1----:R-:W-:-:S04]  /*0050*/  UIADD3 UR6, UP0, UPT, -UR4, UR6, URZ ;  /* 0x0000000604067290 */ /* 0x002fc8000ff1e1ff */
[----:B------:R-:W-:Y:S02]  /*0060*/  UIADD3.X UR7, UPT, UPT, ~UR5, UR7, URZ, UP0, !UPT ;  /* 0x0000000705077290 */ /* 0x000fe400087fe5ff */
[----:B------:R-:W-:-:S04]  /*0070*/  UISETP.GE.U32.AND UP0, UPT, UR6, 0x200, UPT ;  /* 0x000002000600788c */ /* 0x000fc8000bf06070 */
[----:B------:R-:W-:-:S09]  /*0080*/  UISETP.GE.U32.AND.EX UP0, UPT, UR7, URZ, UPT, UP0 ;  /* 0x000000ff0700728c */ /* 0x000fd2000bf06100 */
[----:B--2---:R-:W-:Y:S05]  /*0090*/  BRA.U !UP0, `(.L_x_235) ;  /* 0x0000000108287547 */ /* 0x004fea000b800000 */
[----:B------:R-:W0:Y:S01]  /*00a0*/  S2R R0, SR_TID.X ;  /* 0x0000000000007919 */ /* 0x000e220000002100 */
[----:B------:R-:W1:Y:S01]  /*00b0*/  LDCU.64 UR6, c[0x0][0x388] ;  /* 0x00007100ff0677ac */ /* 0x000e620008000a00 */
[----:B------:R-:W2:Y:S01]  /*00c0*/  LDC R5, c[0x0][0x390] ;  /* 0x0000e400ff057b82 */ /* 0x000ea20000000800 */
[----:B0-----:R-:W-:-:S05]  /*00d0*/  IADD3 R0, P0, PT, R0, UR4, RZ ;  /* 0x0000000400007c10 */ /* 0x001fca000ff1e0ff */
[----:B------:R-:W-:Y:S01]  /*00e0*/  IMAD.X R3, RZ, RZ, UR5, P0 ;  /* 0x00000005ff037e24 */ /* 0x000fe200080e06ff */
[----:B-1----:R-:W-:-:S04]  /*00f0*/  LEA R2, P0, R0, UR6, 0x2 ;  /* 0x0000000600027c11 */ /* 0x002fc8000f8010ff */
[----:B------:R-:W-:-:S05]  /*0100*/  LEA.HI.X R3, R0, UR7, R3, 0x2, P0 ;  /* 0x0000000700037c11 */ /* 0x000fca00080f1403 */
[----:B--2---:R-:W-:Y:S04]  /*0110*/  STG.E desc[UR8][R2.64], R5 ;  /* 0x0000000502007986 */ /* 0x004fe8000c101908 */
[----:B------:R-:W-:Y:S01]  /*0120*/  STG.E desc[UR8][R2.64+0x400], R5 ;  /* 0x0004000502007986 */ /* 0x000fe2000c101908 */
[----:B------:R-:W-:Y:S05]  /*0130*/  EXIT ;  /* 0x000000000000794d */ /* 0x000fea0003800000 */
.L_x_235:
[----:B------:R-:W0:Y:S01]  /*0140*/  S2R R0, SR_TID.X ;  /* 0x0000000000007919 */ /* 0x000e220000002100 */
[----:B------:R-:W-:Y:S01]  /*0150*/  IMAD.U32 R2, RZ, RZ, UR7 ;  /* 0x00000007ff027e24 */ /* 0x000fe2000f8e00ff */
[----:B------:R-:W1:Y:S01]  /*0160*/  LDCU.64 UR10, c[0x0][0x388] ;  /* 0x00007100ff0a77ac */ /* 0x000e620008000a00 */
[----:B------:R-:W-:Y:S01]  /*0170*/  IMAD.U32 R4, RZ, RZ, UR7 ;  /* 0x00000007ff047e24 */ /* 0x000fe2000f8e00ff */
[----:B0-----:R-:W-:-:S04]  /*0180*/  ISETP.LT.U32.AND P0, PT, R0, UR6, PT ;  /* 0x0000000600007c0c */ /* 0x001fc8000bf01070 */
[----:B------:R-:W-:Y:S01]  /*0190*/  ISETP.GT.U32.AND.EX P0, PT, R2, RZ, PT, P0 ;  /* 0x000000ff0200720c */ /* 0x000fe20003f04100 */
[C---:B------:R-:W-:Y:S01]  /*01a0*/  VIADD R2, R0.reuse, 0x100 ;  /* 0x0000010000027836 */ /* 0x040fe20000000000 */
[----:B------:R-:W-:-:S04]  /*01b0*/  IADD3 R0, P2, PT, R0, UR4, RZ ;  /* 0x0000000400007c10 */ /* 0x000fc8000ff5e0ff */
[----:B------:R-:W-:Y:S01]  /*01c0*/  ISETP.LT.U32.AND P1, PT, R2, UR6, PT ;  /* 0x0000000602007c0c */ /* 0x000fe2000bf21070 */
[----:B------:R-:W-:Y:S01]  /*01d0*/  IMAD.X R3, RZ, RZ, UR5, P2 ;  /* 0x00000005ff037e24 */ /* 0x000fe200090e06ff */
[----:B-1----:R-:W-:Y:S02]  /*01e0*/  LEA R2, P2, R0, UR10, 0x2 ;  /* 0x0000000a00027c11 */ /* 0x002fe4000f8410ff */
[----:B------:R-:W-:Y:S02]  /*01f0*/  ISETP.GT.U32.AND.EX P1, PT, R4, RZ, PT, P1 ;  /* 0x000000ff0400720c */ /* 0x000fe40003f24110 */
[----:B------:R-:W-:Y:S01]  /*0200*/  LEA.HI.X R3, R0, UR11, R3, 0x2, P2 ;  /* 0x0000000b00037c11 */ /* 0x000fe200090f1403 */
[----:B------:R-:W0:Y:S04]  /*0210*/  @P0 LDC R5, c[0x0][0x390] ;  /* 0x0000e400ff050b82 */ /* 0x000e280000000800 */
[----:B0-----:R0:W-:Y:S06]  /*0220*/  @P0 STG.E desc[UR8][R2.64], R5 ;  /* 0x0000000502000986 */ /* 0x0011ec000c101908 */
[----:B------:R-:W-:Y:S05]  /*0230*/  @!P1 EXIT ;  /* 0x000000000000994d */ /* 0x000fea0003800000 */
[----:B0-----:R-:W0:Y:S02]  /*0240*/  LDC R5, c[0x0][0x390] ;  /* 0x0000e400ff057b82 */ /* 0x001e240000000800 */
[----:B0-----:R-:W-:Y:S01]  /*0250*/  STG.E desc[UR8][R2.64+0x400], R5 ;  /* 0x0004000502007986 */ /* 0x001fe2000c101908 */
[----:B------:R-:W-:Y:S05]  /*0260*/  EXIT ;  /* 0x000000000000794d */ /* 0x000fea0003800000 */
.L_x_236:
        /* <DEDUP_REMOVED lines=9> */
.L_x_285:


//--------------------- .text._ZN3cub18CUB_300001_SM_10006detail11EmptyKernelIvEEvv --------------------------
	.section	.text._ZN3cub18CUB_300001_SM_10006detail11EmptyKernelIvEEvv,"ax",@progbits
	.align	128
        .global         _ZN3cub18CUB_300001_SM_10006detail11EmptyKernelIvEEvv
        .type           _ZN3cub18CUB_300001_SM_10006detail11EmptyKernelIvEEvv,@function
        .size           _ZN3cub18CUB_300001_SM_10006detail11EmptyKernelIvEEvv,(.L_x_286 - _ZN3cub18CUB_300001_SM_10006detail11EmptyKernelIvEEvv)
        .other          _ZN3cub18CUB_300001_SM_10006detail11EmptyKernelIvEEvv,@"STO_CUDA_ENTRY STV_DEFAULT"
_ZN3cub18CUB_300001_SM_10006detail11EmptyKernelIvEEvv:
.text._ZN3cub18CUB_300001_SM_10006detail11EmptyKernelIvEEvv:
[----:B------:R-:W-:Y:S01]  /*0000*/  LDC R1, c[0x0][0x37c] ;  /* 0x0000df00ff017b82 */ /* 0x000fe20000000800 */
[----:B------:R-:W-:Y:S05]  /*0010*/  EXIT ;  /* 0x000000000000794d */ /* 0x000fea0003800000 */
.L_x_237:
        /* <DEDUP_REMOVED lines=14> */
.L_x_286:


//--------------------- .text._Z7updateUPiS_i     --------------------------
	.section	.text._Z7updateUPiS_i,"ax",@progbits
	.align	128
        .global         _Z7updateUPiS_i
        .type           _Z7updateUPiS_i,@function
        .size           _Z7updateUPiS_i,(.L_x_287 - _Z7updateUPiS_i)
        .other          _Z7updateUPiS_i,@"STO_CUDA_ENTRY STV_DEFAULT"
_Z7updateUPiS_i:
.text._Z7updateUPiS_i:
[----:B------:R-:W-:Y:S01]  /*0000*/  LDC R1, c[0x0][0x37c] ;  /* 0x0000df00ff017b82 */ /* 0x000fe20000000800 */
[----:B------:R-:W0:Y:S07]  /*0010*/  S2R R0, SR_TID.X ;  /* 0x0000000000007919 */ /* 0x000e2e0000002100 */
[----:B------:R-:W0:Y:S01]  /*0020*/  S2UR UR4, SR_CTAID.X ;  /* 0x00000000000479c3 */ /* 0x000e220000002500 */
[----:B------:R-:W1:Y:S07]  /*0030*/  LDCU UR5, c[0x0][0x390] ;  /* 0x00007200ff0577ac */ /* 0x000e6e0008000800 */
[----:B------:R-:W0:Y:S02]  /*0040*/  LDC R7, c[0x0][0x360] ;  /* 0x0000d800ff077b82 */ /* 0x000e240000000800 */
[----:B0-----:R-:W-:-:S05]  /*0050*/  IMAD R7, R7, UR4, R0 ;  /* 0x0000000407077c24 */ /* 0x001fca000f8e0200 */
[----:B-1----:R-:W-:-:S13]  /*0060*/  ISETP.GE.AND P0, PT, R7, UR5, PT ;  /* 0x0000000507007c0c */ /* 0x002fda000bf06270 */
[----:B------:R-:W-:Y:S05]  /*0070*/  @P0 EXIT ;  /* 0x000000000000094d */ /* 0x000fea0003800000 */
[----:B------:R-:W0:Y:S01]  /*0080*/  LDC.64 R2, c[0x0][0x388] ;  /* 0x0000e200ff027b82 */ /* 0x000e220000000a00 */
[----:B------:R-:W1:Y:S07]  /*0090*/  LDCU.64 UR4, c[0x0][0x358] ;  /* 0x00006b00ff0477ac */ /* 0x000e6e0008000a00 */
[----:B------:R-:W2:Y:S01]  /*00a0*/  LDC.64 R4, c[0x0][0x380] ;  /* 0x0000e000ff047b82 */ /* 0x000ea20000000a00 */
[----:B0-----:R-:W-:-:S05]  /*00b0*/  IMAD.WIDE R2, R7, 0x4, R2 ;  /* 0x0000000407027825 */ /* 0x001fca00078e0202 */
[----:B-1----:R-:W3:Y:S01]  /*00c0*/  LDG.E R9, desc[UR4][R2.64] ;  /* 0x0000000402097981 */ /* 0x002ee2000c1e1900 */
[----:B--2---:R-:W-:-:S05]  /*00d0*/  IMAD.WIDE R4, R7, 0x4, R4 ;  /* 0x0000000407047825 */ /* 0x004fca00078e0204 */
[----:B---3--:R-:W-:Y:S04]  /*00e0*/  STG.E desc[UR4][R4.64], R9 ;  /* 0x0000000904007986 */ /* 0x008fe8000c101904 */
[----:B------:R-:W-:Y:S01]  /*00f0*/  STG.E desc[UR4][R2.64], RZ ;  /* 0x000000ff02007986 */ /* 0x000fe2000c101904 */
[----:B------:R-:W-:Y:S05]  /*0100*/  EXIT ;  /* 0x000000000000794d */ /* 0x000fea0003800000 */
.L_x_238:
        /* <DEDUP_REMOVED lines=15> */
.L_x_287:


//--------------------- .text._Z16resolveConflictsPiS_S_S_S_i --------------------------
	.section	.text._Z16resolveConflictsPiS_S_S_S_i,"ax",@progbits
	.align	128
        .global         _Z16resolveConflictsPiS_S_S_S_i
        .type           _Z16resolveConflictsPiS_S_S_S_i,@function
        .size           _Z16resolveConflictsPiS_S_S_S_i,(.L_x_288 - _Z16resolveConflictsPiS_S_S_S_i)
        .other          _Z16resolveConflictsPiS_S_S_S_i,@"STO_CUDA_ENTRY STV_DEFAULT"
_Z16resolveConflictsPiS_S_S_S_i:
.text._Z16resolveConflictsPiS_S_S_S_i:
[----:B------:R-:W0:Y:S01]  /*0000*/  LDC R1, c[0x0][0x37c] ;  /* 0x0000df00ff017b82 */ /* 0x000e220000000800 */
[----:B------:R-:W1:Y:S07]  /*0010*/  S2R R3, SR_TID.X ;  /* 0x0000000000037919 */ /* 0x000e6e0000002100 */
[----:B------:R-:W1:Y:S01]  /*0020*/  S2UR UR4, SR_CTAID.X ;  /* 0x00000000000479c3 */ /* 0x000e620000002500 */
[----:B------:R-:W2:Y:S01]  /*0030*/  LDCU UR5, c[0x0][0x3a8] ;  /* 0x00007500ff0577ac */ /* 0x000ea20008000800 */
[----:B0-----:R-:W-:-:S06]  /*0040*/  VIADD R1, R1, 0xfffffc00 ;  /* 0xfffffc0001017836 */ /* 0x001fcc0000000000 */
[----:B------:R-:W1:Y:S02]  /*0050*/  LDC R0, c[0x0][0x360] ;  /* 0x0000d800ff007b82 */ /* 0x000e640000000800 */
[----:B-1----:R-:W-:-:S05]  /*0060*/  IMAD R0, R0, UR4, R3 ;  /* 0x0000000400007c24 */ /* 0x002fca000f8e0203 */
[----:B--2---:R-:W-:-:S13]  /*0070*/  ISETP.GE.AND P0, PT, R0, UR5, PT ;  /* 0x0000000500007c0c */ /* 0x004fda000bf06270 */
[----:B------:R-:W-:Y:S05]  /*0080*/  @P0 EXIT ;  /* 0x000000000000094d */ /* 0x000fea0003800000 */
[----:B------:R-:W0:Y:S01]  /*0090*/  LDC.64 R2, c[0x0][0x398] ;  /* 0x0000e600ff027b82 */ /* 0x000e220000000a00 */
[----:B------:R-:W1:Y:S01]  /*00a0*/  LDCU.64 UR6, c[0x0][0x358] ;  /* 0x00006b00ff0677ac */ /* 0x000e620008000a00 */
[----:B0-----:R-:W-:-:S06]  /*00b0*/  IMAD.WIDE R2, R0, 0x4, R2 ;  /* 0x0000000400027825 */ /* 0x001fcc00078e0202 */
[----:B-1----:R-:W2:Y:S02]  /*00c0*/  LDG.E R2, desc[UR6][R2.64] ;  /* 0x0000000602027981 */ /* 0x002ea4000c1e1900 */
[----:B--2---:R-:W-:-:S13]  /*00d0*/  ISETP.NE.AND P0, PT, R2, 0x1, PT ;  /* 0x000000010200780c */ /* 0x004fda0003f05270 */
[----:B------:R-:W-:Y:S05]  /*00e0*/  @P0 EXIT ;  /* 0x000000000000094d */ /* 0x000fea0003800000 */
[----:B------:R-:W0:Y:S02]  /*00f0*/  LDC.64 R4, c[0x0][0x380] ;  /* 0x0000e000ff047b82 */ /* 0x000e240000000a00 */
[----:B0-----:R-:W-:-:S05]  /*0100*/  IMAD.WIDE R4, R0, 0x4, R4 ;  /* 0x0000000400047825 */ /* 0x001fca00078e0204 */
[----:B------:R-:W2:Y:S04]  /*0110*/  LDG.E R7, desc[UR6][R4.64] ;  /* 0x0000000604077981 */ /* 0x000ea8000c1e1900 */
[----:B------:R-:W2:Y:S01]  /*0120*/  LDG.E R2, desc[UR6][R4.64+0x4] ;  /* 0x0000040604027981 */ /* 0x000ea2000c1e1900 */
[----:B------:R-:W-:Y:S03]  /*0130*/  BSSY.RECONVERGENT B0, `(.L_x_239) ;  /* 0x000057e000007945 */ /* 0x000fe60003800200 */
[----:B------:R0:W-:Y:S04]  /*0140*/  STL.128 [R1], RZ ;  /* 0x000000ff01007387 */ /* 0x0001e80000100c00 */
[----:B------:R0:W-:Y:S04]  /*0150*/  STL.128 [R1+0x10], RZ ;  /* 0x000010ff01007387 */ /* 0x0001e80000100c00 */
        /* <DEDUP_REMOVED lines=61> */
[----:B------:R0:W-:Y:S01]  /*0530*/  STL.128 [R1+0x3f0], RZ ;  /* 0x0003f0ff01007387 */ /* 0x0001e20000100c00 */
[----:B--2---:R-:W-:-:S13]  /*0540*/  ISETP.GE.AND P0, PT, R7, R2, PT ;  /* 0x000000020700720c */ /* 0x004fda0003f06270 */
[----:B0-----:R-:W-:Y:S05]  /*0550*/  @P0 BRA `(.L_x_240) ;  /* 0x0000005000ec0947 */ /* 0x001fea0003800000 */
[----:B------:R-:W0:Y:S01]  /*0560*/  LDCU.64 UR4, c[0x0][0x390] ;  /* 0x00007200ff0477ac */ /* 0x000e220008000a00 */
[----:B------:R-:W1:Y:S01]  /*0570*/  LDC.64 R14, c[0x0][0x388] ;  /* 0x0000e200ff0e7b82 */ /* 0x000e620000000a00 */
[----:B0-----:R-:W-:Y:S02]  /*0580*/  IMAD.U32 R10, RZ, RZ, UR4 ;  /* 0x00000004ff0a7e24 */ /* 0x001fe4000f8e00ff */
[----:B------:R-:W-:Y:S02]  /*0590*/  IMAD.U32 R11, RZ, RZ, UR5 ;  /* 0x00000005ff0b7e24 */ /* 0x000fe4000f8e00ff */
[----:B------:R-:W-:-:S05]  /*05a0*/  IMAD.WIDE R12, R0, 0x4, R10 ;  /* 0x00000004000c7825 */ /* 0x000fca00078e020a */
[----:B------:R0:W5:Y:S01]  /*05b0*/  LDG.E R3, desc[UR6][R12.64] ;  /* 0x000000060c037981 */ /* 0x000162000c1e1900 */
[----:B------:R-:W-:Y:S01]  /*05c0*/  IMAD.MOV.U32 R5, RZ, RZ, R7 ;  /* 0x000000ffff057224 */ /* 0x000fe200078e0007 */
[----:B------:R-:W-:Y:S01]  /*05d0*/  BSSY.RECONVERGENT B1, `(.L_x_241) ;  /* 0x0000076000017945 */ /* 0x000fe20003800200 */
[----:B------:R-:W-:Y:S01]  /*05e0*/  IMAD.MOV.U32 R16, RZ, RZ, 0x20 ;  /* 0x00000020ff107424 */ /* 0x000fe200078e00ff */
[----:B------:R-:W-:Y:S01]  /*05f0*/  PRMT R9, RZ, 0x7610, R9 ;  /* 0x00007610ff097816 */ /* 0x000fe20000000009 */
[----:B------:R-:W-:Y:S01]  /*0600*/  IMAD.MOV.U32 R17, RZ, RZ, 0x0 ;  /* 0x00000000ff117424 */ /* 0x000fe200078e00ff */
[----:B------:R-:W-:Y:S01]  /*0610*/  VIADDMNMX R8, R5, 0x1, R2, !PT ;  /* 0x0000000105087846 */ /* 0x000fe20007800102 */
[----:B------:R-:W-:Y:S02]  /*0620*/  IMAD.MOV.U32 R7, RZ, RZ, R5 ;  /* 0x000000ffff077224 */ /* 0x000fe400078e0005 */
[----:B-1----:R-:W-:-:S04]  /*0630*/  IMAD.WIDE.U32 R16, R14, 0x1, R16 ;  /* 0x000000010e107825 */ /* 0x002fc800078e0010 */
[----:B------:R-:W-:Y:S02]  /*0640*/  IMAD.IADD R4, R5, 0x1, -R8 ;  /* 0x0000000105047824 */ /* 0x000fe400078e0a08 */
[----:B------:R-:W-:-:S03]  /*0650*/  IMAD.IADD R8, R8, 0x1, -R5 ;  /* 0x0000000108087824 */ /* 0x000fc600078e0a05 */
[----:B------:R-:W-:-:S13]  /*0660*/  ISETP.GT.U32.AND P0, PT, R4, -0x10, PT ;  /* 0xfffffff00400780c */ /* 0x000fda0003f04070 */
[----:B0-----:R-:W-:Y:S05]  /*0670*/  @P0 BRA `(.L_x_242) ;  /* 0x0000000400ac0947 */ /* 0x001fea0003800000 */
[----:B------:R-:W-:Y:S01]  /*0680*/  LOP3.LUT R6, R8, 0xfffffff0, RZ, 0xc0, !PT ;  /* 0xfffffff008067812 */ /* 0x000fe200078ec0ff */
[----:B------:R-:W-:Y:S01]  /*0690*/  IMAD.IADD R15, R17, 0x1, R15 ;  /* 0x00000001110f7824 */ /* 0x000fe200078e020f */
[----:B------:R-:W-:Y:S01]  /*06a0*/  PRMT R9, RZ, 0x7610, R9 ;  /* 0x00007610ff097816 */ /* 0x000fe20000000009 */
[----:B------:R-:W-:Y:S02]  /*06b0*/  IMAD.MOV.U32 R7, RZ, RZ, R5 ;  /* 0x000000ffff077224 */ /* 0x000fe400078e0005 */
[----:B------:R-:W-:-:S07]  /*06c0*/  IMAD.MOV R6, RZ, RZ, -R6 ;  /* 0x000000ffff067224 */ /* 0x000fce00078e0a06 */
.L_x_243:
[----:B------:R-:W-:-:S04]  /*06d0*/  IMAD.MOV.U32 R14, RZ, RZ, R16 ;  /* 0x000000ffff0e7224 */ /* 0x000fc800078e0010 */
[----:B------:R-:W-:-:S05]  /*06e0*/  IMAD.WIDE R18, R7, 0x4, R14 ;  /* 0x0000000407127825 */ /* 0x000fca00078e020e */
[----:B------:R-:W2:Y:S04]  /*06f0*/  LDG.E R29, desc[UR6][R18.64+-0x1c] ;  /* 0xffffe406121d7981 */ /* 0x000ea8000c1e1900 */
[----:B------:R-:W3:Y:S04]  /*0700*/  LDG.E R25, desc[UR6][R18.64+-0x20] ;  /* 0xffffe00612197981 */ /* 0x000ee8000c1e1900 */
[----:B------:R-:W4:Y:S04]  /*0710*/  LDG.E R27, desc[UR6][R18.64+-0x18] ;  /* 0xffffe806121b7981 */ /* 0x000f28000c1e1900 */
[----:B------:R-:W4:Y:S01]  /*0720*/  LDG.E R14, desc[UR6][R18.64+-0x14] ;  /* 0xffffec06120e7981 */ /* 0x000f22000c1e1900 */
[----:B--2---:R-:W-:-:S04]  /*0730*/  IMAD.WIDE R20, R29, 0x4, R10 ;  /* 0x000000041d147825 */ /* 0x004fc800078e020a */
[--C-:B---3--:R-:W-:Y:S01]  /*0740*/  IMAD.WIDE R22, R25, 0x4, R10.reuse ;  /* 0x0000000419167825 */ /* 0x108fe200078e020a */
[----:B------:R4:W2:Y:S05]  /*0750*/  LDG.E R24, desc[UR6][R20.64] ;  /* 0x0000000614187981 */ /* 0x0008aa000c1e1900 */
[----:B------:R-:W3:Y:S01]  /*0760*/  LDG.E R22, desc[UR6][R22.64] ;  /* 0x0000000616167981 */ /* 0x000ee2000c1e1900 */
[----:B----4-:R-:W-:-:S03]  /*0770*/  IMAD.WIDE R20, R27, 0x4, R10 ;  /* 0x000000041b147825 */ /* 0x010fc600078e020a */
[----:B------:R-:W4:Y:S01]  /*0780*/  LDG.E R23, desc[UR6][R18.64+-0xc] ;  /* 0xfffff40612177981 */ /* 0x000f22000c1e1900 */
[----:B--2--5:R-:W-:-:S03]  /*0790*/  ISETP.NE.AND P6, PT, R3, R24, PT ;  /* 0x000000180300720c */ /* 0x024fc60003fc5270 */
[----:B------:R0:W2:Y:S01]  /*07a0*/  LDG.E R24, desc[UR6][R20.64] ;  /* 0x0000000614187981 */ /* 0x0000a2000c1e1900 */
[----:B---3--:R-:W-:-:S03]  /*07b0*/  ISETP.NE.AND P3, PT, R3, R22, PT ;  /* 0x000000160300720c */ /* 0x008fc60003f65270 */
[----:B------:R-:W3:Y:S01]  /*07c0*/  LDG.E R22, desc[UR6][R18.64+-0x10] ;  /* 0xfffff00612167981 */ /* 0x000ee2000c1e1900 */
[--C-:B0-----:R-:W-:Y:S01]  /*07d0*/  IMAD.WIDE R20, R14, 0x4, R10.reuse ;  /* 0x000000040e147825 */ /* 0x101fe200078e020a */
[C---:B------:R-:W-:Y:S02]  /*07e0*/  ISETP.LT.AND P6, PT, R0.reuse, R29, !P6 ;  /* 0x0000001d0000720c */ /* 0x040fe400077c1270 */
[----:B------:R-:W3:Y:S04]  /*07f0*/  LDG.E R29, desc[UR6][R18.64+-0x8] ;  /* 0xfffff806121d7981 */ /* 0x000ee8000c1e1900 */
[----:B------:R3:W3:Y:S01]  /*0800*/  LDG.E R26, desc[UR6][R20.64] ;  /* 0x00000006141a7981 */ /* 0x0006e2000c1e1900 */
[----:B------:R-:W-:Y:S02]  /*0810*/  ISETP.LT.AND P3, PT, R0, R25, !P3 ;  /* 0x000000190000720c */ /* 0x000fe40005f61270 */
[----:B--2---:R-:W-:Y:S01]  /*0820*/  ISETP.NE.AND P5, PT, R3, R24, PT ;  /* 0x000000180300720c */ /* 0x004fe20003fa5270 */
[----:B----4-:R-:W-:-:S04]  /*0830*/  IMAD.WIDE R24, R23, 0x4, R10 ;  /* 0x0000000417187825 */ /* 0x010fc800078e020a */
[----:B---3--:R-:W-:Y:S02]  /*0840*/  IMAD.WIDE R20, R22, 0x4, R10 ;  /* 0x0000000416147825 */ /* 0x008fe400078e020a */
[----:B------:R-:W2:Y:S04]  /*0850*/  LDG.E R24, desc[UR6][R24.64] ;  /* 0x0000000618187981 */ /* 0x000ea8000c1e1900 */
[----:B------:R-:W3:Y:S04]  /*0860*/  LDG.E R28, desc[UR6][R20.64] ;  /* 0x00000006141c7981 */ /* 0x000ee8000c1e1900 */
[----:B------:R-:W4:Y:S01]  /*0870*/  LDG.E R21, desc[UR6][R18.64+-0x4] ;  /* 0xfffffc0612157981 */ /* 0x000f22000c1e1900 */
[----:B------:R-:W-:-:S02]  /*0880*/  ISETP.NE.AND P2, PT, R3, R26, PT ;  /* 0x0000001a0300720c */ /* 0x000fc40003f45270 */
[C---:B------:R-:W-:Y:S01]  /*0890*/  ISETP.LT.AND P5, PT, R0.reuse, R27, !P5 ;  /* 0x0000001b0000720c */ /* 0x040fe20006fa1270 */
[----:B------:R-:W-:Y:S01]  /*08a0*/  IMAD.WIDE R26, R29, 0x4, R10 ;  /* 0x000000041d1a7825 */ /* 0x000fe200078e020a */
[----:B------:R-:W-:-:S04]  /*08b0*/  ISETP.LT.AND P2, PT, R0, R14, !P2 ;  /* 0x0000000e0000720c */ /* 0x000fc80005741270 */
[----:B------:R-:W3:Y:S04]  /*08c0*/  LDG.E R14, desc[UR6][R26.64] ;  /* 0x000000061a0e7981 */ /* 0x000ee8000c1e1900 */
[----:B------:R-:W3:Y:S01]  /*08d0*/  LDG.E R27, desc[UR6][R18.64] ;  /* 0x00000006121b7981 */ /* 0x000ee2000c1e1900 */
[----:B--2---:R-:W-:Y:S01]  /*08e0*/  ISETP.NE.AND P1, PT, R3, R24, PT ;  /* 0x000000180300720c */ /* 0x004fe20003f25270 */
[----:B----4-:R-:W-:-:S05]  /*08f0*/  IMAD.WIDE R24, R21, 0x4, R10 ;  /* 0x0000000415187825 */ /* 0x010fca00078e020a */
[----:B------:R-:W2:Y:S04]  /*0900*/  LDG.E R20, desc[UR6][R24.64] ;  /* 0x0000000618147981 */ /* 0x000ea8000c1e1900 */
[----:B------:R-:W4:Y:S01]  /*0910*/  LDG.E R24, desc[UR6][R18.64+0x4] ;  /* 0x0000040612187981 */ /* 0x000f22000c1e1900 */
[----:B---3--:R-:W-:Y:S02]  /*0920*/  ISETP.NE.AND P0, PT, R3, R28, PT ;  /* 0x0000001c0300720c */ /* 0x008fe40003f05270 */
[C---:B------:R-:W-:Y:S01]  /*0930*/  ISETP.LT.AND P1, PT, R0.reuse, R23, !P1 ;  /* 0x000000170000720c */ /* 0x040fe20004f21270 */
[----:B------:R-:W3:Y:S01]  /*0940*/  LDG.E R25, desc[UR6][R18.64+0x8] ;  /* 0x0000080612197981 */ /* 0x000ee2000c1e1900 */
[----:B------:R-:W-:Y:S01]  /*0950*/  ISETP.LT.AND P0, PT, R0, R22, !P0 ;  /* 0x000000160000720c */ /* 0x000fe20004701270 */
[----:B------:R-:W-:Y:S01]  /*0960*/  IMAD.WIDE R22, R27, 0x4, R10 ;  /* 0x000000041b167825 */ /* 0x000fe200078e020a */
[----:B------:R-:W-:Y:S01]  /*0970*/  ISETP.NE.AND P4, PT, R3, R14, PT ;  /* 0x0000000e0300720c */ /* 0x000fe20003f85270 */
[----:B------:R-:W3:Y:S04]  /*0980*/  LDG.E R28, desc[UR6][R18.64+0x1c] ;  /* 0x00001c06121c7981 */ /* 0x000ee8000c1e1900 */
[----:B------:R4:W3:Y:S01]  /*0990*/  LDG.E R14, desc[UR6][R22.64] ;  /* 0x00000006160e7981 */ /* 0x0008e2000c1e1900 */
[----:B------:R-:W-:-:S03]  /*09a0*/  SEL R26, R9, 0x1, !P3 ;  /* 0x00000001091a7807 */ /* 0x000fc60005800000 */
[----:B------:R-:W3:Y:S01]  /*09b0*/  LDG.E R9, desc[UR6][R18.64+0xc] ;  /* 0x00000c0612097981 */ /* 0x000ee2000c1e1900 */
[----:B------:R-:W-:Y:S02]  /*09c0*/  SEL R26, R26, 0x1, !P6 ;  /* 0x000000011a1a7807 */ /* 0x000fe40007000000 */
[----:B------:R-:W-:Y:S02]  /*09d0*/  ISETP.LT.AND P4, PT, R0, R29, !P4 ;  /* 0x0000001d0000720c */ /* 0x000fe40006781270 */
[----:B------:R-:W3:Y:S01]  /*09e0*/  LDG.E R29, desc[UR6][R18.64+0x10] ;  /* 0x00001006121d7981 */ /* 0x000ee2000c1e1900 */
[----:B----4-:R-:W-:-:S06]  /*09f0*/  IMAD.WIDE R22, R24, 0x4, R10 ;  /* 0x0000000418167825 */ /* 0x010fcc00078e020a */
[----:B------:R-:W4:Y:S01]  /*0a00*/  LDG.E R22, desc[UR6][R22.64] ;  /* 0x0000000616167981 */ /* 0x000f22000c1e1900 */
[----:B--2---:R-:W-:-:S04]  /*0a10*/  ISETP.NE.AND P3, PT, R3, R20, PT ;  /* 0x000000140300720c */ /* 0x004fc80003f65270 */
[----:B------:R-:W-:Y:S01]  /*0a20*/  ISETP.LT.AND P3, PT, R0, R21, !P3 ;  /* 0x000000150000720c */ /* 0x000fe20005f61270 */
[----:B---3--:R-:W-:Y:S01]  /*0a30*/  IMAD.WIDE R20, R25, 0x4, R10 ;  /* 0x0000000419147825 */ /* 0x008fe200078e020a */
[----:B------:R-:W-:-:S05]  /*0a40*/  ISETP.NE.AND P6, PT, R3, R14, PT ;  /* 0x0000000e0300720c */ /* 0x000fca0003fc5270 */
[----:B------:R0:W2:Y:S01]  /*0a50*/  LDG.E R20, desc[UR6][R20.64] ;  /* 0x0000000614147981 */ /* 0x0000a2000c1e1900 */
[----:B------:R-:W-:-:S03]  /*0a60*/  ISETP.LT.AND P6, PT, R0, R27, !P6 ;  /* 0x0000001b0000720c */ /* 0x000fc600077c1270 */
[----:B------:R-:W3:Y:S01]  /*0a70*/  LDG.E R27, desc[UR6][R18.64+0x14] ;  /* 0x00001406121b7981 */ /* 0x000ee2000c1e1900 */
[----:B0-----:R-:W-:-:S03]  /*0a80*/  SEL R21, R26, 0x1, !P5 ;  /* 0x000000011a157807 */ /* 0x001fc60006800000 */
[----:B------:R0:W3:Y:S02]  /*0a90*/  LDG.E R26, desc[UR6][R18.64+0x18] ;  /* 0x00001806121a7981 */ /* 0x0000e4000c1e1900 */
[----:B0-----:R-:W-:Y:S02]  /*0aa0*/  SEL R18, R21, 0x1, !P2 ;  /* 0x0000000115127807 */ /* 0x001fe40005000000 */
[----:B----4-:R-:W-:Y:S01]  /*0ab0*/  ISETP.NE.AND P5, PT, R3, R22, PT ;  /* 0x000000160300720c */ /* 0x010fe20003fa5270 */
[----:B------:R-:W-:-:S05]  /*0ac0*/  IMAD.WIDE R22, R9, 0x4, R10 ;  /* 0x0000000409167825 */ /* 0x000fca00078e020a */
[----:B------:R0:W4:Y:S01]  /*0ad0*/  LDG.E R14, desc[UR6][R22.64] ;  /* 0x00000006160e7981 */ /* 0x000122000c1e1900 */
[----:B------:R-:W-:Y:S02]  /*0ae0*/  ISETP.LT.AND P5, PT, R0, R24, !P5 ;  /* 0x000000180000720c */ /* 0x000fe40006fa1270 */
[----:B--2---:R-:W-:Y:S01]  /*0af0*/  ISETP.NE.AND P2, PT, R3, R20, PT ;  /* 0x000000140300720c */ /* 0x004fe20003f45270 */
[----:B------:R-:W-:-:S03]  /*0b00*/  IMAD.WIDE R20, R29, 0x4, R10 ;  /* 0x000000041d147825 */ /* 0x000fc600078e020a */
[----:B------:R-:W-:Y:S01]  /*0b10*/  ISETP.LT.AND P2, PT, R0, R25, !P2 ;  /* 0x000000190000720c */ /* 0x000fe20005741270 */
[--C-:B---3--:R-:W-:Y:S02]  /*0b20*/  IMAD.WIDE R24, R27, 0x4, R10.reuse ;  /* 0x000000041b187825 */ /* 0x108fe400078e020a */
[----:B------:R1:W2:Y:S04]  /*0b30*/  LDG.E R20, desc[UR6][R20.64] ;  /* 0x0000000614147981 */ /* 0x0002a8000c1e1900 */
[----:B------:R-:W3:Y:S01]  /*0b40*/  LDG.E R24, desc[UR6][R24.64] ;  /* 0x0000000618187981 */ /* 0x000ee2000c1e1900 */
[----:B0-----:R-:W-:-:S06]  /*0b50*/  IMAD.WIDE R22, R26, 0x4, R10 ;  /* 0x000000041a167825 */ /* 0x001fcc00078e020a */
[----:B------:R-:W3:Y:S01]  /*0b60*/  LDG.E R22, desc[UR6][R22.64] ;  /* 0x0000000616167981 */ /* 0x000ee2000c1e1900 */
[----:B-1----:R-:W-:Y:S01]  /*0b70*/  SEL R21, R18, 0x1, !P0 ;  /* 0x0000000112157807 */ /* 0x002fe20004000000 */
[----:B------:R-:W-:-:S06]  /*0b80*/  IMAD.WIDE R18, R28, 0x4, R10 ;  /* 0x000000041c127825 */ /* 0x000fcc00078e020a */
[----:B------:R-:W3:Y:S01]  /*0b90*/  LDG.E R18, desc[UR6][R18.64] ;  /* 0x0000000612127981 */ /* 0x000ee2000c1e1900 */
[----:B------:R-:W-:Y:S02]  /*0ba0*/  VIADD R6, R6, 0x10 ;  /* 0x0000001006067836 */ /* 0x000fe40000000000 */
[----:B------:R-:W-:Y:S01]  /*0bb0*/  VIADD R7, R7, 0x10 ;  /* 0x0000001007077836 */ /* 0x000fe20000000000 */
[----:B----4-:R-:W-:Y:S02]  /*0bc0*/  ISETP.NE.AND P0, PT, R3, R14, PT ;  /* 0x0000000e0300720c */ /* 0x010fe40003f05270 */
[----:B------:R-:W-:-:S04]  /*0bd0*/  SEL R14, R21, 0x1, !P1 ;  /* 0x00000001150e7807 */ /* 0x000fc80004800000 */
[----:B------:R-:W-:-:S04]  /*0be0*/  SEL R14, R14, 0x1, !P4 ;  /* 0x000000010e0e7807 */ /* 0x000fc80006000000 */
[----:B------:R-:W-:-:S04]  /*0bf0*/  SEL R14, R14, 0x1, !P3 ;  /* 0x000000010e0e7807 */ /* 0x000fc80005800000 */
[----:B------:R-:W-:-:S04]  /*0c00*/  SEL R14, R14, 0x1, !P6 ;  /* 0x000000010e0e7807 */ /* 0x000fc80007000000 */
[----:B------:R-:W-:Y:S02]  /*0c10*/  SEL R14, R14, 0x1, !P5 ;  /* 0x000000010e0e7807 */ /* 0x000fe40006800000 */
[----:B------:R-:W-:Y:S02]  /*0c20*/  ISETP.LT.AND P0, PT, R0, R9, !P0 ;  /* 0x000000090000720c */ /* 0x000fe40004701270 */
[C---:B--2---:R-:W-:Y:S02]  /*0c30*/  ISETP.NE.AND P1, PT, R3.reuse, R20, PT ;  /* 0x000000140300720c */ /* 0x044fe40003f25270 */
[----:B------:R-:W-:Y:S02]  /*0c40*/  SEL R14, R14, 0x1, !P2 ;  /* 0x000000010e0e7807 */ /* 0x000fe40005000000 */
[----:B---3--:R-:W-:Y:S02]  /*0c50*/  ISETP.NE.AND P2, PT, R3, R24, PT ;  /* 0x000000180300720c */ /* 0x008fe40003f45270 */
[----:B------:R-:W-:-:S02]  /*0c60*/  ISETP.LT.AND P1, PT, R0, R29, !P1 ;  /* 0x0000001d0000720c */ /* 0x000fc40004f21270 */
[----:B------:R-:W-:Y:S02]  /*0c70*/  SEL R14, R14, 0x1, !P0 ;  /* 0x000000010e0e7807 */ /* 0x000fe40004000000 */
[----:B------:R-:W-:Y:S02]  /*0c80*/  ISETP.LT.AND P0, PT, R0, R27, !P2 ;  /* 0x0000001b0000720c */ /* 0x000fe40005701270 */
[----:B------:R-:W-:Y:S02]  /*0c90*/  ISETP.NE.AND P2, PT, R3, R22, PT ;  /* 0x000000160300720c */ /* 0x000fe40003f45270 */
[----:B------:R-:W-:Y:S02]  /*0ca0*/  SEL R14, R14, 0x1, !P1 ;  /* 0x000000010e0e7807 */ /* 0x000fe40004800000 */
[----:B------:R-:W-:Y:S02]  /*0cb0*/  ISETP.LT.AND P1, PT, R0, R26, !P2 ;  /* 0x0000001a0000720c */ /* 0x000fe40005721270 */
[----:B------:R-:W-:-:S04]  /*0cc0*/  SEL R14, R14, 0x1, !P0 ;  /* 0x000000010e0e7807 */ /* 0x000fc80004000000 */
[----:B------:R-:W-:Y:S02]  /*0cd0*/  SEL R9, R14, 0x1, !P1 ;  /* 0x000000010e097807 */ /* 0x000fe40004800000 */
[----:B------:R-:W-:Y:S02]  /*0ce0*/  ISETP.NE.AND P1, PT, R6, RZ, PT ;  /* 0x000000ff0600720c */ /* 0x000fe40003f25270 */
[----:B------:R-:W-:Y:S02]  /*0cf0*/  ISETP.GE.AND P3, PT, R0, R28, PT ;  /* 0x0000001c0000720c */ /* 0x000fe40003f66270 */
[----:B------:R-:W-:-:S11]  /*0d00*/  ISETP.NE.AND P0, PT, R3, R18, PT ;  /* 0x000000120300720c */ /* 0x000fd60003f05270 */
[----:B------:R-:W-:Y:S01]  /*0d10*/  @!P3 SEL R9, R9, 0x1, P0 ;  /* 0x000000010909b807 */ /* 0x000fe20000000000 */
[----:B------:R-:W-:Y:S06]  /*0d20*/  @P1 BRA `(.L_x_243) ;  /* 0xfffffff800681947 */ /* 0x000fec000383ffff */
.L_x_242:
[----:B------:R-:W-:Y:S05]  /*0d30*/  BSYNC.RECONVERGENT B1 ;  /* 0x0000000000017941 */ /* 0x000fea0003800200 */
.L_x_241:
[----:B------:R-:W-:Y:S01]  /*0d40*/  LOP3.LUT R14, R8, 0xf, RZ, 0xc0, !PT ;  /* 0x0000000f080e7812 */ /* 0x000fe200078ec0ff */
[----:B------:R-:W-:Y:S03]  /*0d50*/  BSSY.RECONVERGENT B1, `(.L_x_244) ;  /* 0x000006c000017945 */ /* 0x000fe60003800200 */
[----:B------:R-:W-:-:S13]  /*0d60*/  ISETP.NE.AND P0, PT, R14, RZ, PT ;  /* 0x000000ff0e00720c */ /* 0x000fda0003f05270 */
        /* <DEDUP_REMOVED lines=9> */
[----:B------:R-:W3:Y:S04]  /*0e00*/  LDG.E R17, desc[UR6][R22.64+0x4] ;  /* 0x0000040616117981 */ /* 0x000ee8000c1e1900 */
[----:B------:R-:W4:Y:S04]  /*0e10*/  LDG.E R29, desc[UR6][R22.64+0x8] ;  /* 0x00000806161d7981 */ /* 0x000f28000c1e1900 */
[----:B------:R-:W4:Y:S04]  /*0e20*/  LDG.E R26, desc[UR6][R22.64+0xc] ;  /* 0x00000c06161a7981 */ /* 0x000f28000c1e1900 */
[----:B------:R-:W4:Y:S04]  /*0e30*/  LDG.E R24, desc[UR6][R22.64+0x10] ;  /* 0x0000100616187981 */ /* 0x000f28000c1e1900 */
[----:B------:R-:W4:Y:S04]  /*0e40*/  LDG.E R25, desc[UR6][R22.64+0x14] ;  /* 0x0000140616197981 */ /* 0x000f28000c1e1900 */
[----:B------:R-:W4:Y:S01]  /*0e50*/  LDG.E R27, desc[UR6][R22.64+0x1c] ;  /* 0x00001c06161b7981 */ /* 0x000f22000c1e1900 */
[----:B--2---:R-:W-:-:S04]  /*0e60*/  IMAD.WIDE R18, R15, 0x4, R10 ;  /* 0x000000040f127825 */ /* 0x004fc800078e020a */
[--C-:B---3--:R-:W-:Y:S01]  /*0e70*/  IMAD.WIDE R20, R17, 0x4, R10.reuse ;  /* 0x0000000411147825 */ /* 0x108fe200078e020a */
[----:B------:R-:W2:Y:S04]  /*0e80*/  LDG.E R14, desc[UR6][R18.64] ;  /* 0x00000006120e7981 */ /* 0x000ea8000c1e1900 */
[----:B------:R4:W3:Y:S04]  /*0e90*/  LDG.E R16, desc[UR6][R20.64] ;  /* 0x0000000614107981 */ /* 0x0008e8000c1e1900 */
[----:B------:R-:W3:Y:S01]  /*0ea0*/  LDG.E R19, desc[UR6][R22.64+0x18] ;  /* 0x0000180616137981 */ /* 0x000ee2000c1e1900 */
[----:B----4-:R-:W-:-:S05]  /*0eb0*/  IMAD.WIDE R20, R29, 0x4, R10 ;  /* 0x000000041d147825 */ /* 0x010fca00078e020a */
[----:B------:R0:W4:Y:S02]  /*0ec0*/  LDG.E R18, desc[UR6][R20.64] ;  /* 0x0000000614127981 */ /* 0x000124000c1e1900 */
[----:B0-----:R-:W-:-:S06]  /*0ed0*/  IMAD.WIDE R20, R25, 0x4, R10 ;  /* 0x0000000419147825 */ /* 0x001fcc00078e020a */
[----:B------:R-:W4:Y:S01]  /*0ee0*/  LDG.E R20, desc[UR6][R20.64] ;  /* 0x0000000614147981 */ /* 0x000f22000c1e1900 */
[----:B--2--5:R-:W-:-:S04]  /*0ef0*/  ISETP.NE.AND P0, PT, R3, R14, PT ;  /* 0x0000000e0300720c */ /* 0x024fc80003f05270 */
[----:B------:R-:W-:Y:S01]  /*0f00*/  ISETP.LT.AND P0, PT, R0, R15, !P0 ;  /* 0x0000000f0000720c */ /* 0x000fe20004701270 */
[----:B------:R-:W-:Y:S01]  /*0f10*/  IMAD.WIDE R14, R26, 0x4, R10 ;  /* 0x000000041a0e7825 */ /* 0x000fe200078e020a */
[----:B---3--:R-:W-:-:S04]  /*0f20*/  ISETP.NE.AND P1, PT, R3, R16, PT ;  /* 0x000000100300720c */ /* 0x008fc80003f25270 */
[----:B------:R-:W-:Y:S01]  /*0f30*/  ISETP.LT.AND P1, PT, R0, R17, !P1 ;  /* 0x000000110000720c */ /* 0x000fe20004f21270 */
[--C-:B------:R-:W-:Y:S01]  /*0f40*/  IMAD.WIDE R16, R24, 0x4, R10.reuse ;  /* 0x0000000418107825 */ /* 0x100fe200078e020a */
[----:B------:R-:W2:Y:S04]  /*0f50*/  LDG.E R14, desc[UR6][R14.64] ;  /* 0x000000060e0e7981 */ /* 0x000ea8000c1e1900 */
[----:B------:R0:W3:Y:S01]  /*0f60*/  LDG.E R28, desc[UR6][R16.64] ;  /* 0x00000006101c7981 */ /* 0x0000e2000c1e1900 */
[----:B------:R-:W-:-:S06]  /*0f70*/  IMAD.WIDE R22, R19, 0x4, R10 ;  /* 0x0000000413167825 */ /* 0x000fcc00078e020a */
[----:B------:R-:W3:Y:S01]  /*0f80*/  LDG.E R22, desc[UR6][R22.64] ;  /* 0x0000000616167981 */ /* 0x000ee2000c1e1900 */
[----:B0-----:R-:W-:Y:S01]  /*0f90*/  IMAD.WIDE R16, R27, 0x4, R10 ;  /* 0x000000041b107825 */ /* 0x001fe200078e020a */
[----:B----4-:R-:W-:-:S04]  /*0fa0*/  ISETP.NE.AND P3, PT, R3, R18, PT ;  /* 0x000000120300720c */ /* 0x010fc80003f65270 */
[----:B------:R-:W4:Y:S01]  /*0fb0*/  LDG.E R18, desc[UR6][R16.64] ;  /* 0x0000000610127981 */ /* 0x000f22000c1e1900 */
[----:B------:R-:W-:Y:S02]  /*0fc0*/  SEL R9, R9, 0x1, !P0 ;  /* 0x0000000109097807 */ /* 0x000fe40004000000 */
[----:B------:R-:W-:Y:S02]  /*0fd0*/  ISETP.LT.AND P0, PT, R0, R29, !P3 ;  /* 0x0000001d0000720c */ /* 0x000fe40005f01270 */
[----:B------:R-:W-:-:S04]  /*0fe0*/  SEL R9, R9, 0x1, !P1 ;  /* 0x0000000109097807 */ /* 0x000fc80004800000 */
[----:B------:R-:W-:Y:S01]  /*0ff0*/  SEL R9, R9, 0x1, !P0 ;  /* 0x0000000109097807 */ /* 0x000fe20004000000 */
[----:B------:R-:W-:Y:S01]  /*1000*/  VIADD R7, R7, 0x8 ;  /* 0x0000000807077836 */ /* 0x000fe20000000000 */
[----:B--2---:R-:W-:-:S04]  /*1010*/  ISETP.NE.AND P4, PT, R3, R14, PT ;  /* 0x0000000e0300720c */ /* 0x004fc80003f85270 */
[C---:B------:R-:W-:Y:S02]  /*1020*/  ISETP.LT.AND P1, PT, R0.reuse, R26, !P4 ;  /* 0x0000001a0000720c */ /* 0x040fe40006721270 */
[C---:B---3--:R-:W-:Y:S02]  /*1030*/  ISETP.NE.AND P3, PT, R3.reuse, R28, PT ;  /* 0x0000001c0300720c */ /* 0x048fe40003f65270 */
[----:B------:R-:W-:Y:S02]  /*1040*/  ISETP.NE.AND P4, PT, R3, R20, PT ;  /* 0x000000140300720c */ /* 0x000fe40003f85270 */
[C---:B------:R-:W-:Y:S02]  /*1050*/  ISETP.LT.AND P0, PT, R0.reuse, R24, !P3 ;  /* 0x000000180000720c */ /* 0x040fe40005f01270 */
[----:B------:R-:W-:Y:S02]  /*1060*/  SEL R9, R9, 0x1, !P1 ;  /* 0x0000000109097807 */ /* 0x000fe40004800000 */
[----:B------:R-:W-:-:S02]  /*1070*/  ISETP.LT.AND P1, PT, R0, R25, !P4 ;  /* 0x000000190000720c */ /* 0x000fc40006721270 */
[C---:B------:R-:W-:Y:S02]  /*1080*/  ISETP.GE.AND P4, PT, R0.reuse, R27, PT ;  /* 0x0000001b0000720c */ /* 0x040fe40003f86270 */
[----:B------:R-:W-:Y:S02]  /*1090*/  ISETP.NE.AND P3, PT, R3, R22, PT ;  /* 0x000000160300720c */ /* 0x000fe40003f65270 */
[----:B------:R-:W-:Y:S02]  /*10a0*/  SEL R9, R9, 0x1, !P0 ;  /* 0x0000000109097807 */ /* 0x000fe40004000000 */
[----:B------:R-:W-:Y:S02]  /*10b0*/  ISETP.LT.AND P0, PT, R0, R19, !P3 ;  /* 0x000000130000720c */ /* 0x000fe40005f01270 */
[----:B------:R-:W-:Y:S02]  /*10c0*/  SEL R9, R9, 0x1, !P1 ;  /* 0x0000000109097807 */ /* 0x000fe40004800000 */
[----:B----4-:R-:W-:-:S02]  /*10d0*/  ISETP.NE.AND P1, PT, R3, R18, PT ;  /* 0x000000120300720c */ /* 0x010fc40003f25270 */
[----:B------:R-:W-:-:S04]  /*10e0*/  SEL R9, R9, 0x1, !P0 ;  /* 0x0000000109097807 */ /* 0x000fc80004000000 */
[----:B------:R-:W-:-:S07]  /*10f0*/  @!P4 SEL R9, R9, 0x1, P1 ;  /* 0x000000010909c807 */ /* 0x000fce0000800000 */
.L_x_247:
[----:B------:R-:W-:Y:S05]  /*1100*/  BSYNC.RECONVERGENT B2 ;  /* 0x0000000000027941 */ /* 0x000fea0003800200 */
.L_x_246:
        /* <DEDUP_REMOVED lines=11> */
[----:B------:R-:W4:Y:S01]  /*11c0*/  LDG.E R6, desc[UR6][R18.64+0xc] ;  /* 0x00000c0612067981 */ /* 0x000f22000c1e1900 */
[----:B--2---:R-:W-:-:S04]  /*11d0*/  IMAD.WIDE R14, R29, 0x4, R10 ;  /* 0x000000041d0e7825 */ /* 0x004fc800078e020a */
[--C-:B---3--:R-:W-:Y:S02]  /*11e0*/  IMAD.WIDE R16, R27, 0x4, R10.reuse ;  /* 0x000000041b107825 */ /* 0x108fe400078e020a */
[----:B------:R-:W2:Y:S02]  /*11f0*/  LDG.E R14, desc[UR6][R14.64] ;  /* 0x000000060e0e7981 */ /* 0x000ea4000c1e1900 */
[--C-:B----4-:R-:W-:Y:S02]  /*1200*/  IMAD.WIDE R20, R25, 0x4, R10.reuse ;  /* 0x0000000419147825 */ /* 0x110fe400078e020a */
[----:B------:R-:W3:Y:S02]  /*1210*/  LDG.E R16, desc[UR6][R16.64] ;  /* 0x0000000610107981 */ /* 0x000ee4000c1e1900 */
[----:B------:R-:W-:Y:S02]  /*1220*/  IMAD.WIDE R22, R6, 0x4, R10 ;  /* 0x0000000406167825 */ /* 0x000fe400078e020a */
[----:B------:R-:W4:Y:S04]  /*1230*/  LDG.E R20, desc[UR6][R20.64] ;  /* 0x0000000614147981 */ /* 0x000f28000c1e1900 */
[----:B------:R-:W4:Y:S01]  /*1240*/  LDG.E R22, desc[UR6][R22.64] ;  /* 0x0000000616167981 */ /* 0x000f22000c1e1900 */
[----:B------:R-:W-:Y:S01]  /*1250*/  ISETP.GE.AND P4, PT, R0, R6, PT ;  /* 0x000000060000720c */ /* 0x000fe20003f86270 */
[----:B------:R-:W-:Y:S01]  /*1260*/  VIADD R7, R7, 0x4 ;  /* 0x0000000407077836 */ /* 0x000fe20000000000 */
[----:B--2--5:R-:W-:-:S02]  /*1270*/  ISETP.NE.AND P0, PT, R3, R14, PT ;  /* 0x0000000e0300720c */ /* 0x024fc40003f05270 */
[C---:B---3--:R-:W-:Y:S02]  /*1280*/  ISETP.NE.AND P1, PT, R3.reuse, R16, PT ;  /* 0x000000100300720c */ /* 0x048fe40003f25270 */
[C---:B------:R-:W-:Y:S02]  /*1290*/  ISETP.LT.AND P0, PT, R0.reuse, R29, !P0 ;  /* 0x0000001d0000720c */ /* 0x040fe40004701270 */
[C---:B------:R-:W-:Y:S02]  /*12a0*/  ISETP.LT.AND P1, PT, R0.reuse, R27, !P1 ;  /* 0x0000001b0000720c */ /* 0x040fe40004f21270 */
[----:B----4-:R-:W-:Y:S02]  /*12b0*/  ISETP.NE.AND P2, PT, R3, R20, PT ;  /* 0x000000140300720c */ /* 0x010fe40003f45270 */
[----:B------:R-:W-:Y:S02]  /*12c0*/  SEL R9, R9, 0x1, !P0 ;  /* 0x0000000109097807 */ /* 0x000fe40004000000 */
[----:B------:R-:W-:-:S02]  /*12d0*/  ISETP.LT.AND P2, PT, R0, R25, !P2 ;  /* 0x000000190000720c */ /* 0x000fc40005741270 */
[----:B------:R-:W-:Y:S02]  /*12e0*/  SEL R9, R9, 0x1, !P1 ;  /* 0x0000000109097807 */ /* 0x000fe40004800000 */
[----:B------:R-:W-:Y:S02]  /*12f0*/  ISETP.NE.AND P0, PT, R3, R22, PT ;  /* 0x000000160300720c */ /* 0x000fe40003f05270 */
[----:B------:R-:W-:-:S04]  /*1300*/  SEL R9, R9, 0x1, !P2 ;  /* 0x0000000109097807 */ /* 0x000fc80005000000 */
[----:B------:R-:W-:-:S07]  /*1310*/  @!P4 SEL R9, R9, 0x1, P0 ;  /* 0x000000010909c807 */ /* 0x000fce0000000000 */
.L_x_249:
[----:B------:R-:W-:Y:S05]  /*1320*/  BSYNC.RECONVERGENT B2 ;  /* 0x0000000000027941 */ /* 0x000fea0003800200 */
.L_x_248:
[----:B------:R-:W-:Y:S05]  /*1330*/  @!P3 BRA `(.L_x_245) ;  /* 0x000000000034b947 */ /* 0x000fea0003800000 */
[----:B------:R-:W0:Y:S01]  /*1340*/  LDC.64 R14, c[0x0][0x388] ;  /* 0x0000e200ff0e7b82 */ /* 0x000e220000000a00 */
[----:B------:R-:W-:-:S07]  /*1350*/  IMAD.MOV R24, RZ, RZ, -R24 ;  /* 0x000000ffff187224 */ /* 0x000fce00078e0a18 */
.L_x_250:
[----:B0-----:R-:W-:-:S06]  /*1360*/  IMAD.WIDE R18, R7, 0x4, R14 ;  /* 0x0000000407127825 */ /* 0x001fcc00078e020e */
[----:B------:R-:W2:Y:S01]  /*1370*/  LDG.E R19, desc[UR6][R18.64] ;  /* 0x0000000612137981 */ /* 0x000ea2000c1e1900 */
[----:B------:R-:W-:Y:S02]  /*1380*/  VIADD R24, R24, 0x1 ;  /* 0x0000000118187836 */ /* 0x000fe40000000000 */
[----:B--2---:R-:W-:-:S06]  /*1390*/  IMAD.WIDE R16, R19, 0x4, R10 ;  /* 0x0000000413107825 */ /* 0x004fcc00078e020a */
[----:B------:R-:W2:Y:S01]  /*13a0*/  LDG.E R16, desc[UR6][R16.64] ;  /* 0x0000000610107981 */ /* 0x000ea2000c1e1900 */
[----:B------:R-:W-:Y:S01]  /*13b0*/  ISETP.NE.AND P2, PT, R24, RZ, PT ;  /* 0x000000ff1800720c */ /* 0x000fe20003f45270 */
[----:B------:R-:W-:Y:S01]  /*13c0*/  VIADD R7, R7, 0x1 ;  /* 0x0000000107077836 */ /* 0x000fe20000000000 */
[----:B------:R-:W-:Y:S02]  /*13d0*/  ISETP.GE.AND P1, PT, R0, R19, PT ;  /* 0x000000130000720c */ /* 0x000fe40003f26270 */
[----:B--2--5:R-:W-:-:S11]  /*13e0*/  ISETP.NE.AND P0, PT, R3, R16, PT ;  /* 0x000000100300720c */ /* 0x024fd60003f05270 */
[----:B------:R-:W-:Y:S01]  /*13f0*/  @!P1 SEL R9, R9, 0x1, P0 ;  /* 0x0000000109099807 */ /* 0x000fe20000000000 */
[----:B------:R-:W-:Y:S06]  /*1400*/  @P2 BRA `(.L_x_250) ;  /* 0xfffffffc00d42947 */ /* 0x000fec000383ffff */
.L_x_245:
[----:B------:R-:W-:Y:S05]  /*1410*/  BSYNC.RECONVERGENT B1 ;  /* 0x0000000000017941 */ /* 0x000fea0003800200 */
.L_x_244:
[----:B------:R-:W-:-:S13]  /*1420*/  LOP3.LUT P0, RZ, R9, 0xff, RZ, 0xc0, !PT ;  /* 0x000000ff09ff7812 */ /* 0x000fda000780c0ff */
[----:B------:R-:W-:Y:S05]  /*1430*/  @!P0 BRA `(.L_x_240) ;  /* 0x0000004400348947 */ /* 0x000fea0003800000 */
[----:B-----5:R-:W-:Y:S01]  /*1440*/  LOP3.LUT P0, R3, R8, 0x3, RZ, 0xc0, !PT ;  /* 0x0000000308037812 */ /* 0x020fe2000780c0ff */
[----:B------:R-:W-:Y:S01]  /*1450*/  BSSY.RECONVERGENT B1, `(.L_x_251) ;  /* 0x0000014000017945 */ /* 0x000fe20003800200 */
[----:B------:R-:W-:-:S11]  /*1460*/  ISETP.GT.U32.AND P1, PT, R4, -0x4, PT ;  /* 0xfffffffc0400780c */ /* 0x000fd60003f24070 */
[----:B------:R-:W-:Y:S05]  /*1470*/  @!P0 BRA `(.L_x_252) ;  /* 0x0000000000448947 */ /* 0x000fea0003800000 */
[----:B------:R-:W0:Y:S01]  /*1480*/  LDC.64 R6, c[0x0][0x388] ;  /* 0x0000e200ff067b82 */ /* 0x000e220000000a00 */
[----:B------:R-:W-:-:S07]  /*1490*/  IMAD.MOV R3, RZ, RZ, -R3 ;  /* 0x000000ffff037224 */ /* 0x000fce00078e0a03 */
.L_x_253:
[----:B0-----:R-:W-:Y:S01]  /*14a0*/  IMAD.WIDE R8, R5, 0x4, R6 ;  /* 0x0000000405087825 */ /* 0x001fe200078e0206 */
[----:B------:R-:W0:Y:S05]  /*14b0*/  LDCU.64 UR4, c[0x0][0x390] ;  /* 0x00007200ff0477ac */ /* 0x000e2a0008000a00 */
[----:B------:R-:W2:Y:S01]  /*14c0*/  LDG.E R9, desc[UR6][R8.64] ;  /* 0x0000000608097981 */ /* 0x000ea2000c1e1900 */
[----:B0-----:R-:W-:Y:S02]  /*14d0*/  IMAD.U32 R10, RZ, RZ, UR4 ;  /* 0x00000004ff0a7e24 */ /* 0x001fe4000f8e00ff */
[----:B------:R-:W-:Y:S02]  /*14e0*/  IMAD.U32 R11, RZ, RZ, UR5 ;  /* 0x00000005ff0b7e24 */ /* 0x000fe4000f8e00ff */
[----:B--2---:R-:W-:-:S06]  /*14f0*/  IMAD.WIDE R14, R9, 0x4, R10 ;  /* 0x00000004090e7825 */ /* 0x004fcc00078e020a */
[----:B------:R-:W2:Y:S01]  /*1500*/  LDG.E R14, desc[UR6][R14.64] ;  /* 0x000000060e0e7981 */ /* 0x000ea2000c1e1900 */
[----:B------:R-:W-:Y:S02]  /*1510*/  VIADD R3, R3, 0x1 ;  /* 0x0000000103037836 */ /* 0x000fe40000000000 */
[----:B------:R-:W-:Y:S01]  /*1520*/  VIADD R5, R5, 0x1 ;  /* 0x0000000105057836 */ /* 0x000fe20000000000 */
[----:B--2---:R-:W-:-:S13]  /*1530*/  ISETP.NE.AND P0, PT, R14, -0x1, PT ;  /* 0xffffffff0e00780c */ /* 0x004fda0003f05270 */
[----:B------:R-:W-:Y:S01]  /*1540*/  @P0 LEA R4, R14, R1, 0x2 ;  /* 0x000000010e040211 */ /* 0x000fe200078e10ff */
[----:B------:R-:W-:-:S05]  /*1550*/  @P0 IMAD.MOV.U32 R17, RZ, RZ, 0x1 ;  /* 0x00000001ff110424 */ /* 0x000fca00078e00ff */
[----:B------:R1:W-:Y:S01]  /*1560*/  @P0 STL [R4], R17 ;  /* 0x0000001104000387 */ /* 0x0003e20000100800 */
[----:B------:R-:W-:-:S13]  /*1570*/  ISETP.NE.AND P0, PT, R3, RZ, PT ;  /* 0x000000ff0300720c */ /* 0x000fda0003f05270 */
[----:B-1----:R-:W-:Y:S05]  /*1580*/  @P0 BRA `(.L_x_253) ;  /* 0xfffffffc00c40947 */ /* 0x002fea000383ffff */
.L_x_252:
[----:B------:R-:W-:Y:S05]  /*1590*/  BSYNC.RECONVERGENT B1 ;  /* 0x0000000000017941 */ /* 0x000fea0003800200 */
.L_x_251:
[----:B------:R-:W-:Y:S04]  /*15a0*/  BSSY.RECONVERGENT B1, `(.L_x_254) ;  /* 0x00000eb000017945 */ /* 0x000fe80003800200 */
[----:B------:R-:W-:Y:S05]  /*15b0*/  @P1 BRA `(.L_x_255) ;  /* 0x0000000c00a41947 */ /* 0x000fea0003800000 */
[----:B------:R-:W0:Y:S01]  /*15c0*/  LDCU.64 UR4, c[0x0][0x388] ;  /* 0x00007100ff0477ac */ /* 0x000e220008000a00 */
[----:B------:R-:W-:Y:S01]  /*15d0*/  IMAD.IADD R3, R2, 0x1, -R5 ;  /* 0x0000000102037824 */ /* 0x000fe200078e0a05 */
[----:B------:R-:W-:Y:S01]  /*15e0*/  BSSY.RECONVERGENT B2, `(.L_x_256) ;  /* 0x0000085000027945 */ /* 0x000fe20003800200 */
[----:B------:R-:W-:-:S03]  /*15f0*/  PLOP3.LUT P0, PT, PT, PT, PT, 0x80, 0x8 ;  /* 0x000000000008781c */ /* 0x000fc60003f0f070 */
[----:B------:R-:W-:Y:S01]  /*1600*/  ISETP.GT.AND P1, PT, R3, 0xc, PT ;  /* 0x0000000c0300780c */ /* 0x000fe20003f24270 */
[----:B0-----:R-:W-:-:S04]  /*1610*/  UIADD3 UR4, UP0, UPT, UR4, 0x8, URZ ;  /* 0x0000000804047890 */ /* 0x001fc8000ff1e0ff */
[----:B------:R-:W-:Y:S02]  /*1620*/  UIADD3.X UR5, UPT, UPT, URZ, UR5, URZ, UP0, !UPT ;  /* 0x00000005ff057290 */ /* 0x000fe400087fe4ff */
[----:B------:R-:W-:-:S04]  /*1630*/  IMAD.U32 R16, RZ, RZ, UR4 ;  /* 0x00000004ff107e24 */ /* 0x000fc8000f8e00ff */
[----:B------:R-:W-:Y:S02]  /*1640*/  IMAD.U32 R17, RZ, RZ, UR5 ;  /* 0x00000005ff117e24 */ /* 0x000fe4000f8e00ff */
[----:B------:R-:W-:Y:S05]  /*1650*/  @!P1 BRA `(.L_x_257) ;  /* 0x0000000400f49947 */ /* 0x000fea0003800000 */
[----:B------:R-:W0:Y:S01]  /*1660*/  LDC.64 R10, c[0x0][0x390] ;  /* 0x0000e400ff0a7b82 */ /* 0x000e220000000a00 */
[----:B------:R-:W-:Y:S01]  /*1670*/  PLOP3.LUT P0, PT, PT, PT, PT, 0x8, 0x80 ;  /* 0x000000000080781c */ /* 0x000fe20003f0e170 */
[----:B------:R-:W-:-:S12]  /*1680*/  VIADD R4, R2, 0xfffffff4 ;  /* 0xfffffff402047836 */ /* 0x000fd80000000000 */
.L_x_258:
[----:B------:R-:W-:-:S05]  /*1690*/  IMAD.WIDE R28, R5, 0x4, R16 ;  /* 0x00000004051c7825 */ /* 0x000fca00078e0210 */
[----:B------:R-:W0:Y:S04]  /*16a0*/  LDG.E R15, desc[UR6][R28.64+-0x8] ;  /* 0xfffff8061c0f7981 */ /* 0x000e28000c1e1900 */
[----:B------:R-:W2:Y:S01]  /*16b0*/  LDG.E R27, desc[UR6][R28.64+-0x4] ;  /* 0xfffffc061c1b7981 */ /* 0x000ea2000c1e1900 */
[----:B------:R-:W-:-:S03]  /*16c0*/  VIADD R19, R5, 0x4 ;  /* 0x0000000405137836 */ /* 0x000fc60000000000 */
[----:B------:R-:W3:Y:S01]  /*16d0*/  LDG.E R21, desc[UR6][R28.64] ;  /* 0x000000061c157981 */ /* 0x000ee2000c1e1900 */
[----:B------:R-:W-:-:S03]  /*16e0*/  IMAD.WIDE R18, R19, 0x4, R16 ;  /* 0x0000000413127825 */ /* 0x000fc600078e0210 */
[----:B------:R-:W4:Y:S04]  /*16f0*/  LDG.E R25, desc[UR6][R28.64+0x4] ;  /* 0x000004061c197981 */ /* 0x000f28000c1e1900 */
[----:B------:R-:W5:Y:S04]  /*1700*/  LDG.E R9, desc[UR6][R18.64+-0x8] ;  /* 0xfffff80612097981 */ /* 0x000f68000c1e1900 */
[----:B------:R-:W5:Y:S04]  /*1710*/  LDG.E R7, desc[UR6][R18.64+-0x4] ;  /* 0xfffffc0612077981 */ /* 0x000f68000c1e1900 */
[----:B------:R-:W5:Y:S01]  /*1720*/  LDG.E R23, desc[UR6][R18.64+0x4] ;  /* 0x0000040612177981 */ /* 0x000f62000c1e1900 */
[----:B0-----:R-:W-:-:S04]  /*1730*/  IMAD.WIDE R14, R15, 0x4, R10 ;  /* 0x000000040f0e7825 */ /* 0x001fc800078e020a */
[--C-:B--2---:R-:W-:Y:S01]  /*1740*/  IMAD.WIDE R26, R27, 0x4, R10.reuse ;  /* 0x000000041b1a7825 */ /* 0x104fe200078e020a */
[----:B------:R0:W2:Y:S05]  /*1750*/  LDG.E R6, desc[UR6][R14.64] ;  /* 0x000000060e067981 */ /* 0x0000aa000c1e1900 */
[----:B------:R-:W2:Y:S01]  /*1760*/  LDG.E R26, desc[UR6][R26.64] ;  /* 0x000000061a1a7981 */ /* 0x000ea2000c1e1900 */
[----:B---3--:R-:W-:-:S04]  /*1770*/  IMAD.WIDE R20, R21, 0x4, R10 ;  /* 0x0000000415147825 */ /* 0x008fc800078e020a */
[--C-:B----4-:R-:W-:Y:S01]  /*1780*/  IMAD.WIDE R24, R25, 0x4, R10.reuse ;  /* 0x0000000419187825 */ /* 0x110fe200078e020a */
[----:B------:R1:W3:Y:S03]  /*1790*/  LDG.E R22, desc[UR6][R20.64] ;  /* 0x0000000614167981 */ /* 0x0002e6000c1e1900 */
[----:B-----5:R-:W-:Y:S01]  /*17a0*/  IMAD.WIDE R8, R9, 0x4, R10 ;  /* 0x0000000409087825 */ /* 0x020fe200078e020a */
[----:B------:R4:W5:Y:S04]  /*17b0*/  LDG.E R14, desc[UR6][R18.64] ;  /* 0x00000006120e7981 */ /* 0x000968000c1e1900 */
[----:B------:R-:W5:Y:S04]  /*17c0*/  LDG.E R24, desc[UR6][R24.64] ;  /* 0x0000000618187981 */ /* 0x000f68000c1e1900 */
[----:B------:R3:W5:Y:S01]  /*17d0*/  LDG.E R8, desc[UR6][R8.64] ;  /* 0x0000000608087981 */ /* 0x000762000c1e1900 */
[----:B0-----:R-:W-:-:S04]  /*17e0*/  VIADD R15, R5, 0x8 ;  /* 0x00000008050f7836 */ /* 0x001fc80000000000 */
[----:B-1----:R-:W-:-:S05]  /*17f0*/  IMAD.WIDE R20, R15, 0x4, R16 ;  /* 0x000000040f147825 */ /* 0x002fca00078e0210 */
[----:B------:R-:W5:Y:S04]  /*1800*/  LDG.E R25, desc[UR6][R20.64+-0x8] ;  /* 0xfffff80614197981 */ /* 0x000f68000c1e1900 */
[----:B------:R-:W5:Y:S01]  /*1810*/  LDG.E R27, desc[UR6][R20.64+-0x4] ;  /* 0xfffffc06141b7981 */ /* 0x000f62000c1e1900 */
[----:B----4-:R-:W-:-:S03]  /*1820*/  VIADD R19, R5, 0xc ;  /* 0x0000000c05137836 */ /* 0x010fc60000000000 */
[----:B------:R-:W4:Y:S01]  /*1830*/  LDG.E R29, desc[UR6][R20.64] ;  /* 0x00000006141d7981 */ /* 0x000f22000c1e1900 */
[----:B------:R-:W-:-:S05]  /*1840*/  IMAD.WIDE R18, R19, 0x4, R16 ;  /* 0x0000000413127825 */ /* 0x000fca00078e0210 */
[----:B------:R-:W4:Y:S01]  /*1850*/  LDG.E R15, desc[UR6][R18.64+-0x8] ;  /* 0xfffff806120f7981 */ /* 0x000f22000c1e1900 */
[----:B--2---:R-:W-:Y:S02]  /*1860*/  ISETP.NE.AND P1, PT, R6, -0x1, PT ;  /* 0xffffffff0600780c */ /* 0x004fe40003f25270 */
[----:B------:R-:W-:-:S11]  /*1870*/  ISETP.NE.AND P2, PT, R26, -0x1, PT ;  /* 0xffffffff1a00780c */ /* 0x000fd60003f45270 */
[----:B------:R-:W-:Y:S02]  /*1880*/  @P1 IMAD R3, R6, 0x4, R1 ;  /* 0x0000000406031824 */ /* 0x000fe400078e0201 */
[----:B------:R-:W-:-:S04]  /*1890*/  IMAD.WIDE R6, R7, 0x4, R10 ;  /* 0x0000000407067825 */ /* 0x000fc800078e020a */
[----:B------:R-:W-:Y:S02]  /*18a0*/  @P1 IMAD.MOV.U32 R28, RZ, RZ, 0x1 ;  /* 0x00000001ff1c1424 */ /* 0x000fe400078e00ff */
[----:B------:R-:W-:Y:S01]  /*18b0*/  @P2 IMAD R26, R26, 0x4, R1 ;  /* 0x000000041a1a2824 */ /* 0x000fe200078e0201 */
[----:B---3--:R-:W-:Y:S01]  /*18c0*/  ISETP.NE.AND P3, PT, R22, -0x1, PT ;  /* 0xffffffff1600780c */ /* 0x008fe20003f65270 */
[----:B------:R-:W-:Y:S01]  /*18d0*/  @P2 IMAD.MOV.U32 R9, RZ, RZ, 0x1 ;  /* 0x00000001ff092424 */ /* 0x000fe200078e00ff */
[----:B------:R0:W-:Y:S01]  /*18e0*/  @P1 STL [R3], R28 ;  /* 0x0000001c03001387 */ /* 0x0001e20000100800 */
[----:B-----5:R-:W-:-:S03]  /*18f0*/  ISETP.NE.AND P1, PT, R24, -0x1, PT ;  /* 0xffffffff1800780c */ /* 0x020fc60003f25270 */
[----:B------:R1:W2:Y:S04]  /*1900*/  LDG.E R6, desc[UR6][R6.64] ;  /* 0x0000000606067981 */ /* 0x0002a8000c1e1900 */
[----:B------:R3:W-:Y:S01]  /*1910*/  @P2 STL [R26], R9 ;  /* 0x000000091a002387 */ /* 0x0007e20000100800 */
[----:B------:R-:W-:Y:S02]  /*1920*/  ISETP.NE.AND P2, PT, R8, -0x1, PT ;  /* 0xffffffff0800780c */ /* 0x000fe40003f45270 */
[--C-:B------:R-:W-:Y:S01]  /*1930*/  @P3 IMAD R22, R22, 0x4, R1.reuse ;  /* 0x0000000416163824 */ /* 0x100fe200078e0201 */
[----:B0-----:R0:W5:Y:S01]  /*1940*/  LDG.E R3, desc[UR6][R20.64+0x4] ;  /* 0x0000040614037981 */ /* 0x001162000c1e1900 */
[----:B-1----:R-:W-:Y:S02]  /*1950*/  @P3 IMAD.MOV.U32 R7, RZ, RZ, 0x1 ;  /* 0x00000001ff073424 */ /* 0x002fe400078e00ff */
[----:B------:R-:W-:-:S02]  /*1960*/  @P1 IMAD R24, R24, 0x4, R1 ;  /* 0x0000000418181824 */ /* 0x000fc400078e0201 */
[----:B------:R-:W-:Y:S01]  /*1970*/  @P1 IMAD.MOV.U32 R28, RZ, RZ, 0x1 ;  /* 0x00000001ff1c1424 */ /* 0x000fe200078e00ff */
[----:B------:R1:W-:Y:S04]  /*1980*/  @P3 STL [R22], R7 ;  /* 0x0000000716003387 */ /* 0x0003e80000100800 */
[----:B---3--:R-:W-:Y:S02]  /*1990*/  @P2 IMAD R26, R8, 0x4, R1 ;  /* 0x00000004081a2824 */ /* 0x008fe400078e0201 */
[----:B------:R-:W-:Y:S01]  /*19a0*/  @P2 IMAD.MOV.U32 R9, RZ, RZ, 0x1 ;  /* 0x00000001ff092424 */ /* 0x000fe200078e00ff */
[----:B------:R-:W-:Y:S04]  /*19b0*/  @P1 STL [R24], R28 ;  /* 0x0000001c18001387 */ /* 0x000fe80000100800 */
[----:B------:R3:W-:Y:S04]  /*19c0*/  @P2 STL [R26], R9 ;  /* 0x000000091a002387 */ /* 0x0007e80000100800 */
[----:B-1----:R-:W5:Y:S04]  /*19d0*/  LDG.E R7, desc[UR6][R18.64] ;  /* 0x0000000612077981 */ /* 0x002f68000c1e1900 */
[----:B------:R-:W5:Y:S04]  /*19e0*/  LDG.E R8, desc[UR6][R18.64+0x4] ;  /* 0x0000040612087981 */ /* 0x000f68000c1e1900 */
[----:B---3--:R4:W3:Y:S01]  /*19f0*/  LDG.E R9, desc[UR6][R18.64+-0x4] ;  /* 0xfffffc0612097981 */ /* 0x0088e2000c1e1900 */
[----:B0-----:R-:W-:-:S04]  /*1a00*/  IMAD.WIDE R20, R14, 0x4, R10 ;  /* 0x000000040e147825 */ /* 0x001fc800078e020a */
[--C-:B------:R-:W-:Y:S02]  /*1a10*/  IMAD.WIDE R22, R23, 0x4, R10.reuse ;  /* 0x0000000417167825 */ /* 0x100fe400078e020a */
[----:B------:R0:W3:Y:S02]  /*1a20*/  LDG.E R20, desc[UR6][R20.64] ;  /* 0x0000000614147981 */ /* 0x0000e4000c1e1900 */
[--C-:B------:R-:W-:Y:S02]  /*1a30*/  IMAD.WIDE R24, R25, 0x4, R10.reuse ;  /* 0x0000000419187825 */ /* 0x100fe400078e020a */
[----:B------:R-:W3:Y:S02]  /*1a40*/  LDG.E R22, desc[UR6][R22.64] ;  /* 0x0000000616167981 */ /* 0x000ee4000c1e1900 */
[--C-:B------:R-:W-:Y:S02]  /*1a50*/  IMAD.WIDE R26, R27, 0x4, R10.reuse ;  /* 0x000000041b1a7825 */ /* 0x100fe400078e020a */
[----:B------:R-:W3:Y:S04]  /*1a60*/  LDG.E R24, desc[UR6][R24.64] ;  /* 0x0000000618187981 */ /* 0x000ee8000c1e1900 */
[----:B------:R-:W3:Y:S01]  /*1a70*/  LDG.E R26, desc[UR6][R26.64] ;  /* 0x000000061a1a7981 */ /* 0x000ee2000c1e1900 */
[----:B----4-:R-:W-:-:S04]  /*1a80*/  IMAD.WIDE R18, R29, 0x4, R10 ;  /* 0x000000041d127825 */ /* 0x010fc800078e020a */
[----:B------:R-:W-:Y:S01]  /*1a90*/  IMAD.WIDE R14, R15, 0x4, R10 ;  /* 0x000000040f0e7825 */ /* 0x000fe200078e020a */
[----:B--2---:R-:W-:-:S03]  /*1aa0*/  ISETP.NE.AND P1, PT, R6, -0x1, PT ;  /* 0xffffffff0600780c */ /* 0x004fc60003f25270 */
[----:B-----5:R-:W-:Y:S02]  /*1ab0*/  IMAD.WIDE R28, R3, 0x4, R10 ;  /* 0x00000004031c7825 */ /* 0x020fe400078e020a */
[----:B------:R1:W2:Y:S08]  /*1ac0*/  LDG.E R3, desc[UR6][R14.64] ;  /* 0x000000060e037981 */ /* 0x0002b0000c1e1900 */
[----:B0-----:R-:W-:Y:S01]  /*1ad0*/  @P1 IMAD R21, R6, 0x4, R1 ;  /* 0x0000000406151824 */ /* 0x001fe200078e0201 */
[----:B------:R-:W-:Y:S01]  /*1ae0*/  @P1 MOV R6, 0x1 ;  /* 0x0000000100061802 */ /* 0x000fe20000000f00 */
[----:B------:R-:W4:Y:S04]  /*1af0*/  LDG.E R28, desc[UR6][R28.64] ;  /* 0x000000061c1c7981 */ /* 0x000f28000c1e1900 */
[----:B------:R0:W-:Y:S04]  /*1b00*/  @P1 STL [R21], R6 ;  /* 0x0000000615001387 */ /* 0x0001e80000100800 */
[----:B0-----:R3:W5:Y:S01]  /*1b10*/  LDG.E R6, desc[UR6][R18.64] ;  /* 0x0000000612067981 */ /* 0x001762000c1e1900 */
[----:B-1----:R-:W-:-:S05]  /*1b20*/  IMAD.WIDE R14, R7, 0x4, R10 ;  /* 0x00000004070e7825 */ /* 0x002fca00078e020a */
[----:B------:R-:W5:Y:S01]  /*1b30*/  LDG.E R21, desc[UR6][R14.64] ;  /* 0x000000060e157981 */ /* 0x000f62000c1e1900 */
[----:B---3--:R-:W-:-:S04]  /*1b40*/  IMAD.WIDE R18, R9, 0x4, R10 ;  /* 0x0000000409127825 */ /* 0x008fc800078e020a */
[----:B------:R-:W-:Y:S01]  /*1b50*/  IMAD.WIDE R8, R8, 0x4, R10 ;  /* 0x0000000408087825 */ /* 0x000fe200078e020a */
[----:B------:R0:W3:Y:S05]  /*1b60*/  LDG.E R7, desc[UR6][R18.64] ;  /* 0x0000000612077981 */ /* 0x0000ea000c1e1900 */
[----:B------:R1:W3:Y:S01]  /*1b70*/  LDG.E R8, desc[UR6][R8.64] ;  /* 0x0000000608087981 */ /* 0x0002e2000c1e1900 */
[----:B------:R-:W-:Y:S02]  /*1b80*/  ISETP.NE.AND P2, PT, R20, -0x1, PT ;  /* 0xffffffff1400780c */ /* 0x000fe40003f45270 */
[----:B------:R-:W-:Y:S02]  /*1b90*/  ISETP.NE.AND P3, PT, R22, -0x1, PT ;  /* 0xffffffff1600780c */ /* 0x000fe40003f65270 */
[----:B------:R-:W-:-:S02]  /*1ba0*/  ISETP.NE.AND P4, PT, R24, -0x1, PT ;  /* 0xffffffff1800780c */ /* 0x000fc40003f85270 */
[----:B------:R-:W-:-:S07]  /*1bb0*/  ISETP.NE.AND P1, PT, R26, -0x1, PT ;  /* 0xffffffff1a00780c */ /* 0x000fce0003f25270 */
[--C-:B------:R-:W-:Y:S02]  /*1bc0*/  @P2 IMAD R20, R20, 0x4, R1.reuse ;  /* 0x0000000414142824 */ /* 0x100fe400078e0201 */
[----:B------:R-:W-:Y:S02]  /*1bd0*/  @P2 IMAD.MOV.U32 R23, RZ, RZ, 0x1 ;  /* 0x00000001ff172424 */ /* 0x000fe400078e00ff */
[--C-:B------:R-:W-:Y:S02]  /*1be0*/  @P3 IMAD R22, R22, 0x4, R1.reuse ;  /* 0x0000000416163824 */ /* 0x100fe400078e0201 */
[----:B0-----:R-:W-:Y:S02]  /*1bf0*/  @P3 IMAD.MOV.U32 R19, RZ, RZ, 0x1 ;  /* 0x00000001ff133424 */ /* 0x001fe400078e00ff */
[----:B------:R-:W-:Y:S02]  /*1c00*/  @P4 IMAD R24, R24, 0x4, R1 ;  /* 0x0000000418184824 */ /* 0x000fe400078e0201 */
[----:B-1----:R-:W-:-:S02]  /*1c10*/  @P4 IMAD.MOV.U32 R9, RZ, RZ, 0x1 ;  /* 0x00000001ff094424 */ /* 0x002fc400078e00ff */
[----:B------:R-:W-:Y:S02]  /*1c20*/  @P1 IMAD R26, R26, 0x4, R1 ;  /* 0x000000041a1a1824 */ /* 0x000fe400078e0201 */
[----:B------:R-:W-:Y:S01]  /*1c30*/  @P1 IMAD.MOV.U32 R15, RZ, RZ, 0x1 ;  /* 0x00000001ff0f1424 */ /* 0x000fe200078e00ff */
[----:B------:R-:W-:Y:S04]  /*1c40*/  @P2 STL [R20], R23 ;  /* 0x0000001714002387 */ /* 0x000fe80000100800 */
[----:B------:R0:W-:Y:S04]  /*1c50*/  @P3 STL [R22], R19 ;  /* 0x0000001316003387 */ /* 0x0001e80000100800 */
[----:B------:R1:W-:Y:S04]  /*1c60*/  @P4 STL [R24], R9 ;  /* 0x0000000918004387 */ /* 0x0003e80000100800 */
[----:B------:R0:W-:Y:S01]  /*1c70*/  @P1 STL [R26], R15 ;  /* 0x0000000f1a001387 */ /* 0x0001e20000100800 */
[----:B------:R-:W-:Y:S01]  /*1c80*/  VIADD R5, R5, 0x10 ;  /* 0x0000001005057836 */ /* 0x000fe20000000000 */
[----:B--2---:R-:W-:-:S02]  /*1c90*/  ISETP.NE.AND P4, PT, R3, -0x1, PT ;  /* 0xffffffff0300780c */ /* 0x004fc40003f85270 */
[----:B----4-:R-:W-:Y:S02]  /*1ca0*/  ISETP.NE.AND P3, PT, R28, -0x1, PT ;  /* 0xffffffff1c00780c */ /* 0x010fe40003f65270 */
[----:B-----5:R-:W-:Y:S02]  /*1cb0*/  ISETP.NE.AND P2, PT, R6, -0x1, PT ;  /* 0xffffffff0600780c */ /* 0x020fe40003f45270 */
[----:B------:R-:W-:Y:S02]  /*1cc0*/  ISETP.NE.AND P5, PT, R21, -0x1, PT ;  /* 0xffffffff1500780c */ /* 0x000fe40003fa5270 */
[----:B---3--:R-:W-:Y:S02]  /*1cd0*/  ISETP.NE.AND P1, PT, R7, -0x1, PT ;  /* 0xffffffff0700780c */ /* 0x008fe40003f25270 */
[----:B------:R-:W-:-:S07]  /*1ce0*/  ISETP.NE.AND P6, PT, R8, -0x1, PT ;  /* 0xffffffff0800780c */ /* 0x000fce0003fc5270 */
[--C-:B------:R-:W-:Y:S02]  /*1cf0*/  @P2 IMAD R6, R6, 0x4, R1.reuse ;  /* 0x0000000406062824 */ /* 0x100fe400078e0201 */
[----:B0-----:R-:W-:Y:S02]  /*1d00*/  @P2 IMAD.MOV.U32 R19, RZ, RZ, 0x1 ;  /* 0x00000001ff132424 */ /* 0x001fe400078e00ff */
[--C-:B------:R-:W-:Y:S02]  /*1d10*/  @P3 IMAD R28, R28, 0x4, R1.reuse ;  /* 0x000000041c1c3824 */ /* 0x100fe400078e0201 */
[----:B------:R-:W-:Y:S02]  /*1d20*/  @P3 IMAD.MOV.U32 R23, RZ, RZ, 0x1 ;  /* 0x00000001ff173424 */ /* 0x000fe400078e00ff */
[----:B------:R-:W-:Y:S02]  /*1d30*/  @P4 IMAD R3, R3, 0x4, R1 ;  /* 0x0000000403034824 */ /* 0x000fe400078e0201 */
[----:B------:R-:W-:-:S02]  /*1d40*/  @P4 IMAD.MOV.U32 R14, RZ, RZ, 0x1 ;  /* 0x00000001ff0e4424 */ /* 0x000fc400078e00ff */
[--C-:B------:R-:W-:Y:S02]  /*1d50*/  @P1 IMAD R7, R7, 0x4, R1.reuse ;  /* 0x0000000407071824 */ /* 0x100fe400078e0201 */
[----:B------:R-:W-:Y:S01]  /*1d60*/  @P1 IMAD.MOV.U32 R18, RZ, RZ, 0x1 ;  /* 0x00000001ff121424 */ /* 0x000fe200078e00ff */
[----:B------:R2:W-:Y:S01]  /*1d70*/  @P2 STL [R6], R19 ;  /* 0x0000001306002387 */ /* 0x0005e20000100800 */
[--C-:B------:R-:W-:Y:S02]  /*1d80*/  @P5 IMAD R21, R21, 0x4, R1.reuse ;  /* 0x0000000415155824 */ /* 0x100fe400078e0201 */
[----:B------:R-:W-:Y:S01]  /*1d90*/  @P5 IMAD.MOV.U32 R20, RZ, RZ, 0x1 ;  /* 0x00000001ff145424 */ /* 0x000fe200078e00ff */
[----:B------:R2:W-:Y:S01]  /*1da0*/  @P3 STL [R28], R23 ;  /* 0x000000171c003387 */ /* 0x0005e20000100800 */
[----:B------:R-:W-:Y:S02]  /*1db0*/  @P6 IMAD R8, R8, 0x4, R1 ;  /* 0x0000000408086824 */ /* 0x000fe400078e0201 */
[----:B-1----:R-:W-:Y:S01]  /*1dc0*/  @P6 IMAD.MOV.U32 R9, RZ, RZ, 0x1 ;  /* 0x00000001ff096424 */ /* 0x002fe200078e00ff */
[----:B------:R2:W-:Y:S04]  /*1dd0*/  @P4 STL [R3], R14 ;  /* 0x0000000e03004387 */ /* 0x0005e80000100800 */
[----:B------:R2:W-:Y:S04]  /*1de0*/  @P1 STL [R7], R18 ;  /* 0x0000001207001387 */ /* 0x0005e80000100800 */
[----:B------:R2:W-:Y:S04]  /*1df0*/  @P5 STL [R21], R20 ;  /* 0x0000001415005387 */ /* 0x0005e80000100800 */
[----:B------:R2:W-:Y:S01]  /*1e00*/  @P6 STL [R8], R9 ;  /* 0x0000000908006387 */ /* 0x0005e20000100800 */
[----:B------:R-:W-:-:S13]  /*1e10*/  ISETP.GE.AND P1, PT, R5, R4, PT ;  /* 0x000000040500720c */ /* 0x000fda0003f26270 */
[----:B--2---:R-:W-:Y:S05]  /*1e20*/  @!P1 BRA `(.L_x_258) ;  /* 0xfffffff800189947 */ /* 0x004fea000383ffff */
.L_x_257:
[----:B------:R-:W-:Y:S05]  /*1e30*/  BSYNC.RECONVERGENT B2 ;  /* 0x0000000000027941 */ /* 0x000fea0003800200 */
.L_x_256:
[----:B------:R-:W-:Y:S01]  /*1e40*/  IADD3 R3, PT, PT, R2, -R5, RZ ;  /* 0x8000000502037210 */ /* 0x000fe20007ffe0ff */
[----:B------:R-:W-:Y:S03]  /*1e50*/  BSSY.RECONVERGENT B2, `(.L_x_259) ;  /* 0x0000040000027945 */ /* 0x000fe60003800200 */
[----:B------:R-:W-:-:S13]  /*1e60*/  ISETP.GT.AND P1, PT, R3, 0x4, PT ;  /* 0x000000040300780c */ /* 0x000fda0003f24270 */
[----:B------:R-:W-:Y:S05]  /*1e70*/  @!P1 BRA `(.L_x_260) ;  /* 0x0000000000f49947 */ /* 0x000fea0003800000 */
[----:B------:R-:W-:-:S05]  /*1e80*/  IMAD.WIDE R8, R5, 0x4, R16 ;  /* 0x0000000405087825 */ /* 0x000fca00078e0210 */
[----:B------:R-:W2:Y:S01]  /*1e90*/  LDG.E R27, desc[UR6][R8.64+-0x8] ;  /* 0xfffff806081b7981 */ /* 0x000ea2000c1e1900 */
[----:B------:R-:W-:-:S03]  /*1ea0*/  VIADD R3, R5, 0x4 ;  /* 0x0000000405037836 */ /* 0x000fc60000000000 */
[----:B------:R-:W3:Y:S01]  /*1eb0*/  LDG.E R21, desc[UR6][R8.64+-0x4] ;  /* 0xfffffc0608157981 */ /* 0x000ee2000c1e1900 */
[----:B------:R-:W-:-:S03]  /*1ec0*/  IMAD.WIDE R24, R3, 0x4, R16 ;  /* 0x0000000403187825 */ /* 0x000fc600078e0210 */
[----:B------:R-:W4:Y:S04]  /*1ed0*/  LDG.E R23, desc[UR6][R8.64] ;  /* 0x0000000608177981 */ /* 0x000f28000c1e1900 */
[----:B------:R-:W5:Y:S04]  /*1ee0*/  LDG.E R29, desc[UR6][R8.64+0x4] ;  /* 0x00000406081d7981 */ /* 0x000f68000c1e1900 */
[----:B------:R-:W5:Y:S04]  /*1ef0*/  LDG.E R5, desc[UR6][R24.64+-0x8] ;  /* 0xfffff80618057981 */ /* 0x000f68000c1e1900 */
[----:B------:R-:W5:Y:S04]  /*1f00*/  LDG.E R7, desc[UR6][R24.64+-0x4] ;  /* 0xfffffc0618077981 */ /* 0x000f68000c1e1900 */
[----:B------:R-:W5:Y:S04]  /*1f10*/  LDG.E R15, desc[UR6][R24.64] ;  /* 0x00000006180f7981 */ /* 0x000f68000c1e1900 */
[----:B------:R-:W5:Y:S01]  /*1f20*/  LDG.E R19, desc[UR6][R24.64+0x4] ;  /* 0x0000040618137981 */ /* 0x000f62000c1e1900 */
[----:B--2---:R-:W-:-:S05]  /*1f30*/  IMAD.WIDE R26, R27, 0x4, R10 ;  /* 0x000000041b1a7825 */ /* 0x004fca00078e020a */
[----:B------:R-:W2:Y:S01]  /*1f40*/  LDG.E R18, desc[UR6][R26.64] ;  /* 0x000000061a127981 */ /* 0x000ea2000c1e1900 */
[----:B---3--:R-:W-:-:S04]  /*1f50*/  IMAD.WIDE R20, R21, 0x4, R10 ;  /* 0x0000000415147825 */ /* 0x008fc800078e020a */
[--C-:B----4-:R-:W-:Y:S02]  /*1f60*/  IMAD.WIDE R22, R23, 0x4, R10.reuse ;  /* 0x0000000417167825 */ /* 0x110fe400078e020a */
[----:B------:R-:W3:Y:S02]  /*1f70*/  LDG.E R20, desc[UR6][R20.64] ;  /* 0x0000000614147981 */ /* 0x000ee4000c1e1900 */
[--C-:B-----5:R-:W-:Y:S02]  /*1f80*/  IMAD.WIDE R8, R29, 0x4, R10.reuse ;  /* 0x000000041d087825 */ /* 0x120fe400078e020a */
[----:B------:R-:W4:Y:S02]  /*1f90*/  LDG.E R22, desc[UR6][R22.64] ;  /* 0x0000000616167981 */ /* 0x000f24000c1e1900 */
[--C-:B------:R-:W-:Y:S02]  /*1fa0*/  IMAD.WIDE R4, R5, 0x4, R10.reuse ;  /* 0x0000000405047825 */ /* 0x100fe400078e020a */
[----:B------:R0:W5:Y:S02]  /*1fb0*/  LDG.E R8, desc[UR6][R8.64] ;  /* 0x0000000608087981 */ /* 0x000164000c1e1900 */
[----:B------:R-:W-:-:S02]  /*1fc0*/  IMAD.WIDE R6, R7, 0x4, R10 ;  /* 0x0000000407067825 */ /* 0x000fc400078e020a */
[----:B------:R-:W5:Y:S02]  /*1fd0*/  LDG.E R4, desc[UR6][R4.64] ;  /* 0x0000000604047981 */ /* 0x000f64000c1e1900 */
[--C-:B------:R-:W-:Y:S02]  /*1fe0*/  IMAD.WIDE R14, R15, 0x4, R10.reuse ;  /* 0x000000040f0e7825 */ /* 0x100fe400078e020a */
[----:B------:R-:W5:Y:S02]  /*1ff0*/  LDG.E R6, desc[UR6][R6.64] ;  /* 0x0000000606067981 */ /* 0x000f64000c1e1900 */
[----:B------:R-:W-:Y:S02]  /*2000*/  IMAD.WIDE R24, R19, 0x4, R10 ;  /* 0x0000000413187825 */ /* 0x000fe400078e020a */
[----:B------:R-:W5:Y:S04]  /*2010*/  LDG.E R14, desc[UR6][R14.64] ;  /* 0x000000060e0e7981 */ /* 0x000f68000c1e1900 */
[----:B------:R-:W5:Y:S01]  /*2020*/  LDG.E R24, desc[UR6][R24.64] ;  /* 0x0000000618187981 */ /* 0x000f62000c1e1900 */
[----:B--2---:R-:W-:-:S02]  /*2030*/  ISETP.NE.AND P2, PT, R18, -0x1, PT ;  /* 0xffffffff1200780c */ /* 0x004fc40003f45270 */
[----:B---3--:R-:W-:-:S11]  /*2040*/  ISETP.NE.AND P1, PT, R20, -0x1, PT ;  /* 0xffffffff1400780c */ /* 0x008fd60003f25270 */
[----:B------:R-:W-:Y:S02]  /*2050*/  @P2 IMAD R18, R18, 0x4, R1 ;  /* 0x0000000412122824 */ /* 0x000fe400078e0201 */
[----:B0-----:R-:W-:Y:S01]  /*2060*/  @P2 IMAD.MOV.U32 R9, RZ, RZ, 0x1 ;  /* 0x00000001ff092424 */ /* 0x001fe200078e00ff */
[----:B----4-:R-:W-:-:S04]  /*2070*/  ISETP.NE.AND P0, PT, R22, -0x1, PT ;  /* 0xffffffff1600780c */ /* 0x010fc80003f05270 */
[----:B------:R0:W-:Y:S01]  /*2080*/  @P2 STL [R18], R9 ;  /* 0x0000000912002387 */ /* 0x0001e20000100800 */
[----:B-----5:R-:W-:Y:S02]  /*2090*/  ISETP.NE.AND P2, PT, R8, -0x1, PT ;  /* 0xffffffff0800780c */ /* 0x020fe40003f45270 */
[----:B------:R-:W-:Y:S02]  /*20a0*/  ISETP.NE.AND P3, PT, R4, -0x1, PT ;  /* 0xffffffff0400780c */ /* 0x000fe40003f65270 */
[----:B------:R-:W-:Y:S02]  /*20b0*/  ISETP.NE.AND P4, PT, R6, -0x1, PT ;  /* 0xffffffff0600780c */ /* 0x000fe40003f85270 */
[----:B------:R-:W-:Y:S02]  /*20c0*/  ISETP.NE.AND P5, PT, R14, -0x1, PT ;  /* 0xffffffff0e00780c */ /* 0x000fe40003fa5270 */
[----:B------:R-:W-:Y:S01]  /*20d0*/  ISETP.NE.AND P6, PT, R24, -0x1, PT ;  /* 0xffffffff1800780c */ /* 0x000fe20003fc5270 */
[----:B------:R-:W-:-:S02]  /*20e0*/  @P1 IMAD R20, R20, 0x4, R1 ;  /* 0x0000000414141824 */ /* 0x000fc400078e0201 */
[----:B------:R-:W-:Y:S02]  /*20f0*/  @P1 IMAD.MOV.U32 R5, RZ, RZ, 0x1 ;  /* 0x00000001ff051424 */ /* 0x000fe400078e00ff */
[--C-:B------:R-:W-:Y:S02]  /*2100*/  @P0 IMAD R22, R22, 0x4, R1.reuse ;  /* 0x0000000416160824 */ /* 0x100fe400078e0201 */
[----:B------:R-:W-:Y:S02]  /*2110*/  @P0 IMAD.MOV.U32 R7, RZ, RZ, 0x1 ;  /* 0x00000001ff070424 */ /* 0x000fe400078e00ff */
[--C-:B------:R-:W-:Y:S02]  /*2120*/  @P2 IMAD R8, R8, 0x4, R1.reuse ;  /* 0x0000000408082824 */ /* 0x100fe400078e0201 */
[----:B0-----:R-:W-:Y:S02]  /*2130*/  @P2 IMAD.MOV.U32 R9, RZ, RZ, 0x1 ;  /* 0x00000001ff092424 */ /* 0x001fe400078e00ff */
[----:B------:R-:W-:-:S02]  /*2140*/  @P3 IMAD R4, R4, 0x4, R1 ;  /* 0x0000000404043824 */ /* 0x000fc400078e0201 */
[----:B------:R-:W-:Y:S01]  /*2150*/  @P3 IMAD.MOV.U32 R15, RZ, RZ, 0x1 ;  /* 0x00000001ff0f3424 */ /* 0x000fe200078e00ff */
[----:B------:R0:W-:Y:S01]  /*2160*/  @P1 STL [R20], R5 ;  /* 0x0000000514001387 */ /* 0x0001e20000100800 */
[--C-:B------:R-:W-:Y:S02]  /*2170*/  @P4 IMAD R6, R6, 0x4, R1.reuse ;  /* 0x0000000406064824 */ /* 0x100fe400078e0201 */
[----:B------:R-:W-:Y:S01]  /*2180*/  @P4 IMAD.MOV.U32 R19, RZ, RZ, 0x1 ;  /* 0x00000001ff134424 */ /* 0x000fe200078e00ff */
[----:B------:R1:W-:Y:S01]  /*2190*/  @P0 STL [R22], R7 ;  /* 0x0000000716000387 */ /* 0x0003e20000100800 */
[--C-:B------:R-:W-:Y:S02]  /*21a0*/  @P5 IMAD R14, R14, 0x4, R1.reuse ;  /* 0x000000040e0e5824 */ /* 0x100fe400078e0201 */
[----:B------:R-:W-:Y:S01]  /*21b0*/  @P5 IMAD.MOV.U32 R21, RZ, RZ, 0x1 ;  /* 0x00000001ff155424 */ /* 0x000fe200078e00ff */
[----:B------:R1:W-:Y:S01]  /*21c0*/  @P2 STL [R8], R9 ;  /* 0x0000000908002387 */ /* 0x0003e20000100800 */
[----:B------:R-:W-:-:S02]  /*21d0*/  @P6 IMAD R24, R24, 0x4, R1 ;  /* 0x0000000418186824 */ /* 0x000fc400078e0201 */
[----:B------:R-:W-:Y:S01]  /*21e0*/  @P6 IMAD.MOV.U32 R23, RZ, RZ, 0x1 ;  /* 0x00000001ff176424 */ /* 0x000fe200078e00ff */
[----:B------:R1:W-:Y:S04]  /*21f0*/  @P3 STL [R4], R15 ;  /* 0x0000000f04003387 */ /* 0x0003e80000100800 */
[----:B------:R1:W-:Y:S04]  /*2200*/  @P4 STL [R6], R19 ;  /* 0x0000001306004387 */ /* 0x0003e80000100800 */
[----:B------:R1:W-:Y:S04]  /*2210*/  @P5 STL [R14], R21 ;  /* 0x000000150e005387 */ /* 0x0003e80000100800 */
[----:B------:R1:W-:Y:S01]  /*2220*/  @P6 STL [R24], R23 ;  /* 0x0000001718006387 */ /* 0x0003e20000100800 */
[----:B------:R-:W-:Y:S01]  /*2230*/  PLOP3.LUT P0, PT, PT, PT, PT, 0x8, 0x80 ;  /* 0x000000000080781c */ /* 0x000fe20003f0e170 */
[----:B0-----:R-:W-:-:S12]  /*2240*/  VIADD R5, R3, 0x4 ;  /* 0x0000000403057836 */ /* 0x001fd80000000000 */
.L_x_260:
[----:B------:R-:W-:Y:S05]  /*2250*/  BSYNC.RECONVERGENT B2 ;  /* 0x0000000000027941 */ /* 0x000fea0003800200 */
.L_x_259:
[----:B------:R-:W-:-:S13]  /*2260*/  ISETP.LT.OR P0, PT, R5, R2, P0 ;  /* 0x000000020500720c */ /* 0x000fda0000701670 */
[----:B------:R-:W-:Y:S05]  /*2270*/  @!P0 BRA `(.L_x_255) ;  /* 0x0000000000748947 */ /* 0x000fea0003800000 */
[----:B------:R-:W-:-:S05]  /*2280*/  IMAD.WIDE R16, R5, 0x4, R16 ;  /* 0x0000000405107825 */ /* 0x000fca00078e0210 */
[----:B------:R-:W2:Y:S04]  /*2290*/  LDG.E R3, desc[UR6][R16.64+-0x8] ;  /* 0xfffff80610037981 */ /* 0x000ea8000c1e1900 */
[----:B------:R-:W3:Y:S04]  /*22a0*/  LDG.E R5, desc[UR6][R16.64+-0x4] ;  /* 0xfffffc0610057981 */ /* 0x000ee8000c1e1900 */
[----:B-1----:R-:W4:Y:S04]  /*22b0*/  LDG.E R7, desc[UR6][R16.64] ;  /* 0x0000000610077981 */ /* 0x002f28000c1e1900 */
[----:B------:R-:W5:Y:S01]  /*22c0*/  LDG.E R9, desc[UR6][R16.64+0x4] ;  /* 0x0000040610097981 */ /* 0x000f62000c1e1900 */
[----:B--2---:R-:W-:-:S04]  /*22d0*/  IMAD.WIDE R2, R3, 0x4, R10 ;  /* 0x0000000403027825 */ /* 0x004fc800078e020a */
[--C-:B---3--:R-:W-:Y:S02]  /*22e0*/  IMAD.WIDE R4, R5, 0x4, R10.reuse ;  /* 0x0000000405047825 */ /* 0x108fe400078e020a */
[----:B------:R-:W2:Y:S02]  /*22f0*/  LDG.E R2, desc[UR6][R2.64] ;  /* 0x0000000602027981 */ /* 0x000ea4000c1e1900 */
[--C-:B----4-:R-:W-:Y:S02]  /*2300*/  IMAD.WIDE R6, R7, 0x4, R10.reuse ;  /* 0x0000000407067825 */ /* 0x110fe400078e020a */
[----:B------:R-:W3:Y:S02]  /*2310*/  LDG.E R4, desc[UR6][R4.64] ;  /* 0x0000000604047981 */ /* 0x000ee4000c1e1900 */
[----:B-----5:R-:W-:Y:S02]  /*2320*/  IMAD.WIDE R10, R9, 0x4, R10 ;  /* 0x00000004090a7825 */ /* 0x020fe400078e020a */
[----:B------:R-:W4:Y:S04]  /*2330*/  LDG.E R6, desc[UR6][R6.64] ;  /* 0x0000000606067981 */ /* 0x000f28000c1e1900 */
[----:B------:R-:W5:Y:S01]  /*2340*/  LDG.E R10, desc[UR6][R10.64] ;  /* 0x000000060a0a7981 */ /* 0x000f62000c1e1900 */
[----:B--2---:R-:W-:-:S02]  /*2350*/  ISETP.NE.AND P0, PT, R2, -0x1, PT ;  /* 0xffffffff0200780c */ /* 0x004fc40003f05270 */
[----:B---3--:R-:W-:Y:S02]  /*2360*/  ISETP.NE.AND P1, PT, R4, -0x1, PT ;  /* 0xffffffff0400780c */ /* 0x008fe40003f25270 */
[----:B----4-:R-:W-:Y:S02]  /*2370*/  ISETP.NE.AND P2, PT, R6, -0x1, PT ;  /* 0xffffffff0600780c */ /* 0x010fe40003f45270 */
[----:B-----5:R-:W-:-:S07]  /*2380*/  ISETP.NE.AND P3, PT, R10, -0x1, PT ;  /* 0xffffffff0a00780c */ /* 0x020fce0003f65270 */
[--C-:B------:R-:W-:Y:S02]  /*2390*/  @P0 IMAD R8, R2, 0x4, R1.reuse ;  /* 0x0000000402080824 */ /* 0x100fe400078e0201 */
[----:B------:R-:W-:Y:S02]  /*23a0*/  @P0 IMAD.MOV.U32 R3, RZ, RZ, 0x1 ;  /* 0x00000001ff030424 */ /* 0x000fe400078e00ff */
[--C-:B------:R-:W-:Y:S02]  /*23b0*/  @P1 IMAD R9, R4, 0x4, R1.reuse ;  /* 0x0000000404091824 */ /* 0x100fe400078e0201 */
[----:B------:R-:W-:Y:S02]  /*23c0*/  @P1 IMAD.MOV.U32 R4, RZ, RZ, 0x1 ;  /* 0x00000001ff041424 */ /* 0x000fe400078e00ff */
[----:B------:R-:W-:Y:S02]  /*23d0*/  @P2 IMAD R14, R6, 0x4, R1 ;  /* 0x00000004060e2824 */ /* 0x000fe400078e0201 */
[----:B------:R-:W-:Y:S01]  /*23e0*/  @P2 IMAD.MOV.U32 R5, RZ, RZ, 0x1 ;  /* 0x00000001ff052424 */ /* 0x000fe200078e00ff */
[----:B------:R-:W-:Y:S01]  /*23f0*/  @P3 LEA R2, R10, R1, 0x2 ;  /* 0x000000010a023211 */ /* 0x000fe200078e10ff */
[----:B------:R-:W-:Y:S01]  /*2400*/  @P3 IMAD.MOV.U32 R7, RZ, RZ, 0x1 ;  /* 0x00000001ff073424 */ /* 0x000fe200078e00ff */
[----:B------:R0:W-:Y:S04]  /*2410*/  @P0 STL [R8], R3 ;  /* 0x0000000308000387 */ /* 0x0001e80000100800 */
[----:B------:R0:W-:Y:S04]  /*2420*/  @P1 STL [R9], R4 ;  /* 0x0000000409001387 */ /* 0x0001e80000100800 */
[----:B------:R0:W-:Y:S04]  /*2430*/  @P2 STL [R14], R5 ;  /* 0x000000050e002387 */ /* 0x0001e80000100800 */
[----:B------:R0:W-:Y:S02]  /*2440*/  @P3 STL [R2], R7 ;  /* 0x0000000702003387 */ /* 0x0001e40000100800 */
.L_x_255:
[----:B------:R-:W-:Y:S05]  /*2450*/  BSYNC.RECONVERGENT B1 ;  /* 0x0000000000017941 */ /* 0x000fea0003800200 */
.L_x_254:
[----:B01----:R-:W2:Y:S01]  /*2460*/  LDL.128 R4, [R1] ;  /* 0x0000000001047983 */ /* 0x003ea20000100c00 */
[----:B------:R-:W-:Y:S04]  /*2470*/  BSSY.RECONVERGENT B1, `(.L_x_261) ;  /* 0x0000344000017945 */ /* 0x000fe80003800200 */
[----:B------:R-:W-:Y:S01]  /*2480*/  BSSY.RELIABLE B2, `(.L_x_262) ;  /* 0x0000341000027945 */ /* 0x000fe20003800100 */
[----:B------:R-:W-:Y:S01]  /*2490*/  IMAD.MOV.U32 R3, RZ, RZ, RZ ;  /* 0x000000ffff037224 */ /* 0x000fe200078e00ff */
[----:B--2---:R-:W-:-:S13]  /*24a0*/  ISETP.NE.AND P0, PT, R4, RZ, PT ;  /* 0x000000ff0400720c */ /* 0x004fda0003f05270 */
[----:B------:R-:W-:Y:S05]  /*24b0*/  @!P0 BRA `(.L_x_263) ;  /* 0x0000003000f48947 */ /* 0x000fea0003800000 */
[----:B------:R-:W-:Y:S01]  /*24c0*/  ISETP.NE.AND P0, PT, R5, RZ, PT ;  /* 0x000000ff0500720c */ /* 0x000fe20003f05270 */
[----:B------:R-:W-:-:S12]  /*24d0*/  IMAD.MOV.U32 R3, RZ, RZ, 0x1 ;  /* 0x00000001ff037424 */ /* 0x000fd800078e00ff */
[----:B------:R-:W-:Y:S05]  /*24e0*/  @!P0 BRA `(.L_x_263) ;  /* 0x0000003000e88947 */ /* 0x000fea0003800000 */
[----:B------:R-:W-:Y:S01]  /*24f0*/  ISETP.NE.AND P0, PT, R6, RZ, PT ;  /* 0x000000ff0600720c */ /* 0x000fe20003f05270 */
[----:B------:R-:W-:-:S12]  /*2500*/  IMAD.MOV.U32 R3, RZ, RZ, 0x2 ;  /* 0x00000002ff037424 */ /* 0x000fd800078e00ff */
[----:B------:R-:W-:Y:S05]  /*2510*/  @!P0 BRA `(.L_x_263) ;  /* 0x0000003000dc8947 */ /* 0x000fea0003800000 */
[----:B------:R-:W-:Y:S01]  /*2520*/  ISETP.NE.AND P0, PT, R7, RZ, PT ;  /* 0x000000ff0700720c */ /* 0x000fe20003f05270 */
[----:B------:R-:W-:-:S12]  /*2530*/  IMAD.MOV.U32 R3, RZ, RZ, 0x3 ;  /* 0x00000003ff037424 */ /* 0x000fd800078e00ff */
[----:B------:R-:W-:Y:S05]  /*2540*/  @!P0 BRA `(.L_x_263) ;  /* 0x0000003000d08947 */ /* 0x000fea0003800000 */
[----:B------:R-:W2:Y:S01]  /*2550*/  LDL.128 R4, [R1+0x10] ;  /* 0x0000100001047983 */ /* 0x000ea20000100c00 */
[----:B------:R-:W-:Y:S01]  /*2560*/  IMAD.MOV.U32 R3, RZ, RZ, 0x4 ;  /* 0x00000004ff037424 */ /* 0x000fe200078e00ff */
        /* <DEDUP_REMOVED lines=42> */
[----:B------:R-:W-:-:S12]  /*2810*/  HFMA2 R3, -RZ, RZ, 0, 1.013278961181640625e-06 ;  /* 0x00000011ff037431 */ /* 0x000fd800000001ff */
        /* <DEDUP_REMOVED lines=69> */
[----:B------:R-:W-:Y:S02]  /*2c70*/  ISETP.NE.AND P0, PT, R7, RZ, PT ;  /* 0x000000ff0700720c */ /* 0x000fe40003f05270 */
[----:B------:R-:W-:-:S11]  /*2c80*/  MOV R3, 0x27 ;  /* 0x0000002700037802 */ /* 0x000fd60000000f00 */
        /* <DEDUP_REMOVED lines=71> */
[----:B------:R-:W-:-:S12]  /*3100*/  HFMA2 R3, -RZ, RZ, 0, 3.635883331298828125e-06 ;  /* 0x0000003dff037431 */ /* 0x000fd800000001ff */
        /* <DEDUP_REMOVED lines=142> */
[----:B------:R-:W-:-:S12]  /*39f0*/  HFMA2 R3, -RZ, RZ, 0, 6.258487701416015625e-06 ;  /* 0x00000069ff037431 */ /* 0x000fd800000001ff */
        /* <DEDUP_REMOVED lines=142> */
[----:B------:R-:W-:-:S12]  /*42e0*/  HFMA2 R3, -RZ, RZ, 0, 8.881092071533203125e-06 ;  /* 0x00000095ff037431 */ /* 0x000fd800000001ff */
        /* <DEDUP_REMOVED lines=142> */
[----:B------:R-:W-:-:S12]  /*4bd0*/  HFMA2 R3, -RZ, RZ, 0, 1.1503696441650390625e-05 ;  /* 0x000000c1ff037431 */ /* 0x000fd800000001ff */
        /* <DEDUP_REMOVED lines=142> */
[----:B------:R-:W-:-:S12]  /*54c0*/  HFMA2 R3, -RZ, RZ, 0, 1.4126300811767578125e-05 ;  /* 0x000000edff037431 */ /* 0x000fd800000001ff */
        /* <DEDUP_REMOVED lines=56> */
[----:B------:R-:W-:-:S13]  /*5850*/  ISETP.NE.AND P0, PT, R7, RZ, PT ;  /* 0x000000ff0700720c */ /* 0x000fda0003f05270 */
[----:B------:R-:W-:Y:S05]  /*5860*/  @P0 BREAK.RELIABLE B2 ;  /* 0x0000000000020942 */ /* 0x000fea0003800100 */
[----:B------:R-:W-:Y:S05]  /*5870*/  @P0 BRA `(.L_x_264) ;  /* 0x00000000000c0947 */ /* 0x000fea0003800000 */
[----:B------:R-:W-:-:S07]  /*5880*/  IMAD.MOV.U32 R3, RZ, RZ, 0xff ;  /* 0x000000ffff037424 */ /* 0x000fce00078e00ff */
.L_x_263:
[----:B------:R-:W-:Y:S05]  /*5890*/  BSYNC.RELIABLE B2 ;  /* 0x0000000000027941 */ /* 0x000fea0003800100 */
.L_x_262:
[----:B------:R0:W-:Y:S02]  /*58a0*/  STG.E desc[UR6][R12.64], R3 ;  /* 0x000000030c007986 */ /* 0x0001e4000c101906 */
.L_x_264:
[----:B------:R-:W-:Y:S05]  /*58b0*/  BSYNC.RECONVERGENT B1 ;  /* 0x0000000000017941 */ /* 0x000fea0003800200 */
.L_x_261:
[----:B0-----:R-:W0:Y:S01]  /*58c0*/  LDC.64 R2, c[0x0][0x3a0] ;  /* 0x0000e800ff027b82 */ /* 0x001e220000000a00 */
[----:B------:R-:W-:Y:S02]  /*58d0*/  IMAD.MOV.U32 R5, RZ, RZ, 0x1 ;  /* 0x00000001ff057424 */ /* 0x000fe400078e00ff */
[----:B0-----:R-:W-:-:S05]  /*58e0*/  IMAD.WIDE R2, R0, 0x4, R2 ;  /* 0x0000000400027825 */ /* 0x001fca00078e0202 */
[----:B------:R-:W-:Y:S01]  /*58f0*/  STG.E desc[UR6][R2.64], R5 ;  /* 0x0000000502007986 */ /* 0x000fe2000c101906 */
[----:B------:R-:W-:Y:S05]  /*5900*/  EXIT ;  /* 0x000000000000794d */ /* 0x000fea0003800000 */
.L_x_240:
[----:B------:R-:W-:Y:S05]  /*5910*/  BSYNC.RECONVERGENT B0 ;  /* 0x0000000000007941 */ /* 0x000fea0003800200 */
.L_x_239:
[----:B-----5:R-:W0:Y:S02]  /*5920*/  LDC.64 R2, c[0x0][0x3a0] ;  /* 0x0000e800ff027b82 */ /* 0x020e240000000a00 */
[----:B0-----:R-:W-:-:S05]  /*5930*/  IMAD.WIDE R2, R0, 0x4, R2 ;  /* 0x0000000400027825 */ /* 0x001fca00078e0202 */
[----:B------:R-:W-:Y:S01]  /*5940*/  STG.E desc[UR6][R2.64], RZ ;  /* 0x000000ff02007986 */ /* 0x000fe2000c101906 */
[----:B------:R-:W-:Y:S05]  /*5950*/  EXIT ;  /* 0x000000000000794d */ /* 0x000fea0003800000 */
.L_x_265:
        /* <DEDUP_REMOVED lines=10> */
.L_x_288:


//--------------------- .text._Z15initialColoringPiS_S_S_i --------------------------
	.section	.text._Z15initialColoringPiS_S_S_i,"ax",@progbits
	.align	128
        .global         _Z15initialColoringPiS_S_S_i
        .type           _Z15initialColoringPiS_S_S_i,@function
        .size           _Z15initialColoringPiS_S_S_i,(.L_x_289 - _Z15initialColoringPiS_S_S_i)
        .other          _Z15initialColoringPiS_S_S_i,@"STO_CUDA_ENTRY STV_DEFAULT"
_Z15initialColoringPiS_S_S_i:
.text._Z15initialColoringPiS_S_S_i:
        /* <DEDUP_REMOVED lines=86> */
[C---:B------:R-:W-:Y:S01]  /*0560*/  VIADDMNMX R4, R3.reuse, 0x1, R2, !PT ;  /* 0x0000000103047846 */ /* 0x040fe20007800102 */
[----:B------:R-:W-:Y:S04]  /*0570*/  BSSY.RECONVERGENT B1, `(.L_x_268) ;  /* 0x0000017000017945 */ /* 0x000fe80003800200 */
[----:B------:R-:W-:Y:S02]  /*0580*/  IMAD.IADD R5, R4, 0x1, -R3 ;  /* 0x0000000104057824 */ /* 0x000fe400078e0a03 */
[----:B------:R-:W-:-:S03]  /*0590*/  IMAD.IADD R6, R3, 0x1, -R4 ;  /* 0x0000000103067824 */ /* 0x000fc600078e0a04 */
[----:B------:R-:W-:Y:S01]  /*05a0*/  LOP3.LUT P0, R4, R5, 0x3, RZ, 0xc0, !PT ;  /* 0x0000000305047812 */ /* 0x000fe2000780c0ff */
[----:B------:R-:W-:Y:S01]  /*05b0*/  IMAD.MOV.U32 R5, RZ, RZ, R3 ;  /* 0x000000ffff057224 */ /* 0x000fe200078e0003 */
[----:B------:R-:W-:-:S11]  /*05c0*/  ISETP.GT.U32.AND P1, PT, R6, -0x4, PT ;  /* 0xfffffffc0600780c */ /* 0x000fd60003f24070 */
[----:B------:R-:W-:Y:S05]  /*05d0*/  @!P0 BRA `(.L_x_269) ;  /* 0x0000000000408947 */ /* 0x000fea0003800000 */
[----:B------:R-:W0:Y:S01]  /*05e0*/  LDC.64 R6, c[0x0][0x390] ;  /* 0x0000e400ff067b82 */ /* 0x000e220000000a00 */
[----:B------:R-:W-:Y:S02]  /*05f0*/  IMAD.MOV R4, RZ, RZ, -R4 ;  /* 0x000000ffff047224 */ /* 0x000fe400078e0a04 */
[----:B------:R-:W-:-:S05]  /*0600*/  IMAD.MOV.U32 R5, RZ, RZ, R3 ;  /* 0x000000ffff057224 */ /* 0x000fca00078e0003 */
[----:B------:R-:W1:Y:S02]  /*0610*/  LDC.64 R8, c[0x0][0x388] ;  /* 0x0000e200ff087b82 */ /* 0x000e640000000a00 */
.L_x_270:
[----:B-1----:R-:W-:-:S06]  /*0620*/  IMAD.WIDE R10, R5, 0x4, R8 ;  /* 0x00000004050a7825 */ /* 0x002fcc00078e0208 */
[----:B------:R-:W0:Y:S02]  /*0630*/  LDG.E R11, desc[UR6][R10.64] ;  /* 0x000000060a0b7981 */ /* 0x000e24000c1e1900 */
[----:B0-----:R-:W-:-:S06]  /*0640*/  IMAD.WIDE R12, R11, 0x4, R6 ;  /* 0x000000040b0c7825 */ /* 0x001fcc00078e0206 */
[----:B------:R-:W2:Y:S01]  /*0650*/  LDG.E R12, desc[UR6][R12.64] ;  /* 0x000000060c0c7981 */ /* 0x000ea2000c1e1900 */
[----:B------:R-:W-:Y:S01]  /*0660*/  IADD3 R4, PT, PT, R4, 0x1, RZ ;  /* 0x0000000104047810 */ /* 0x000fe20007ffe0ff */
[----:B------:R-:W-:Y:S01]  /*0670*/  VIADD R5, R5, 0x1 ;  /* 0x0000000105057836 */ /* 0x000fe20000000000 */
[----:B--2---:R-:W-:-:S13]  /*0680*/  ISETP.NE.AND P0, PT, R12, -0x1, PT ;  /* 0xffffffff0c00780c */ /* 0x004fda0003f05270 */
[----:B------:R-:W-:Y:S02]  /*0690*/  @P0 IMAD R3, R12, 0x4, R1 ;  /* 0x000000040c030824 */ /* 0x000fe400078e0201 */
[----:B------:R-:W-:-:S05]  /*06a0*/  @P0 IMAD.MOV.U32 R14, RZ, RZ, 0x1 ;  /* 0x00000001ff0e0424 */ /* 0x000fca00078e00ff */
[----:B------:R2:W-:Y:S01]  /*06b0*/  @P0 STL [R3], R14 ;  /* 0x0000000e03000387 */ /* 0x0005e20000100800 */
[----:B------:R-:W-:-:S13]  /*06c0*/  ISETP.NE.AND P0, PT, R4, RZ, PT ;  /* 0x000000ff0400720c */ /* 0x000fda0003f05270 */
[----:B--2---:R-:W-:Y:S05]  /*06d0*/  @P0 BRA `(.L_x_270) ;  /* 0xfffffffc00d00947 */ /* 0x004fea000383ffff */
.L_x_269:
[----:B------:R-:W-:Y:S05]  /*06e0*/  BSYNC.RECONVERGENT B1 ;  /* 0x0000000000017941 */ /* 0x000fea0003800200 */
.L_x_268:
        /* <DEDUP_REMOVED lines=11> */
[----:B------:R-:W-:Y:S01]  /*07a0*/  PLOP3.LUT P0, PT, PT, PT, PT, 0x8, 0x80 ;  /* 0x000000000080781c */ /* 0x000fe20003f0e170 */
[----:B------:R-:W-:-:S12]  /*07b0*/  VIADD R3, R2, 0xfffffff4 ;  /* 0xfffffff402037836 */ /* 0x000fd80000000000 */
.L_x_273:
[C---:B------:R-:W-:Y:S01]  /*07c0*/  IMAD.WIDE R10, R5.reuse, 0x4, R12 ;  /* 0x00000004050a7825 */ /* 0x040fe200078e020c */
[----:B------:R-:W0:Y:S04]  /*07d0*/  LDC.64 R14, c[0x0][0x390] ;  /* 0x0000e400ff0e7b82 */ /* 0x000e280000000a00 */
[----:B------:R-:W0:Y:S04]  /*07e0*/  LDG.E R9, desc[UR6][R10.64+-0x8] ;  /* 0xfffff8060a097981 */ /* 0x000e28000c1e1900 */
[----:B------:R-:W2:Y:S01]  /*07f0*/  LDG.E R29, desc[UR6][R10.64+-0x4] ;  /* 0xfffffc060a1d7981 */ /* 0x000ea2000c1e1900 */
[----:B------:R-:W-:-:S03]  /*0800*/  VIADD R27, R5, 0x4 ;  /* 0x00000004051b7836 */ /* 0x000fc60000000000 */
[----:B------:R-:W3:Y:S04]  /*0810*/  LDG.E R20, desc[UR6][R10.64] ;  /* 0x000000060a147981 */ /* 0x000ee8000c1e1900 */
[----:B------:R-:W4:Y:S01]  /*0820*/  LDG.E R21, desc[UR6][R10.64+0x4] ;  /* 0x000004060a157981 */ /* 0x000f22000c1e1900 */
[----:B------:R-:W-:Y:S02]  /*0830*/  VIADD R19, R5, 0x8 ;  /* 0x0000000805137836 */ /* 0x000fe40000000000 */
[----:B------:R-:W-:-:S04]  /*0840*/  IMAD.WIDE R26, R27, 0x4, R12 ;  /* 0x000000041b1a7825 */ /* 0x000fc800078e020c */
[----:B------:R-:W-:Y:S01]  /*0850*/  IMAD.WIDE R18, R19, 0x4, R12 ;  /* 0x0000000413127825 */ /* 0x000fe200078e020c */
[----:B------:R-:W5:Y:S04]  /*0860*/  LDG.E R23, desc[UR6][R26.64+-0x8] ;  /* 0xfffff8061a177981 */ /* 0x000f68000c1e1900 */
[----:B------:R-:W5:Y:S04]  /*0870*/  LDG.E R6, desc[UR6][R26.64+0x4] ;  /* 0x000004061a067981 */ /* 0x000f68000c1e1900 */
[----:B------:R-:W5:Y:S04]  /*0880*/  LDG.E R7, desc[UR6][R18.64+-0x8] ;  /* 0xfffff80612077981 */ /* 0x000f68000c1e1900 */
[----:B------:R-:W5:Y:S04]  /*0890*/  LDG.E R25, desc[UR6][R26.64+-0x4] ;  /* 0xfffffc061a197981 */ /* 0x000f68000c1e1900 */
[----:B------:R-:W5:Y:S01]  /*08a0*/  LDG.E R4, desc[UR6][R26.64] ;  /* 0x000000061a047981 */ /* 0x000f62000c1e1900 */
[----:B------:R-:W-:-:S03]  /*08b0*/  VIADD R17, R5, 0xc ;  /* 0x0000000c05117836 */ /* 0x000fc60000000000 */
[----:B------:R-:W5:Y:S01]  /*08c0*/  LDG.E R10, desc[UR6][R18.64] ;  /* 0x00000006120a7981 */ /* 0x000f62000c1e1900 */
[----:B------:R-:W-:-:S03]  /*08d0*/  IMAD.WIDE R16, R17, 0x4, R12 ;  /* 0x0000000411107825 */ /* 0x000fc600078e020c */
[----:B------:R-:W5:Y:S04]  /*08e0*/  LDG.E R11, desc[UR6][R18.64+0x4] ;  /* 0x00000406120b7981 */ /* 0x000f68000c1e1900 */
[----:B------:R-:W5:Y:S04]  /*08f0*/  LDG.E R27, desc[UR6][R16.64+-0x8] ;  /* 0xfffff806101b7981 */ /* 0x000f68000c1e1900 */
[----:B------:R-:W5:Y:S01]  /*0900*/  LDG.E R26, desc[UR6][R16.64] ;  /* 0x00000006101a7981 */ /* 0x000f62000c1e1900 */
[----:B0-----:R-:W-:-:S05]  /*0910*/  IMAD.WIDE R8, R9, 0x4, R14 ;  /* 0x0000000409087825 */ /* 0x001fca00078e020e */
[----:B------:R-:W5:Y:S01]  /*0920*/  LDG.E R22, desc[UR6][R8.64] ;  /* 0x0000000608167981 */ /* 0x000f62000c1e1900 */
[----:B--2---:R-:W-:-:S05]  /*0930*/  IMAD.WIDE R28, R29, 0x4, R14 ;  /* 0x000000041d1c7825 */ /* 0x004fca00078e020e */
[----:B------:R-:W2:Y:S04]  /*0940*/  LDG.E R8, desc[UR6][R28.64] ;  /* 0x000000061c087981 */ /* 0x000ea8000c1e1900 */
[----:B------:R3:W2:Y:S04]  /*0950*/  LDG.E R9, desc[UR6][R18.64+-0x4] ;  /* 0xfffffc0612097981 */ /* 0x0006a8000c1e1900 */
[----:B------:R-:W2:Y:S04]  /*0960*/  LDG.E R29, desc[UR6][R16.64+-0x4] ;  /* 0xfffffc06101d7981 */ /* 0x000ea8000c1e1900 */
[----:B------:R5:W2:Y:S01]  /*0970*/  LDG.E R28, desc[UR6][R16.64+0x4] ;  /* 0x00000406101c7981 */ /* 0x000aa2000c1e1900 */
[----:B---3--:R-:W-:-:S04]  /*0980*/  IMAD.WIDE R18, R20, 0x4, R14 ;  /* 0x0000000414127825 */ /* 0x008fc800078e020e */
[--C-:B----4-:R-:W-:Y:S02]  /*0990*/  IMAD.WIDE R20, R21, 0x4, R14.reuse ;  /* 0x0000000415147825 */ /* 0x110fe400078e020e */
[----:B------:R-:W3:Y:S04]  /*09a0*/  LDG.E R18, desc[UR6][R18.64] ;  /* 0x0000000612127981 */ /* 0x000ee8000c1e1900 */
[----:B------:R-:W4:Y:S01]  /*09b0*/  LDG.E R20, desc[UR6][R20.64] ;  /* 0x0000000614147981 */ /* 0x000f22000c1e1900 */
[----:B-----5:R-:W-:-:S04]  /*09c0*/  IMAD.WIDE R16, R6, 0x4, R14 ;  /* 0x0000000406107825 */ /* 0x020fc800078e020e */
[----:B------:R-:W-:Y:S02]  /*09d0*/  IMAD.WIDE R6, R7, 0x4, R14 ;  /* 0x0000000407067825 */ /* 0x000fe400078e020e */
[----:B------:R-:W5:Y:S04]  /*09e0*/  LDG.E R16, desc[UR6][R16.64] ;  /* 0x0000000610107981 */ /* 0x000f68000c1e1900 */
[----:B------:R0:W5:Y:S01]  /*09f0*/  LDG.E R21, desc[UR6][R6.64] ;  /* 0x0000000606157981 */ /* 0x000162000c1e1900 */
[----:B------:R-:W-:-:S13]  /*0a00*/  ISETP.NE.AND P1, PT, R22, -0x1, PT ;  /* 0xffffffff1600780c */ /* 0x000fda0003f25270 */
[----:B------:R-:W-:Y:S01]  /*0a10*/  @P1 LEA R22, R22, R1, 0x2 ;  /* 0x0000000116161211 */ /* 0x000fe200078e10ff */
[----:B------:R-:W-:-:S05]  /*0a20*/  @P1 IMAD.MOV.U32 R24, RZ, RZ, 0x1 ;  /* 0x00000001ff181424 */ /* 0x000fca00078e00ff */
[----:B------:R1:W-:Y:S01]  /*0a30*/  @P1 STL [R22], R24 ;  /* 0x0000001816001387 */ /* 0x0003e20000100800 */
[----:B--2---:R-:W-:Y:S01]  /*0a40*/  ISETP.NE.AND P1, PT, R8, -0x1, PT ;  /* 0xffffffff0800780c */ /* 0x004fe20003f25270 */
[----:B0-----:R-:W-:-:S06]  /*0a50*/  IMAD.WIDE R6, R9, 0x4, R14 ;  /* 0x0000000409067825 */ /* 0x001fcc00078e020e */
[----:B------:R-:W2:Y:S01]  /*0a60*/  LDG.E R6, desc[UR6][R6.64] ;  /* 0x0000000606067981 */ /* 0x000ea2000c1e1900 */
[----:B-1----:R-:W-:-:S04]  /*0a70*/  IMAD.WIDE R22, R23, 0x4, R14 ;  /* 0x0000000417167825 */ /* 0x002fc800078e020e */
[--C-:B------:R-:W-:Y:S01]  /*0a80*/  IMAD.WIDE R24, R25, 0x4, R14.reuse ;  /* 0x0000000419187825 */ /* 0x100fe200078e020e */
[----:B------:R0:W2:Y:S05]  /*0a90*/  LDG.E R19, desc[UR6][R22.64] ;  /* 0x0000000616137981 */ /* 0x0000aa000c1e1900 */
[----:B------:R1:W2:Y:S01]  /*0aa0*/  LDG.E R24, desc[UR6][R24.64] ;  /* 0x0000000618187981 */ /* 0x0002a2000c1e1900 */
[----:B0-----:R-:W-:-:S05]  /*0ab0*/  IMAD.WIDE R22, R4, 0x4, R14 ;  /* 0x0000000404167825 */ /* 0x001fca00078e020e */
[----:B------:R0:W2:Y:S01]  /*0ac0*/  LDG.E R4, desc[UR6][R22.64] ;  /* 0x0000000616047981 */ /* 0x0000a2000c1e1900 */
[----:B------:R-:W-:Y:S02]  /*0ad0*/  @P1 IMAD R17, R8, 0x4, R1 ;  /* 0x0000000408111824 */ /* 0x000fe400078e0201 */
[----:B-1----:R-:W-:Y:S02]  /*0ae0*/  @P1 IMAD.MOV.U32 R25, RZ, RZ, 0x1 ;  /* 0x00000001ff191424 */ /* 0x002fe400078e00ff */
[----:B------:R-:W-:-:S03]  /*0af0*/  IMAD.WIDE R8, R10, 0x4, R14 ;  /* 0x000000040a087825 */ /* 0x000fc600078e020e */
[----:B------:R1:W-:Y:S01]  /*0b00*/  @P1 STL [R17], R25 ;  /* 0x0000001911001387 */ /* 0x0003e20000100800 */
[----:B------:R-:W-:-:S04]  /*0b10*/  IMAD.WIDE R10, R11, 0x4, R14 ;  /* 0x000000040b0a7825 */ /* 0x000fc800078e020e */
[--C-:B0-----:R-:W-:Y:S02]  /*0b20*/  IMAD.WIDE R22, R27, 0x4, R14.reuse ;  /* 0x000000041b167825 */ /* 0x101fe400078e020e */
[----:B------:R-:W2:Y:S02]  /*0b30*/  LDG.E R10, desc[UR6][R10.64] ;  /* 0x000000060a0a7981 */ /* 0x000ea4000c1e1900 */
[--C-:B------:R-:W-:Y:S02]  /*0b40*/  IMAD.WIDE R26, R26, 0x4, R14.reuse ;  /* 0x000000041a1a7825 */ /* 0x100fe400078e020e */
[----:B-1----:R0:W2:Y:S04]  /*0b50*/  LDG.E R25, desc[UR6][R8.64] ;  /* 0x0000000608197981 */ /* 0x0020a8000c1e1900 */
[----:B------:R-:W2:Y:S04]  /*0b60*/  LDG.E R22, desc[UR6][R22.64] ;  /* 0x0000000616167981 */ /* 0x000ea8000c1e1900 */
[----:B------:R-:W2:Y:S01]  /*0b70*/  LDG.E R26, desc[UR6][R26.64] ;  /* 0x000000061a1a7981 */ /* 0x000ea2000c1e1900 */
[----:B0-----:R-:W-:-:S04]  /*0b80*/  IMAD.WIDE R8, R29, 0x4, R14 ;  /* 0x000000041d087825 */ /* 0x001fc800078e020e */
[----:B------:R-:W-:Y:S02]  /*0b90*/  IMAD.WIDE R28, R28, 0x4, R14 ;  /* 0x000000041c1c7825 */ /* 0x000fe400078e020e */
[----:B------:R0:W2:Y:S04]  /*0ba0*/  LDG.E R14, desc[UR6][R8.64] ;  /* 0x00000006080e7981 */ /* 0x0000a8000c1e1900 */
[----:B------:R-:W2:Y:S01]  /*0bb0*/  LDG.E R28, desc[UR6][R28.64] ;  /* 0x000000061c1c7981 */ /* 0x000ea2000c1e1900 */
[----:B---3--:R-:W-:Y:S02]  /*0bc0*/  ISETP.NE.AND P1, PT, R18, -0x1, PT ;  /* 0xffffffff1200780c */ /* 0x008fe40003f25270 */
[----:B----4-:R-:W-:Y:S02]  /*0bd0*/  ISETP.NE.AND P2, PT, R20, -0x1, PT ;  /* 0xffffffff1400780c */ /* 0x010fe40003f45270 */
[----:B-----5:R-:W-:-:S09]  /*0be0*/  ISETP.NE.AND P3, PT, R16, -0x1, PT ;  /* 0xffffffff1000780c */ /* 0x020fd20003f65270 */
[--C-:B------:R-:W-:Y:S02]  /*0bf0*/  @P1 IMAD R18, R18, 0x4, R1.reuse ;  /* 0x0000000412121824 */ /* 0x100fe400078e0201 */
[----:B------:R-:W-:Y:S02]  /*0c00*/  @P1 IMAD.MOV.U32 R7, RZ, RZ, 0x1 ;  /* 0x00000001ff071424 */ /* 0x000fe400078e00ff */
[----:B------:R-:W-:Y:S02]  /*0c10*/  @P2 IMAD R20, R20, 0x4, R1 ;  /* 0x0000000414142824 */ /* 0x000fe400078e0201 */
[----:B0-----:R-:W-:Y:S01]  /*0c20*/  @P2 IMAD.MOV.U32 R9, RZ, RZ, 0x1 ;  /* 0x00000001ff092424 */ /* 0x001fe200078e00ff */
[----:B------:R-:W-:Y:S01]  /*0c30*/  @P1 STL [R18], R7 ;  /* 0x0000000712001387 */ /* 0x000fe20000100800 */
[----:B------:R-:W-:-:S03]  /*0c40*/  ISETP.NE.AND P1, PT, R21, -0x1, PT ;  /* 0xffffffff1500780c */ /* 0x000fc60003f25270 */
[----:B------:R0:W-:Y:S01]  /*0c50*/  @P2 STL [R20], R9 ;  /* 0x0000000914002387 */ /* 0x0001e20000100800 */
[----:B------:R-:W-:Y:S02]  /*0c60*/  @P3 IMAD R16, R16, 0x4, R1 ;  /* 0x0000000410103824 */ /* 0x000fe400078e0201 */
[----:B0-----:R-:W-:-:S07]  /*0c70*/  @P3 IMAD.MOV.U32 R9, RZ, RZ, 0x1 ;  /* 0x00000001ff093424 */ /* 0x001fce00078e00ff */
[----:B------:R-:W-:Y:S02]  /*0c80*/  @P1 IMAD R21, R21, 0x4, R1 ;  /* 0x0000000415151824 */ /* 0x000fe400078e0201 */
[----:B------:R-:W-:Y:S02]  /*0c90*/  @P1 IMAD.MOV.U32 R18, RZ, RZ, 0x1 ;  /* 0x00000001ff121424 */ /* 0x000fe400078e00ff */
[----:B------:R-:W-:Y:S01]  /*0ca0*/  VIADD R5, R5, 0x10 ;  /* 0x0000001005057836 */ /* 0x000fe20000000000 */
[----:B--2---:R-:W-:Y:S02]  /*0cb0*/  ISETP.NE.AND P2, PT, R6, -0x1, PT ;  /* 0xffffffff0600780c */ /* 0x004fe40003f45270 */
[----:B------:R-:W-:Y:S02]  /*0cc0*/  ISETP.NE.AND P4, PT, R19, -0x1, PT ;  /* 0xffffffff1300780c */ /* 0x000fe40003f85270 */
[----:B------:R-:W-:Y:S02]  /*0cd0*/  ISETP.NE.AND P5, PT, R24, -0x1, PT ;  /* 0xffffffff1800780c */ /* 0x000fe40003fa5270 */
[----:B------:R-:W-:-:S09]  /*0ce0*/  ISETP.NE.AND P6, PT, R4, -0x1, PT ;  /* 0xffffffff0400780c */ /* 0x000fd20003fc5270 */
[--C-:B------:R-:W-:Y:S01]  /*0cf0*/  @P4 IMAD R19, R19, 0x4, R1.reuse ;  /* 0x0000000413134824 */ /* 0x100fe200078e0201 */
[----:B------:R-:W-:Y:S01]  /*0d00*/  @P4 MOV R8, 0x1 ;  /* 0x0000000100084802 */ /* 0x000fe20000000f00 */
[--C-:B------:R-:W-:Y:S02]  /*0d10*/  @P5 IMAD R24, R24, 0x4, R1.reuse ;  /* 0x0000000418185824 */ /* 0x100fe400078e0201 */
[----:B------:R-:W-:Y:S01]  /*0d20*/  @P5 IMAD.MOV.U32 R7, RZ, RZ, 0x1 ;  /* 0x00000001ff075424 */ /* 0x000fe200078e00ff */
[----:B------:R-:W-:Y:S01]  /*0d30*/  @P2 LEA R6, R6, R1, 0x2 ;  /* 0x0000000106062211 */ /* 0x000fe200078e10ff */
[----:B------:R-:W-:Y:S01]  /*0d40*/  @P4 STL [R19], R8 ;  /* 0x0000000813004387 */ /* 0x000fe20000100800 */
[----:B------:R-:W-:Y:S02]  /*0d50*/  @P2 IMAD.MOV.U32 R15, RZ, RZ, 0x1 ;  /* 0x00000001ff0f2424 */ /* 0x000fe400078e00ff */
[----:B------:R-:W-:Y:S02]  /*0d60*/  @P6 IMAD R4, R4, 0x4, R1 ;  /* 0x0000000404046824 */ /* 0x000fe400078e0201 */
[----:B------:R-:W-:Y:S01]  /*0d70*/  @P6 IMAD.MOV.U32 R11, RZ, RZ, 0x1 ;  /* 0x00000001ff0b6424 */ /* 0x000fe200078e00ff */
[----:B------:R-:W-:Y:S01]  /*0d80*/  @P5 STL [R24], R7 ;  /* 0x0000000718005387 */ /* 0x000fe20000100800 */
[----:B------:R-:W-:-:S03]  /*0d90*/  ISETP.NE.AND P4, PT, R25, -0x1, PT ;  /* 0xffffffff1900780c */ /* 0x000fc60003f85270 */
[----:B------:R0:W-:Y:S04]  /*0da0*/  @P6 STL [R4], R11 ;  /* 0x0000000b04006387 */ /* 0x0001e80000100800 */
[----:B------:R1:W-:Y:S01]  /*0db0*/  @P3 STL [R16], R9 ;  /* 0x0000000910003387 */ /* 0x0003e20000100800 */
[----:B------:R-:W-:-:S03]  /*0dc0*/  ISETP.NE.AND P3, PT, R10, -0x1, PT ;  /* 0xffffffff0a00780c */ /* 0x000fc60003f65270 */
[----:B------:R-:W-:Y:S01]  /*0dd0*/  @P1 STL [R21], R18 ;  /* 0x0000001215001387 */ /* 0x000fe20000100800 */
[----:B------:R-:W-:-:S03]  /*0de0*/  ISETP.NE.AND P1, PT, R22, -0x1, PT ;  /* 0xffffffff1600780c */ /* 0x000fc60003f25270 */
[----:B------:R2:W-:Y:S01]  /*0df0*/  @P2 STL [R6], R15 ;  /* 0x0000000f06002387 */ /* 0x0005e20000100800 */
[----:B------:R-:W-:Y:S02]  /*0e00*/  ISETP.NE.AND P5, PT, R26, -0x1, PT ;  /* 0xffffffff1a00780c */ /* 0x000fe40003fa5270 */
[----:B------:R-:W-:Y:S02]  /*0e10*/  ISETP.NE.AND P2, PT, R14, -0x1, PT ;  /* 0xffffffff0e00780c */ /* 0x000fe40003f45270 */
[----:B------:R-:W-:Y:S01]  /*0e20*/  ISETP.NE.AND P6, PT, R28, -0x1, PT ;  /* 0xffffffff1c00780c */ /* 0x000fe20003fc5270 */
[--C-:B------:R-:W-:Y:S02]  /*0e30*/  @P4 IMAD R25, R25, 0x4, R1.reuse ;  /* 0x0000000419194824 */ /* 0x100fe400078e0201 */
[----:B0-----:R-:W-:Y:S02]  /*0e40*/  @P4 IMAD.MOV.U32 R4, RZ, RZ, 0x1 ;  /* 0x00000001ff044424 */ /* 0x001fe400078e00ff */
[----:B------:R-:W-:-:S02]  /*0e50*/  @P3 IMAD R10, R10, 0x4, R1 ;  /* 0x000000040a0a3824 */ /* 0x000fc400078e0201 */
[----:B------:R-:W-:Y:S02]  /*0e60*/  @P3 IMAD.MOV.U32 R7, RZ, RZ, 0x1 ;  /* 0x00000001ff073424 */ /* 0x000fe400078e00ff */
[--C-:B------:R-:W-:Y:S02]  /*0e70*/  @P1 IMAD R22, R22, 0x4, R1.reuse ;  /* 0x0000000416161824 */ /* 0x100fe400078e0201 */
[----:B------:R-:W-:Y:S01]  /*0e80*/  @P2 MOV R11, 0x1 ;  /* 0x00000001000b2802 */ /* 0x000fe20000000f00 */
[----:B-1----:R-:W-:Y:S02]  /*0e90*/  @P1 IMAD.MOV.U32 R9, RZ, RZ, 0x1 ;  /* 0x00000001ff091424 */ /* 0x002fe400078e00ff */
[--C-:B------:R-:W-:Y:S01]  /*0ea0*/  @P2 IMAD R14, R14, 0x4, R1.reuse ;  /* 0x000000040e0e2824 */ /* 0x100fe200078e0201 */
[----:B------:R0:W-:Y:S01]  /*0eb0*/  @P4 STL [R25], R4 ;  /* 0x0000000419004387 */ /* 0x0001e20000100800 */
[--C-:B------:R-:W-:Y:S02]  /*0ec0*/  @P5 IMAD R26, R26, 0x4, R1.reuse ;  /* 0x000000041a1a5824 */ /* 0x100fe400078e0201 */
[----:B--2---:R-:W-:Y:S01]  /*0ed0*/  @P5 IMAD.MOV.U32 R15, RZ, RZ, 0x1 ;  /* 0x00000001ff0f5424 */ /* 0x004fe200078e00ff */
[----:B------:R0:W-:Y:S01]  /*0ee0*/  @P3 STL [R10], R7 ;  /* 0x000000070a003387 */ /* 0x0001e20000100800 */
[----:B------:R-:W-:-:S02]  /*0ef0*/  @P6 IMAD R28, R28, 0x4, R1 ;  /* 0x000000041c1c6824 */ /* 0x000fc400078e0201 */
[----:B------:R-:W-:Y:S01]  /*0f00*/  @P6 IMAD.MOV.U32 R17, RZ, RZ, 0x1 ;  /* 0x00000001ff116424 */ /* 0x000fe200078e00ff */
[----:B------:R0:W-:Y:S04]  /*0f10*/  @P1 STL [R22], R9 ;  /* 0x0000000916001387 */ /* 0x0001e80000100800 */
[----:B------:R0:W-:Y:S04]  /*0f20*/  @P2 STL [R14], R11 ;  /* 0x0000000b0e002387 */ /* 0x0001e80000100800 */
[----:B------:R0:W-:Y:S04]  /*0f30*/  @P5 STL [R26], R15 ;  /* 0x0000000f1a005387 */ /* 0x0001e80000100800 */
[----:B------:R0:W-:Y:S01]  /*0f40*/  @P6 STL [R28], R17 ;  /* 0x000000111c006387 */ /* 0x0001e20000100800 */
[----:B------:R-:W-:-:S13]  /*0f50*/  ISETP.GE.AND P1, PT, R5, R3, PT ;  /* 0x000000030500720c */ /* 0x000fda0003f26270 */
[----:B0-----:R-:W-:Y:S05]  /*0f60*/  @!P1 BRA `(.L_x_273) ;  /* 0xfffffff800149947 */ /* 0x001fea000383ffff */
.L_x_272:
[----:B------:R-:W-:Y:S05]  /*0f70*/  BSYNC.RECONVERGENT B1 ;  /* 0x0000000000017941 */ /* 0x000fea0003800200 */
.L_x_271:
[----:B------:R-:W-:Y:S01]  /*0f80*/  IMAD.IADD R3, R2, 0x1, -R5 ;  /* 0x0000000102037824 */ /* 0x000fe200078e0a05 */
[----:B------:R-:W-:Y:S04]  /*0f90*/  BSSY.RECONVERGENT B1, `(.L_x_274) ;  /* 0x0000041000017945 */ /* 0x000fe80003800200 */
[----:B------:R-:W-:-:S13]  /*0fa0*/  ISETP.GT.AND P1, PT, R3, 0x4, PT ;  /* 0x000000040300780c */ /* 0x000fda0003f24270 */
[----:B------:R-:W-:Y:S05]  /*0fb0*/  @!P1 BRA `(.L_x_275) ;  /* 0x0000000000f89947 */ /* 0x000fea0003800000 */
[----:B------:R-:W-:-:S05]  /*0fc0*/  IMAD.WIDE R6, R5, 0x4, R12 ;  /* 0x0000000405067825 */ /* 0x000fca00078e020c */
[----:B------:R-:W2:Y:S01]  /*0fd0*/  LDG.E R23, desc[UR6][R6.64+-0x8] ;  /* 0xfffff80606177981 */ /* 0x000ea2000c1e1900 */
[----:B------:R-:W-:Y:S02]  /*0fe0*/  VIADD R3, R5, 0x4 ;  /* 0x0000000405037836 */ /* 0x000fe40000000000 */
[----:B------:R-:W2:Y:S01]  /*0ff0*/  LDC.64 R4, c[0x0][0x390] ;  /* 0x0000e400ff047b82 */ /* 0x000ea20000000a00 */
        /* <DEDUP_REMOVED lines=26> */
[----:B------:R-:W-:Y:S01]  /*11a0*/  @P2 IMAD R16, R16, 0x4, R1 ;  /* 0x0000000410102824 */ /* 0x000fe200078e0201 */
[----:B0-----:R-:W-:Y:S02]  /*11b0*/  @P2 MOV R9, 0x1 ;  /* 0x0000000100092802 */ /* 0x001fe40000000f00 */
[----:B----4-:R-:W-:-:S03]  /*11c0*/  ISETP.NE.AND P0, PT, R20, -0x1, PT ;  /* 0xffffffff1400780c */ /* 0x010fc60003f05270 */
        /* <DEDUP_REMOVED lines=11> */
[----:B------:R-:W-:Y:S01]  /*1280*/  @P2 IMAD.MOV.U32 R15, RZ, RZ, 0x1 ;  /* 0x00000001ff0f2424 */ /* 0x000fe200078e00ff */
[----:B------:R-:W-:Y:S01]  /*1290*/  @P4 LEA R4, R10, R1, 0x2 ;  /* 0x000000010a044211 */ /* 0x000fe200078e10ff */
[----:B------:R-:W-:-:S02]  /*12a0*/  @P3 IMAD R6, R6, 0x4, R1 ;  /* 0x0000000406063824 */ /* 0x000fc400078e0201 */
[----:B------:R-:W-:Y:S01]  /*12b0*/  @P3 IMAD.MOV.U32 R17, RZ, RZ, 0x1 ;  /* 0x00000001ff113424 */ /* 0x000fe200078e00ff */
[----:B------:R-:W-:Y:S01]  /*12c0*/  @P1 STL [R18], R11 ;  /* 0x0000000b12001387 */ /* 0x000fe20000100800 */
[----:B------:R-:W-:Y:S02]  /*12d0*/  @P4 IMAD.MOV.U32 R19, RZ, RZ, 0x1 ;  /* 0x00000001ff134424 */ /* 0x000fe400078e00ff */
[--C-:B------:R-:W-:Y:S01]  /*12e0*/  @P5 IMAD R7, R14, 0x4, R1.reuse ;  /* 0x000000040e075824 */ /* 0x100fe200078e0201 */
[----:B------:R1:W-:Y:S01]  /*12f0*/  @P0 STL [R20], R5 ;  /* 0x0000000514000387 */ /* 0x0003e20000100800 */
[----:B------:R-:W-:Y:S02]  /*1300*/  @P5 IMAD.MOV.U32 R10, RZ, RZ, 0x1 ;  /* 0x00000001ff0a5424 */ /* 0x000fe400078e00ff */
[----:B0-----:R-:W-:Y:S01]  /*1310*/  @P6 IMAD R9, R22, 0x4, R1 ;  /* 0x0000000416096824 */ /* 0x001fe200078e0201 */
[----:B------:R0:W-:Y:S01]  /*1320*/  @P2 STL [R8], R15 ;  /* 0x0000000f08002387 */ /* 0x0001e20000100800 */
[----:B------:R-:W-:-:S03]  /*1330*/  @P6 IMAD.MOV.U32 R14, RZ, RZ, 0x1 ;  /* 0x00000001ff0e6424 */ /* 0x000fc600078e00ff */
[----:B------:R0:W-:Y:S04]  /*1340*/  @P3 STL [R6], R17 ;  /* 0x0000001106003387 */ /* 0x0001e80000100800 */
[----:B------:R0:W-:Y:S04]  /*1350*/  @P4 STL [R4], R19 ;  /* 0x0000001304004387 */ /* 0x0001e80000100800 */
[----:B------:R0:W-:Y:S04]  /*1360*/  @P5 STL [R7], R10 ;  /* 0x0000000a07005387 */ /* 0x0001e80000100800 */
[----:B------:R0:W-:Y:S01]  /*1370*/  @P6 STL [R9], R14 ;  /* 0x0000000e09006387 */ /* 0x0001e20000100800 */
[----:B------:R-:W-:Y:S01]  /*1380*/  PLOP3.LUT P0, PT, PT, PT, PT, 0x8, 0x80 ;  /* 0x000000000080781c */ /* 0x000fe20003f0e170 */
[----:B-1----:R-:W-:-:S12]  /*1390*/  VIADD R5, R3, 0x4 ;  /* 0x0000000403057836 */ /* 0x002fd80000000000 */
.L_x_275:
[----:B------:R-:W-:Y:S05]  /*13a0*/  BSYNC.RECONVERGENT B1 ;  /* 0x0000000000017941 */ /* 0x000fea0003800200 */
.L_x_274:
[----:B------:R-:W-:-:S13]  /*13b0*/  ISETP.LT.OR P0, PT, R5, R2, P0 ;  /* 0x000000020500720c */ /* 0x000fda0000701670 */
[----:B------:R-:W-:Y:S05]  /*13c0*/  @!P0 BRA `(.L_x_267) ;  /* 0x0000000000788947 */ /* 0x000fea0003800000 */
[----:B------:R-:W-:Y:S01]  /*13d0*/  IMAD.WIDE R12, R5, 0x4, R12 ;  /* 0x00000004050c7825 */ /* 0x000fe200078e020c */
[----:B0-----:R-:W0:Y:S04]  /*13e0*/  LDC.64 R8, c[0x0][0x390] ;  /* 0x0000e400ff087b82 */ /* 0x001e280000000a00 */
[----:B------:R-:W0:Y:S04]  /*13f0*/  LDG.E R3, desc[UR6][R12.64+-0x8] ;  /* 0xfffff8060c037981 */ /* 0x000e28000c1e1900 */
[----:B------:R-:W2:Y:S04]  /*1400*/  LDG.E R5, desc[UR6][R12.64+-0x4] ;  /* 0xfffffc060c057981 */ /* 0x000ea8000c1e1900 */
[----:B------:R-:W3:Y:S04]  /*1410*/  LDG.E R7, desc[UR6][R12.64] ;  /* 0x000000060c077981 */ /* 0x000ee8000c1e1900 */
[----:B------:R-:W4:Y:S01]  /*1420*/  LDG.E R11, desc[UR6][R12.64+0x4] ;  /* 0x000004060c0b7981 */ /* 0x000f22000c1e1900 */
[----:B0-----:R-:W-:-:S04]  /*1430*/  IMAD.WIDE R2, R3, 0x4, R8 ;  /* 0x0000000403027825 */ /* 0x001fc800078e0208 */
[--C-:B--2---:R-:W-:Y:S02]  /*1440*/  IMAD.WIDE R4, R5, 0x4, R8.reuse ;  /* 0x0000000405047825 */ /* 0x104fe400078e0208 */
[----:B------:R-:W2:Y:S02]  /*1450*/  LDG.E R2, desc[UR6][R2.64] ;  /* 0x0000000602027981 */ /* 0x000ea4000c1e1900 */
[--C-:B---3--:R-:W-:Y:S02]  /*1460*/  IMAD.WIDE R6, R7, 0x4, R8.reuse ;  /* 0x0000000407067825 */ /* 0x108fe400078e0208 */
[----:B------:R-:W3:Y:S02]  /*1470*/  LDG.E R4, desc[UR6][R4.64] ;  /* 0x0000000604047981 */ /* 0x000ee4000c1e1900 */
[----:B----4-:R-:W-:Y:S02]  /*1480*/  IMAD.WIDE R8, R11, 0x4, R8 ;  /* 0x000000040b087825 */ /* 0x010fe400078e0208 */
        /* <DEDUP_REMOVED lines=9> */
[----:B------:R-:W-:Y:S01]  /*1520*/  @P1 IMAD.MOV.U32 R4, RZ, RZ, 0x1 ;  /* 0x00000001ff041424 */ /* 0x000fe200078e00ff */
[----:B------:R-:W-:Y:S01]  /*1530*/  @P2 LEA R12, R6, R1, 0x2 ;  /* 0x00000001060c2211 */ /* 0x000fe200078e10ff */
[----:B------:R-:W-:Y:S01]  /*1540*/  @P2 IMAD.MOV.U32 R5, RZ, RZ, 0x1 ;  /* 0x00000001ff052424 */ /* 0x000fe200078e00ff */
[----:B------:R1:W-:Y:S01]  /*1550*/  @P0 STL [R10], R3 ;  /* 0x000000030a000387 */ /* 0x0003e20000100800 */
[----:B------:R-:W-:-:S02]  /*1560*/  @P3 IMAD R2, R8, 0x4, R1 ;  /* 0x0000000408023824 */ /* 0x000fc400078e0201 */
[----:B------:R-:W-:Y:S01]  /*1570*/  @P3 IMAD.MOV.U32 R7, RZ, RZ, 0x1 ;  /* 0x00000001ff073424 */ /* 0x000fe200078e00ff */
[----:B------:R1:W-:Y:S04]  /*1580*/  @P1 STL [R11], R4 ;  /* 0x000000040b001387 */ /* 0x0003e80000100800 */
[----:B------:R1:W-:Y:S04]  /*1590*/  @P2 STL [R12], R5 ;  /* 0x000000050c002387 */ /* 0x0003e80000100800 */
[----:B------:R1:W-:Y:S02]  /*15a0*/  @P3 STL [R2], R7 ;  /* 0x0000000702003387 */ /* 0x0003e40000100800 */
.L_x_267:
[----:B------:R-:W-:Y:S05]  /*15b0*/  BSYNC.RECONVERGENT B0 ;  /* 0x0000000000007941 */ /* 0x000fea0003800200 */
.L_x_266:
[----:B01----:R-:W2:Y:S01]  /*15c0*/  LDL.128 R4, [R1] ;  /* 0x0000000001047983 */ /* 0x003ea20000100c00 */
[----:B------:R-:W-:Y:S01]  /*15d0*/  BSSY.RECONVERGENT B0, `(.L_x_276) ;  /* 0x0000340000007945 */ /* 0x000fe20003800200 */
        /* <DEDUP_REMOVED lines=10> */
[----:B------:R-:W-:-:S12]  /*1680*/  HFMA2 R2, -RZ, RZ, 0, 1.78813934326171875e-07 ;  /* 0x00000003ff027431 */ /* 0x000fd800000001ff */
        /* <DEDUP_REMOVED lines=28> */
[----:B------:R-:W-:Y:S02]  /*1850*/  MOV R2, 0xc ;  /* 0x0000000c00027802 */ /* 0x000fe40000000f00 */
        /* <DEDUP_REMOVED lines=29> */
[----:B------:R-:W-:-:S12]  /*1a30*/  HFMA2 R2, -RZ, RZ, 0, 1.251697540283203125e-06 ;  /* 0x00000015ff027431 */ /* 0x000fd800000001ff */
        /* <DEDUP_REMOVED lines=27> */
[----:B------:R-:W-:Y:S02]  /*1bf0*/  ISETP.NE.AND P0, PT, R6, RZ, PT ;  /* 0x000000ff0600720c */ /* 0x000fe40003f05270 */
[----:B------:R-:W-:-:S11]  /*1c00*/  MOV R2, 0x1e ;  /* 0x0000001e00027802 */ /* 0x000fd60000000f00 */
        /* <DEDUP_REMOVED lines=28> */
[----:B------:R-:W-:-:S12]  /*1dd0*/  HFMA2 R2, -RZ, RZ, 0, 2.324581146240234375e-06 ;  /* 0x00000027ff027431 */ /* 0x000fd800000001ff */
        /* <DEDUP_REMOVED lines=58> */
[----:B------:R-:W-:-:S12]  /*2180*/  HFMA2 R2, -RZ, RZ, 0, 3.397464752197265625e-06 ;  /* 0x00000039ff027431 */ /* 0x000fd800000001ff */
        /* <DEDUP_REMOVED lines=24> */
[----:B------:R-:W-:Y:S02]  /*2310*/  ISETP.NE.AND P0, PT, R5, RZ, PT ;  /* 0x000000ff0500720c */ /* 0x000fe40003f05270 */
[----:B------:R-:W-:-:S11]  /*2320*/  MOV R2, 0x41 ;  /* 0x0000004100027802 */ /* 0x000fd60000000f00 */
        /* <DEDUP_REMOVED lines=25> */
[----:B------:R-:W-:-:S12]  /*24c0*/  HFMA2 R2, -RZ, RZ, 0, 4.351139068603515625e-06 ;  /* 0x00000049ff027431 */ /* 0x000fd800000001ff */
        /* <DEDUP_REMOVED lines=51> */
[----:B------:R-:W-:-:S12]  /*2800*/  HFMA2 R2, -RZ, RZ, 0, 5.304813385009765625e-06 ;  /* 0x00000059ff027431 */ /* 0x000fd800000001ff */
        /* <DEDUP_REMOVED lines=103> */
[----:B------:R-:W-:-:S12]  /*2e80*/  HFMA2 R2, -RZ, RZ, 0, 7.212162017822265625e-06 ;  /* 0x00000079ff027431 */ /* 0x000fd800000001ff */
        /* <DEDUP_REMOVED lines=51> */
[----:B------:R-:W-:-:S12]  /*31c0*/  HFMA2 R2, -RZ, RZ, 0, 8.165836334228515625e-06 ;  /* 0x00000089ff027431 */ /* 0x000fd800000001ff */
        /* <DEDUP_REMOVED lines=51> */
[----:B------:R-:W-:-:S12]  /*3500*/  HFMA2 R2, -RZ, RZ, 0, 9.119510650634765625e-06 ;  /* 0x00000099ff027431 */ /* 0x000fd800000001ff */
        /* <DEDUP_REMOVED lines=51> */
[----:B------:R-:W-:-:S12]  /*3840*/  HFMA2 R2, -RZ, RZ, 0, 1.0073184967041015625e-05 ;  /* 0x000000a9ff027431 */ /* 0x000fd800000001ff */
        /* <DEDUP_REMOVED lines=51> */
[----:B------:R-:W-:-:S12]  /*3b80*/  HFMA2 R2, -RZ, RZ, 0, 1.1026859283447265625e-05 ;  /* 0x000000b9ff027431 */ /* 0x000fd800000001ff */
        /* <DEDUP_REMOVED lines=51> */
[----:B------:R-:W-:-:S12]  /*3ec0*/  HFMA2 R2, -RZ, RZ, 0, 1.1980533599853515625e-05 ;  /* 0x000000c9ff027431 */ /* 0x000fd800000001ff */
        /* <DEDUP_REMOVED lines=51> */
[----:B------:R-:W-:-:S12]  /*4200*/  HFMA2 R2, -RZ, RZ, 0, 1.2934207916259765625e-05 ;  /* 0x000000d9ff027431 */ /* 0x000fd800000001ff */
        /* <DEDUP_REMOVED lines=51> */
[----:B------:R-:W-:-:S12]  /*4540*/  HFMA2 R2, -RZ, RZ, 0, 1.3887882232666015625e-05 ;  /* 0x000000e9ff027431 */ /* 0x000fd800000001ff */
        /* <DEDUP_REMOVED lines=51> */
[----:B------:R-:W-:-:S12]  /*4880*/  HFMA2 R2, -RZ, RZ, 0, 1.4841556549072265625e-05 ;  /* 0x000000f9ff027431 */ /* 0x000fd800000001ff */
        /* <DEDUP_REMOVED lines=18> */
[----:B------:R-:W-:Y:S05]  /*49b0*/  @P0 EXIT ;  /* 0x000000000000094d */ /* 0x000fea0003800000 */
[----:B------:R-:W-:-:S07]  /*49c0*/  IMAD.MOV.U32 R2, RZ, RZ, 0xff ;  /* 0x000000ffff027424 */ /* 0x000fce00078e00ff */
.L_x_277:
[----:B------:R-:W-:Y:S05]  /*49d0*/  BSYNC.RECONVERGENT B0 ;  /* 0x0000000000007941 */ /* 0x000fea0003800200 */
.L_x_276:
[----:B------:R-:W0:Y:S02]  /*49e0*/  LDC.64 R4, c[0x0][0x390] ;  /* 0x0000e400ff047b82 */ /* 0x000e240000000a00 */
[----:B0-----:R-:W-:-:S05]  /*49f0*/  IMAD.WIDE R4, R0, 0x4, R4 ;  /* 0x0000000400047825 */ /* 0x001fca00078e0204 */
[----:B------:R-:W-:Y:S01]  /*4a00*/  STG.E desc[UR6][R4.64], R2 ;  /* 0x0000000204007986 */ /* 0x000fe2000c101906 */
[----:B------:R-:W-:Y:S05]  /*4a10*/  EXIT ;  /* 0x000000000000794d */ /* 0x000fea0003800000 */
.L_x_278:
        /* <DEDUP_REMOVED lines=14> */
.L_x_289:


//--------------------- .nv.shared._ZN3cub18CUB_300001_SM_10006detail6reduce28DeviceReduceSingleTileKernelINS2_10policy_hubIiyN4cuda3std3__44plusIiEEE10Policy1000EPiSC_iS9_iiNS7_10__identityEEEvT0_T1_T2_T3_T4_T6_ --------------------------
	.section	.nv.shared._ZN3cub18CUB_300001_SM_10006detail6reduce28DeviceReduceSingleTileKernelINS2_10policy_hubIiyN4cuda3std3__44plusIiEEE10Policy1000EPiSC_iS9_iiNS7_10__identityEEEvT0_T1_T2_T3_T4_T6_,"aw",@nobits
	.sectionflags	@""
	.align	4
.nv.shared._ZN3cub18CUB_300001_SM_10006detail6reduce28DeviceReduceSingleTileKernelINS2_10policy_hubIiyN4cuda3std3__44plusIiEEE10Policy1000EPiSC_iS9_iiNS7_10__identityEEEvT0_T1_T2_T3_T4_T6_:
	.zero		1068


//--------------------- .nv.shared.reserved.0     --------------------------
	.section	.nv.shared.reserved.0,"aw",@nobits
	.weak		__nv_reservedSMEM_offset_0_alias
	.size		__nv_reservedSMEM_offset_0_alias, 0, 64
	.other		__nv_reservedSMEM_offset_0_alias,@"STO_CUDA_RESERVED_SHARED STV_DEFAULT"
__nv_reservedSMEM_offset_0_alias:
	.zero		0
	.zero		64


//--------------------- .nv.global                --------------------------
	.section	.nv.global,"aw",@nobits
.nv.global:
	.type		_ZN34_INTERNAL_b0e47890_4_k_cu_ac7c89a76thrust24THRUST_300001_SM_1000_NS3seqE,@object
	.size		_ZN34_INTERNAL_b0e47890_4_k_cu_ac7c89a76thrust24THRUST_300001_SM_1000_NS3seqE,(_ZN34_INTERNAL_b0e47890_4_k_cu_ac7c89a74cuda3std3__48in_placeE - _ZN34_INTERNAL_b0e47890_4_k_cu_ac7c89a76thrust24THRUST_300001_SM_1000_NS3seqE)
_ZN34_INTERNAL_b0e47890_4_k_cu_ac7c89a76thrust24THRUST_300001_SM_1000_NS3seqE:
	.zero		1
	.type		_ZN34_INTERNAL_b0e47890_4_k_cu_ac7c89a74cuda3std3__48in_placeE,@object
	.size		_ZN34_INTERNAL_b0e47890_4_k_cu_ac7c89a74cuda3std3__48in_placeE,(_ZN34_INTERNAL_b0e47890_4_k_cu_ac7c89a74cuda3std6ranges3__45__cpo4sizeE - _ZN34_INTERNAL_b0e47890_4_k_cu_ac7c89a74cuda3std3__48in_placeE)
_ZN34_INTERNAL_b0e47890_4_k_cu_ac7c89a74cuda3std3__48in_placeE:
	.zero		1
	.type		_ZN34_INTERNAL_b0e47890_4_k_cu_ac7c89a74cuda3std6ranges3__45__cpo4sizeE,@object
	.size		_ZN34_INTERNAL_b0e47890_4_k_cu_ac7c89a74cuda3std6ranges3__45__cpo4sizeE,(_ZN34_INTERNAL_b0e47890_4_k_cu_ac7c89a76thrust24THRUST_300001_SM_1000_NS12placeholders2_3E - _ZN34_INTERNAL_b0e47890_4_k_cu_ac7c89a74cuda3std6ranges3__45__cpo4sizeE)
_ZN34_INTERNAL_b0e47890_4_k_cu_ac7c89a74cuda3std6ranges3__45__cpo4sizeE:
	.zero		1
	.type		_ZN34_INTERNAL_b0e47890_4_k_cu_ac7c89a76thrust24THRUST_300001_SM_1000_NS12placeholders2_3E,@object
	.size		_ZN34_INTERNAL_b0e47890_4_k_cu_ac7c89a76thrust24THRUST_300001_SM_1000_NS12placeholders2_3E,(_ZN34_INTERNAL_b0e47890_4_k_cu_ac7c89a74cuda3std3__45__cpo6cbeginE - _ZN34_INTERNAL_b0e47890_4_k_cu_ac7c89a76thrust24THRUST_300001_SM_1000_NS12placeholders2_3E)
_ZN34_INTERNAL_b0e47890_4_k_cu_ac7c89a76thrust24THRUST_300001_SM_1000_NS12placeholders2_3E:
	.zero		1
	.type		_ZN34_INTERNAL_b0e47890_4_k_cu_ac7c89a74cuda3std3__45__cpo6cbeginE,@object
	.size		_ZN34_INTERNAL_b0e47890_4_k_cu_ac7c89a74cuda3std3__45__cpo6cbeginE,(_ZN34_INTERNAL_b0e47890_4_k_cu_ac7c89a74cuda3std6ranges3__45__cpo6cbeginE - _ZN34_INTERNAL_b0e47890_4_k_cu_ac7c89a74cuda3std3__45__cpo6cbeginE)
_ZN34_INTERNAL_b0e47890_4_k_cu_ac7c89a74cuda3std3__45__cpo6cbeginE:
	.zero		1
	.type		_ZN34_INTERNAL_b0e47890_4_k_cu_ac7c89a74cuda3std6ranges3__45__cpo6cbeginE,@object
	.size		_ZN34_INTERNAL_b0e47890_4_k_cu_ac7c89a74cuda3std6ranges3__45__cpo6cbeginE,(_ZN34_INTERNAL_b0e47890_4_k_cu_ac7c89a76thrust24THRUST_300001_SM_1000_NS12placeholders2_7E - _ZN34_INTERNAL_b0e47890_4_k_cu_ac7c89a74cuda3std6ranges3__45__cpo6cbeginE)
_ZN34_INTERNAL_b0e47890_4_k_cu_ac7c89a74cuda3std6ranges3__45__cpo6cbeginE:
	.zero		1
	.type		_ZN34_INTERNAL_b0e47890_4_k_cu_ac7c89a76thrust24THRUST_300001_SM_1000_NS12placeholders2_7E,@object
	.size		_ZN34_INTERNAL_b0e47890_4_k_cu_ac7c89a76thrust24THRUST_300001_SM_1000_NS12placeholders2_7E,(_ZN34_INTERNAL_b0e47890_4_k_cu_ac7c89a74cuda3std3__45__cpo7crbeginE - _ZN34_INTERNAL_b0e47890_4_k_cu_ac7c89a76thrust24THRUST_300001_SM_1000_NS12placeholders2_7E)
_ZN34_INTERNAL_b0e47890_4_k_cu_ac7c89a76thrust24THRUST_300001_SM_1000_NS12placeholders2_7E:
	.zero		1
	.type		_ZN34_INTERNAL_b0e47890_4_k_cu_ac7c89a74cuda3std3__45__cpo7crbeginE,@object
	.size		_ZN34_INTERNAL_b0e47890_4_k_cu_ac7c89a74cuda3std3__45__cpo7crbeginE,(_ZN34_INTERNAL_b0e47890_4_k_cu_ac7c89a74cuda3std6ranges3__45__cpo4nextE - _ZN34_INTERNAL_b0e47890_4_k_cu_ac7c89a74cuda3std3__45__cpo7crbeginE)
_ZN34_INTERNAL_b0e47890_4_k_cu_ac7c89a74cuda3std3__45__cpo7crbeginE:
	.zero		1
	.type		_ZN34_INTERNAL_b0e47890_4_k_cu_ac7c89a74cuda3std6ranges3__45__cpo4nextE,@object
	.size		_ZN34_INTERNAL_b0e47890_4_k_cu_ac7c89a74cuda3std6ranges3__45__cpo4nextE,(_ZN34_INTERNAL_b0e47890_4_k_cu_ac7c89a74cuda3std6ranges3__45__cpo4swapE - _ZN34_INTERNAL_b0e47890_4_k_cu_ac7c89a74cuda3std6ranges3__45__cpo4nextE)
_ZN34_INTERNAL_b0e47890_4_k_cu_ac7c89a74cuda3std6ranges3__45__cpo4nextE:
	.zero		1
	.type		_ZN34_INTERNAL_b0e47890_4_k_cu_ac7c89a74cuda3std6ranges3__45__cpo4swapE,@object
	.size		_ZN34_INTERNAL_b0e47890_4_k_cu_ac7c89a74cuda3std6ranges3__45__cpo4swapE,(_ZN34_INTERNAL_b0e47890_4_k_cu_ac7c89a76thrust24THRUST_300001_SM_1000_NS8cuda_cub10par_nosyncE - _ZN34_INTERNAL_b0e47890_4_k_cu_ac7c89a74cuda3std6ranges3__45__cpo4swapE)
_ZN34_INTERNAL_b0e47890_4_k_cu_ac7c89a74cuda3std6ranges3__45__cpo4swapE:
	.zero		1
	.type		_ZN34_INTERNAL_b0e47890_4_k_cu_ac7c89a76thrust24THRUST_300001_SM_1000_NS8cuda_cub10par_nosyncE,@object
	.size		_ZN34_INTERNAL_b0e47890_4_k_cu_ac7c89a76thrust24THRUST_300001_SM_1000_NS8cuda_cub10par_nosyncE,(_ZN34_INTERNAL_b0e47890_4_k_cu_ac7c89a76thrust24THRUST_300001_SM_1000_NS12placeholders2_9E - _ZN34_INTERNAL_b0e47890_4_k_cu_ac7c89a76thrust24THRUST_300001_SM_1000_NS8cuda_cub10par_nosyncE)
_ZN34_INTERNAL_b0e47890_4_k_cu_ac7c89a76thrust24THRUST_300001_SM_1000_NS8cuda_cub10par_nosyncE:
	.zero		1
	.type		_ZN34_INTERNAL_b0e47890_4_k_cu_ac7c89a76thrust24THRUST_300001_SM_1000_NS12placeholders2_9E,@object
	.size		_ZN34_INTERNAL_b0e47890_4_k_cu_ac7c89a76thrust24THRUST_300001_SM_1000_NS12placeholders2_9E,(_ZN34_INTERNAL_b0e47890_4_k_cu_ac7c89a74cuda3std3__436_GLOBAL__N__b0e47890_4_k_cu_ac7c89a76ignoreE - _ZN34_INTERNAL_b0e47890_4_k_cu_ac7c89a76thrust24THRUST_300001_SM_1000_NS12placeholders2_9E)
_ZN34_INTERNAL_b0e47890_4_k_cu_ac7c89a76thrust24THRUST_300001_SM_1000_NS12placeholders2_9E:
	.zero		1
	.type		_ZN34_INTERNAL_b0e47890_4_k_cu_ac7c89a74cuda3std3__436_GLOBAL__N__b0e47890_4_k_cu_ac7c89a76ignoreE,@object
	.size		_ZN34_INTERNAL_b0e47890_4_k_cu_ac7c89a74cuda3std3__436_GLOBAL__N__b0e47890_4_k_cu_ac7c89a76ignoreE,(_ZN34_INTERNAL_b0e47890_4_k_cu_ac7c89a74cuda3std6ranges3__45__cpo4dataE - _ZN34_INTERNAL_b0e47890_4_k_cu_ac7c89a74cuda3std3__436_GLOBAL__N__b0e47890_4_k_cu_ac7c89a76ignoreE)
_ZN34_INTERNAL_b0e47890_4_k_cu_ac7c89a74cuda3std3__436_GLOBAL__N__b0e47890_4_k_cu_ac7c89a76ignoreE:
	.zero		1
	.type		_ZN34_INTERNAL_b0e47890_4_k_cu_ac7c89a74cuda3std6ranges3__45__cpo4dataE,@object
	.size		_ZN34_INTERNAL_b0e47890_4_k_cu_ac7c89a74cuda3std6ranges3__45__cpo4dataE,(_ZN34_INTERNAL_b0e47890_4_k_cu_ac7c89a76thrust24THRUST_300001_SM_1000_NS12placeholders2_1E - _ZN34_INTERNAL_b0e47890_4_k_cu_ac7c89a74cuda3std6ranges3__45__cpo4dataE)
_ZN34_INTERNAL_b0e47890_4_k_cu_ac7c89a74cuda3std6ranges3__45__cpo4dataE:
	.zero		1
	.type		_ZN34_INTERNAL_b0e47890_4_k_cu_ac7c89a76thrust24THRUST_300001_SM_1000_NS12placeholders2_1E,@object
	.size		_ZN34_INTERNAL_b0e47890_4_k_cu_ac7c89a76thrust24THRUST_300001_SM_1000_NS12placeholders2_1E,(_ZN34_INTERNAL_b0e47890_4_k_cu_ac7c89a74cuda3std3__45__cpo5beginE - _ZN34_INTERNAL_b0e47890_4_k_cu_ac7c89a76thrust24THRUST_300001_SM_1000_NS12placeholders2_1E)
_ZN34_INTERNAL_b0e47890_4_k_cu_ac7c89a76thrust24THRUST_300001_SM_1000_NS12placeholders2_1E:
	.zero		1
	.type		_ZN34_INTERNAL_b0e47890_4_k_cu_ac7c89a74cuda3std3__45__cpo5beginE,@object
	.size		_ZN34_INTERNAL_b0e47890_4_k_cu_ac7c89a74cuda3std3__45__cpo5beginE,(_ZN34_INTERNAL_b0e47890_4_k_cu_ac7c89a74cuda3std6ranges3__45__cpo5beginE - _ZN34_INTERNAL_b0e47890_4_k_cu_ac7c89a74cuda3std3__45__cpo5beginE)
_ZN34_INTERNAL_b0e47890_4_k_cu_ac7c89a74cuda3std3__45__cpo5beginE:
	.zero		1
	.type		_ZN34_INTERNAL_b0e47890_4_k_cu_ac7c89a74cuda3std6ranges3__45__cpo5beginE,@object
	.size		_ZN34_INTERNAL_b0e47890_4_k_cu_ac7c89a74cuda3std6ranges3__45__cpo5beginE,(_ZN34_INTERNAL_b0e47890_4_k_cu_ac7c89a76thrust24THRUST_300001_SM_1000_NS12placeholders2_5E - _ZN34_INTERNAL_b0e47890_4_k_cu_ac7c89a74cuda3std6ranges3__45__cpo5beginE)
_ZN34_INTERNAL_b0e47890_4_k_cu_ac7c89a74cuda3std6ranges3__45__cpo5beginE:
	.zero		1
	.type		_ZN34_INTERNAL_b0e47890_4_k_cu_ac7c89a76thrust24THRUST_300001_SM_1000_NS12placeholders2_5E,@object
	.size		_ZN34_INTERNAL_b0e47890_4_k_cu_ac7c89a76thrust24THRUST_300001_SM_1000_NS12placeholders2_5E,(_ZN34_INTERNAL_b0e47890_4_k_cu_ac7c89a74cuda3std3__45__cpo6rbeginE - _ZN34_INTERNAL_b0e47890_4_k_cu_ac7c89a76thrust24THRUST_300001_SM_1000_NS12placeholders2_5E)
_ZN34_INTERNAL_b0e47890_4_k_cu_ac7c89a76thrust24THRUST_300001_SM_1000_NS12placeholders2_5E:
	.zero		1
	.type		_ZN34_INTERNAL_b0e47890_4_k_cu_ac7c89a74cuda3std3__45__cpo6rbeginE,@object
	.size		_ZN34_INTERNAL_b0e47890_4_k_cu_ac7c89a74cuda3std3__45__cpo6rbeginE,(_ZN34_INTERNAL_b0e47890_4_k_cu_ac7c89a74cuda3std6ranges3__45__cpo7advanceE - _ZN34_INTERNAL_b0e47890_4_k_cu_ac7c89a74cuda3std3__45__cpo6rbeginE)
_ZN34_INTERNAL_b0e47890_4_k_cu_ac7c89a74cuda3std3__45__cpo6rbeginE:
	.zero		1
	.type		_ZN34_INTERNAL_b0e47890_4_k_cu_ac7c89a74cuda3std6ranges3__45__cpo7advanceE,@object
	.size		_ZN34_INTERNAL_b0e47890_4_k_cu_ac7c89a74cuda3std6ranges3__45__cpo7advanceE,(_ZN34_INTERNAL_b0e47890_4_k_cu_ac7c89a74cuda3std3__47nulloptE - _ZN34_INTERNAL_b0e47890_4_k_cu_ac7c89a74cuda3std6ranges3__45__cpo7advanceE)
_ZN34_INTERNAL_b0e47890_4_k_cu_ac7c89a74cuda3std6ranges3__45__cpo7advanceE:
	.zero		1
	.type		_ZN34_INTERNAL_b0e47890_4_k_cu_ac7c89a74cuda3std3__47nulloptE,@object
	.size		_ZN34_INTERNAL_b0e47890_4_k_cu_ac7c89a74cuda3std3__47nulloptE,(_ZN34_INTERNAL_b0e47890_4_k_cu_ac7c89a74cuda3std6ranges3__45__cpo8distanceE - _ZN34_INTERNAL_b0e47890_4_k_cu_ac7c89a74cuda3std3__47nulloptE)
_ZN34_INTERNAL_b0e47890_4_k_cu_ac7c89a74cuda3std3__47nulloptE:
	.zero		1
	.type		_ZN34_INTERNAL_b0e47890_4_k_cu_ac7c89a74cuda3std6ranges3__45__cpo8distanceE,@object
	.size		_ZN34_INTERNAL_b0e47890_4_k_cu_ac7c89a74cuda3std6ranges3__45__cpo8distanceE,(_ZN34_INTERNAL_b0e47890_4_k_cu_ac7c89a76thrust24THRUST_300001_SM_1000_NS12placeholders3_10E - _ZN34_INTERNAL_b0e47890_4_k_cu_ac7c89a74cuda3std6ranges3__45__cpo8distanceE)
_ZN34_INTERNAL_b0e47890_4_k_cu_ac7c89a74cuda3std6ranges3__45__cpo8distanceE:
	.zero		1
	.type		_ZN34_INTERNAL_b0e47890_4_k_cu_ac7c89a76thrust24THRUST_300001_SM_1000_NS12placeholders3_10E,@object
	.size		_ZN34_INTERNAL_b0e47890_4_k_cu_ac7c89a76thrust24THRUST_300001_SM_1000_NS12placeholders3_10E,(_ZN34_INTERNAL_b0e47890_4_k_cu_ac7c89a74cuda3std3__419piecewise_constructE - _ZN34_INTERNAL_b0e47890_4_k_cu_ac7c89a76thrust24THRUST_300001_SM_1000_NS12placeholders3_10E)
_ZN34_INTERNAL_b0e47890_4_k_cu_ac7c89a76thrust24THRUST_300001_SM_1000_NS12placeholders3_10E:
	.zero		1
	.type		_ZN34_INTERNAL_b0e47890_4_k_cu_ac7c89a74cuda3std3__419piecewise_constructE,@object
	.size		_ZN34_INTERNAL_b0e47890_4_k_cu_ac7c89a74cuda3std3__419piecewise_constructE,(_ZN34_INTERNAL_b0e47890_4_k_cu_ac7c89a74cuda3std6ranges3__45__cpo5cdataE - _ZN34_INTERNAL_b0e47890_4_k_cu_ac7c89a74cuda3std3__419piecewise_constructE)
_ZN34_INTERNAL_b0e47890_4_k_cu_ac7c89a74cuda3std3__419piecewise_constructE:
	.zero		1
	.type		_ZN34_INTERNAL_b0e47890_4_k_cu_ac7c89a74cuda3std6ranges3__45__cpo5cdataE,@object
	.size		_ZN34_INTERNAL_b0e47890_4_k_cu_ac7c89a74cuda3std6ranges3__45__cpo5cdataE,(_ZN34_INTERNAL_b0e47890_4_k_cu_ac7c89a76thrust24THRUST_300001_SM_1000_NS12placeholders2_2E - _ZN34_INTERNAL_b0e47890_4_k_cu_ac7c89a74cuda3std6ranges3__45__cpo5cdataE)
_ZN34_INTERNAL_b0e47890_4_k_cu_ac7c89a74cuda3std6ranges3__45__cpo5cdataE:
	.zero		1
	.type		_ZN34_INTERNAL_b0e47890_4_k_cu_ac7c89a76thrust24THRUST_300001_SM_1000_NS12placeholders2_2E,@object
	.size		_ZN34_INTERNAL_b0e47890_4_k_cu_ac7c89a76thrust24THRUST_300001_SM_1000_NS12placeholders2_2E,(_ZN34_INTERNAL_b0e47890_4_k_cu_ac7c89a74cuda3std3__45__cpo3endE - _ZN34_INTERNAL_b0e47890_4_k_cu_ac7c89a76thrust24THRUST_300001_SM_1000_NS12placeholders2_2E)
_ZN34_INTERNAL_b0e47890_4_k_cu_ac7c89a76thrust24THRUST_300001_SM_1000_NS12placeholders2_2E:
	.zero		1
	.type		_ZN34_INTERNAL_b0e47890_4_k_cu_ac7c89a74cuda3std3__45__cpo3endE,@object
	.size		_ZN34_INTERNAL_b0e47890_4_k_cu_ac7c89a74cuda3std3__45__cpo3endE,(_ZN34_INTERNAL_b0e47890_4_k_cu_ac7c89a74cuda3std6ranges3__45__cpo3endE - _ZN34_INTERNAL_b0e47890_4_k_cu_ac7c89a74cuda3std3__45__cpo3endE)
_ZN34_INTERNAL_b0e47890_4_k_cu_ac7c89a74cuda3std3__45__cpo3endE:
	.zero		1
	.type		_ZN34_INTERNAL_b0e47890_4_k_cu_ac7c89a74cuda3std6ranges3__45__cpo3endE,@object
	.size		_ZN34_INTERNAL_b0e47890_4_k_cu_ac7c89a74cuda3std6ranges3__45__cpo3endE,(_ZN34_INTERNAL_b0e47890_4_k_cu_ac7c89a76thrust24THRUST_300001_SM_1000_NS12placeholders2_6E - _ZN34_INTERNAL_b0e47890_4_k_cu_ac7c89a74cuda3std6ranges3__45__cpo3endE)
_ZN34_INTERNAL_b0e47890_4_k_cu_ac7c89a74cuda3std6ranges3__45__cpo3endE:
	.zero		1
	.type		_ZN34_INTERNAL_b0e47890_4_k_cu_ac7c89a76thrust24THRUST_300001_SM_1000_NS12placeholders2_6E,@object
	.size		_ZN34_INTERNAL_b0e47890_4_k_cu_ac7c89a76thrust24THRUST_300001_SM_1000_NS12placeholders2_6E,(_ZN34_INTERNAL_b0e47890_4_k_cu_ac7c89a74cuda3std3__45__cpo4rendE - _ZN34_INTERNAL_b0e47890_4_k_cu_ac7c89a76thrust24THRUST_300001_SM_1000_NS12placeholders2_6E)
_ZN34_INTERNAL_b0e47890_4_k_cu_ac7c89a76thrust24THRUST_300001_SM_1000_NS12placeholders2_6E:
	.zero		1
	.type		_ZN34_INTERNAL_b0e47890_4_k_cu_ac7c89a74cuda3std3__45__cpo4rendE,@object
	.size		_ZN34_INTERNAL_b0e47890_4_k_cu_ac7c89a74cuda3std3__45__cpo4rendE,(_ZN34_INTERNAL_b0e47890_4_k_cu_ac7c89a74cuda3std6ranges3__45__cpo9iter_swapE - _ZN34_INTERNAL_b0e47890_4_k_cu_ac7c89a74cuda3std3__45__cpo4rendE)
_ZN34_INTERNAL_b0e47890_4_k_cu_ac7c89a74cuda3std3__45__cpo4rendE:
	.zero		1
	.type		_ZN34_INTERNAL_b0e47890_4_k_cu_ac7c89a74cuda3std6ranges3__45__cpo9iter_swapE,@object
	.size		_ZN34_INTERNAL_b0e47890_4_k_cu_ac7c89a74cuda3std6ranges3__45__cpo9iter_swapE,(_ZN34_INTERNAL_b0e47890_4_k_cu_ac7c89a74cuda3std3__48unexpectE - _ZN34_INTERNAL_b0e47890_4_k_cu_ac7c89a74cuda3std6ranges3__45__cpo9iter_swapE)
_ZN34_INTERNAL_b0e47890_4_k_cu_ac7c89a74cuda3std6ranges3__45__cpo9iter_swapE:
	.zero		1
	.type		_ZN34_INTERNAL_b0e47890_4_k_cu_ac7c89a74cuda3std3__48unexpectE,@object
	.size		_ZN34_INTERNAL_b0e47890_4_k_cu_ac7c89a74cuda3std3__48unexpectE,(_ZN34_INTERNAL_b0e47890_4_k_cu_ac7c89a76thrust24THRUST_300001_SM_1000_NS8cuda_cub3parE - _ZN34_INTERNAL_b0e47890_4_k_cu_ac7c89a74cuda3std3__48unexpectE)
_ZN34_INTERNAL_b0e47890_4_k_cu_ac7c89a74cuda3std3__48unexpectE:
	.zero		1
	.type		_ZN34_INTERNAL_b0e47890_4_k_cu_ac7c89a76thrust24THRUST_300001_SM_1000_NS8cuda_cub3parE,@object
	.size		_ZN34_INTERNAL_b0e47890_4_k_cu_ac7c89a76thrust24THRUST_300001_SM_1000_NS8cuda_cub3parE,(_ZN34_INTERNAL_b0e47890_4_k_cu_ac7c89a76thrust24THRUST_300001_SM_1000_NS12placeholders2_4E - _ZN34_INTERNAL_b0e47890_4_k_cu_ac7c89a76thrust24THRUST_300001_SM_1000_NS8cuda_cub3parE)
_ZN34_INTERNAL_b0e47890_4_k_cu_ac7c89a76thrust24THRUST_300001_SM_1000_NS8cuda_cub3parE:
	.zero		1
	.type		_ZN34_INTERNAL_b0e47890_4_k_cu_ac7c89a76thrust24THRUST_300001_SM_1000_NS12placeholders2_4E,@object
	.size		_ZN34_INTERNAL_b0e47890_4_k_cu_ac7c89a76thrust24THRUST_300001_SM_1000_NS12placeholders2_4E,(_ZN34_INTERNAL_b0e47890_4_k_cu_ac7c89a74cuda3std3__45__cpo4cendE - _ZN34_INTERNAL_b0e47890_4_k_cu_ac7c89a76thrust24THRUST_300001_SM_1000_NS12placeholders2_4E)
_ZN34_INTERNAL_b0e47890_4_k_cu_ac7c89a76thrust24THRUST_300001_SM_1000_NS12placeholders2_4E:
	.zero		1
	.type		_ZN34_INTERNAL_b0e47890_4_k_cu_ac7c89a74cuda3std3__45__cpo4cendE,@object
	.size		_ZN34_INTERNAL_b0e47890_4_k_cu_ac7c89a74cuda3std3__45__cpo4cendE,(_ZN34_INTERNAL_b0e47890_4_k_cu_ac7c89a74cuda3std6ranges3__45__cpo4cendE - _ZN34_INTERNAL_b0e47890_4_k_cu_ac7c89a74cuda3std3__45__cpo4cendE)
_ZN34_INTERNAL_b0e47890_4_k_cu_ac7c89a74cuda3std3__45__cpo4cendE:
	.zero		1
	.type		_ZN34_INTERNAL_b0e47890_4_k_cu_ac7c89a74cuda3std6ranges3__45__cpo4cendE,@object
	.size		_ZN34_INTERNAL_b0e47890_4_k_cu_ac7c89a74cuda3std6ranges3__45__cpo4cendE,(_ZN34_INTERNAL_b0e47890_4_k_cu_ac7c89a74cuda3std3__420unreachable_sentinelE - _ZN34_INTERNAL_b0e47890_4_k_cu_ac7c89a74cuda3std6ranges3__45__cpo4cendE)
_ZN34_INTERNAL_b0e47890_4_k_cu_ac7c89a74cuda3std6ranges3__45__cpo4cendE:
	.zero		1
	.type		_ZN34_INTERNAL_b0e47890_4_k_cu_ac7c89a74cuda3std3__420unreachable_sentinelE,@object
	.size		_ZN34_INTERNAL_b0e47890_4_k_cu_ac7c89a74cuda3std3__420unreachable_sentinelE,(_ZN34_INTERNAL_b0e47890_4_k_cu_ac7c89a74cuda3std6ranges3__45__cpo5ssizeE - _ZN34_INTERNAL_b0e47890_4_k_cu_ac7c89a74cuda3std3__420unreachable_sentinelE)
_ZN34_INTERNAL_b0e47890_4_k_cu_ac7c89a74cuda3std3__420unreachable_sentinelE:
	.zero		1
	.type		_ZN34_INTERNAL_b0e47890_4_k_cu_ac7c89a74cuda3std6ranges3__45__cpo5ssizeE,@object
	.size		_ZN34_INTERNAL_b0e47890_4_k_cu_ac7c89a74cuda3std6ranges3__45__cpo5ssizeE,(_ZN34_INTERNAL_b0e47890_4_k_cu_ac7c89a76thrust24THRUST_300001_SM_1000_NS12placeholders2_8E - _ZN34_INTERNAL_b0e47890_4_k_cu_ac7c89a74cuda3std6ranges3__45__cpo5ssizeE)
_ZN34_INTERNAL_b0e47890_4_k_cu_ac7c89a74cuda3std6ranges3__45__cpo5ssizeE:
	.zero		1
	.type		_ZN34_INTERNAL_b0e47890_4_k_cu_ac7c89a76thrust24THRUST_300001_SM_1000_NS12placeholders2_8E,@object
	.size		_ZN34_INTERNAL_b0e47890_4_k_cu_ac7c89a76thrust24THRUST_300001_SM_1000_NS12placeholders2_8E,(_ZN34_INTERNAL_b0e47890_4_k_cu_ac7c89a74cuda3std3__45__cpo5crendE - _ZN34_INTERNAL_b0e47890_4_k_cu_ac7c89a76thrust24THRUST_300001_SM_1000_NS12placeholders2_8E)
_ZN34_INTERNAL_b0e47890_4_k_cu_ac7c89a76thrust24THRUST_300001_SM_1000_NS12placeholders2_8E:
	.zero		1
	.type		_ZN34_INTERNAL_b0e47890_4_k_cu_ac7c89a74cuda3std3__45__cpo5crendE,@object
	.size		_ZN34_INTERNAL_b0e47890_4_k_cu_ac7c89a74cuda3std3__45__cpo5crendE,(_ZN34_INTERNAL_b0e47890_4_k_cu_ac7c89a74cuda3std6ranges3__45__cpo4prevE - _ZN34_INTERNAL_b0e47890_4_k_cu_ac7c89a74cuda3std3__45__cpo5crendE)
_ZN34_INTERNAL_b0e47890_4_k_cu_ac7c89a74cuda3std3__45__cpo5crendE:
	.zero		1
	.type		_ZN34_INTERNAL_b0e47890_4_k_cu_ac7c89a74cuda3std6ranges3__45__cpo4prevE,@object
	.size		_ZN34_INTERNAL_b0e47890_4_k_cu_ac7c89a74cuda3std6ranges3__45__cpo4prevE,(_ZN34_INTERNAL_b0e47890_4_k_cu_ac7c89a74cuda3std6ranges3__45__cpo9iter_moveE - _ZN34_INTERNAL_b0e47890_4_k_cu_ac7c89a74cuda3std6ranges3__45__cpo4prevE)
_ZN34_INTERNAL_b0e47890_4_k_cu_ac7c89a74cuda3std6ranges3__45__cpo4prevE:
	.zero		1
	.type		_ZN34_INTERNAL_b0e47890_4_k_cu_ac7c89a74cuda3std6ranges3__45__cpo9iter_moveE,@object
	.size		_ZN34_INTERNAL_b0e47890_4_k_cu_ac7c89a74cuda3std6ranges3__45__cpo9iter_moveE,(_ZN34_INTERNAL_b0e47890_4_k_cu_ac7c89a76thrust24THRUST_300001_SM_1000_NS6system6detail10sequential3seqE - _ZN34_INTERNAL_b0e47890_4_k_cu_ac7c89a74cuda3std6ranges3__45__cpo9iter_moveE)
_ZN34_INTERNAL_b0e47890_4_k_cu_ac7c89a74cuda3std6ranges3__45__cpo9iter_moveE:
	.zero		1
	.type		_ZN34_INTERNAL_b0e47890_4_k_cu_ac7c89a76thrust24THRUST_300001_SM_1000_NS6system6detail10sequential3seqE,@object
	.size		_ZN34_INTERNAL_b0e47890_4_k_cu_ac7c89a76thrust24THRUST_300001_SM_1000_NS6system6detail10sequential3seqE,(.L_31 - _ZN34_INTERNAL_b0e47890_4_k_cu_ac7c89a76thrust24THRUST_300001_SM_1000_NS6system6detail10sequential3seqE)
_ZN34_INTERNAL_b0e47890_4_k_cu_ac7c89a76thrust24THRUST_300001_SM_1000_NS6system6detail10sequential3seqE:
	.zero		1
.L_31:


//--------------------- .nv.shared._ZN3cub18CUB_300001_SM_10006detail6reduce18DeviceReduceKernelINS2_10policy_hubIiyN4cuda3std3__44plusIiEEE10Policy1000EN6thrust24THRUST_300001_SM_1000_NS6detail15normal_iteratorINSD_10device_ptrIiEEEEyS9_iNS7_10__identityEEEvT0_PT3_T1_NS0_13GridEvenShareISN_EET2_T4_ --------------------------
	.section	.nv.shared._ZN3cub18CUB_300001_SM_10006detail6reduce18DeviceReduceKernelINS2_10policy_hubIiyN4cuda3std3__44plusIiEEE10Policy1000EN6thrust24THRUST_300001_SM_1000_NS6detail15normal_iteratorINSD_10device_ptrIiEEEEyS9_iNS7_10__identityEEEvT0_PT3_T1_NS0_13GridEvenShareISN_EET2_T4_,"aw",@nobits
	.sectionflags	@""
	.align	4
.nv.shared._ZN3cub18CUB_300001_SM_10006detail6reduce18DeviceReduceKernelINS2_10policy_hubIiyN4cuda3std3__44plusIiEEE10Policy1000EN6thrust24THRUST_300001_SM_1000_NS6detail15normal_iteratorINSD_10device_ptrIiEEEEyS9_iNS7_10__identityEEEvT0_PT3_T1_NS0_13GridEvenShareISN_EET2_T4_:
	.zero		1068


//--------------------- .nv.shared._ZN3cub18CUB_300001_SM_10006detail6reduce28DeviceReduceSingleTileKernelINS2_10policy_hubIiyN4cuda3std3__44plusIiEEE10Policy1000EN6thrust24THRUST_300001_SM_1000_NS6detail15normal_iteratorINSD_10device_ptrIiEEEEPiyS9_iiNS7_10__identityEEEvT0_T1_T2_T3_T4_T6_ --------------------------
	.section	.nv.shared._ZN3cub18CUB_300001_SM_10006detail6reduce28DeviceReduceSingleTileKernelINS2_10policy_hubIiyN4cuda3std3__44plusIiEEE10Policy1000EN6thrust24THRUST_300001_SM_1000_NS6detail15normal_iteratorINSD_10device_ptrIiEEEEPiyS9_iiNS7_10__identityEEEvT0_T1_T2_T3_T4_T6_,"aw",@nobits
	.sectionflags	@""
	.align	4
.nv.shared._ZN3cub18CUB_300001_SM_10006detail6reduce28DeviceReduceSingleTileKernelINS2_10policy_hubIiyN4cuda3std3__44plusIiEEE10Policy1000EN6thrust24THRUST_300001_SM_1000_NS6detail15normal_iteratorINSD_10device_ptrIiEEEEPiyS9_iiNS7_10__identityEEEvT0_T1_T2_T3_T4_T6_:
	.zero		1068


//--------------------- .nv.shared._ZN3cub18CUB_300001_SM_10006detail6reduce28DeviceReduceSingleTileKernelINS2_10policy_hubIijN4cuda3std3__44plusIiEEE10Policy1000EPiSC_iS9_iiNS7_10__identityEEEvT0_T1_T2_T3_T4_T6_ --------------------------
	.section	.nv.shared._ZN3cub18CUB_300001_SM_10006detail6reduce28DeviceReduceSingleTileKernelINS2_10policy_hubIijN4cuda3std3__44plusIiEEE10Policy1000EPiSC_iS9_iiNS7_10__identityEEEvT0_T1_T2_T3_T4_T6_,"aw",@nobits
	.sectionflags	@""
	.align	4
.nv.shared._ZN3cub18CUB_300001_SM_10006detail6reduce28DeviceReduceSingleTileKernelINS2_10policy_hubIijN4cuda3std3__44plusIiEEE10Policy1000EPiSC_iS9_iiNS7_10__identityEEEvT0_T1_T2_T3_T4_T6_:
	.zero		1068


//--------------------- .nv.shared._ZN3cub18CUB_300001_SM_10006detail6reduce18DeviceReduceKernelINS2_10policy_hubIijN4cuda3std3__44plusIiEEE10Policy1000EN6thrust24THRUST_300001_SM_1000_NS6detail15normal_iteratorINSD_10device_ptrIiEEEEjS9_iNS7_10__identityEEEvT0_PT3_T1_NS0_13GridEvenShareISN_EET2_T4_ --------------------------
	.section	.nv.shared._ZN3cub18CUB_300001_SM_10006detail6reduce18DeviceReduceKernelINS2_10policy_hubIijN4cuda3std3__44plusIiEEE10Policy1000EN6thrust24THRUST_300001_SM_1000_NS6detail15normal_iteratorINSD_10device_ptrIiEEEEjS9_iNS7_10__identityEEEvT0_PT3_T1_NS0_13GridEvenShareISN_EET2_T4_,"aw",@nobits
	.sectionflags	@""
	.align	4
.nv.shared._ZN3cub18CUB_300001_SM_10006detail6reduce18DeviceReduceKernelINS2_10policy_hubIijN4cuda3std3__44plusIiEEE10Policy1000EN6thrust24THRUST_300001_SM_1000_NS6detail15normal_iteratorINSD_10device_ptrIiEEEEjS9_iNS7_10__identityEEEvT0_PT3_T1_NS0_13GridEvenShareISN_EET2_T4_:
	.zero		1068


//--------------------- .nv.shared._ZN3cub18CUB_300001_SM_10006detail6reduce28DeviceReduceSingleTileKernelINS2_10policy_hubIijN4cuda3std3__44plusIiEEE10Policy1000EN6thrust24THRUST_300001_SM_1000_NS6detail15normal_iteratorINSD_10device_ptrIiEEEEPijS9_iiNS7_10__identityEEEvT0_T1_T2_T3_T4_T6_ --------------------------
	.section	.nv.shared._ZN3cub18CUB_300001_SM_10006detail6reduce28DeviceReduceSingleTileKernelINS2_10policy_hubIijN4cuda3std3__44plusIiEEE10Policy1000EN6thrust24THRUST_300001_SM_1000_NS6detail15normal_iteratorINSD_10device_ptrIiEEEEPijS9_iiNS7_10__identityEEEvT0_T1_T2_T3_T4_T6_,"aw",@nobits
	.sectionflags	@""
	.align	4
.nv.shared._ZN3cub18CUB_300001_SM_10006detail6reduce28DeviceReduceSingleTileKernelINS2_10policy_hubIijN4cuda3std3__44plusIiEEE10Policy1000EN6thrust24THRUST_300001_SM_1000_NS6detail15normal_iteratorINSD_10device_ptrIiEEEEPijS9_iiNS7_10__identityEEEvT0_T1_T2_T3_T4_T6_:
	.zero		1068


//--------------------- .nv.constant0._ZN3cub18CUB_300001_SM_10006detail6reduce28DeviceReduceSingleTileKernelINS2_10policy_hubIiyN4cuda3std3__44plusIiEEE10Policy1000EPiSC_iS9_iiNS7_10__identityEEEvT0_T1_T2_T3_T4_T6_ --------------------------
	.section	.nv.constant0._ZN3cub18CUB_300001_SM_10006detail6reduce28DeviceReduceSingleTileKernelINS2_10policy_hubIiyN4cuda3std3__44plusIiEEE10Policy1000EPiSC_iS9_iiNS7_10__identityEEEvT0_T1_T2_T3_T4_T6_,"a",@progbits
	.sectionflags	@""
	.align	4
.nv.constant0._ZN3cub18CUB_300001_SM_10006detail6reduce28DeviceReduceSingleTileKernelINS2_10policy_hubIiyN4cuda3std3__44plusIiEEE10Policy1000EPiSC_iS9_iiNS7_10__identityEEEvT0_T1_T2_T3_T4_T6_:
	.zero		925


//--------------------- .nv.constant0._ZN3cub18CUB_300001_SM_10006detail6reduce18DeviceReduceKernelINS2_10policy_hubIiyN4cuda3std3__44plusIiEEE10Policy1000EN6thrust24THRUST_300001_SM_1000_NS6detail15normal_iteratorINSD_10device_ptrIiEEEEyS9_iNS7_10__identityEEEvT0_PT3_T1_NS0_13GridEvenShareISN_EET2_T4_ --------------------------
	.section	.nv.constant0._ZN3cub18CUB_300001_SM_10006detail6reduce18DeviceReduceKernelINS2_10policy_hubIiyN4cuda3std3__44plusIiEEE10Policy1000EN6thrust24THRUST_300001_SM_1000_NS6detail15normal_iteratorINSD_10device_ptrIiEEEEyS9_iNS7_10__identityEEEvT0_PT3_T1_NS0_13GridEvenShareISN_EET2_T4_,"a",@progbits
	.sectionflags	@""
	.align	4
.nv.constant0._ZN3cub18CUB_300001_SM_10006detail6reduce18DeviceReduceKernelINS2_10policy_hubIiyN4cuda3std3__44plusIiEEE10Policy1000EN6thrust24THRUST_300001_SM_1000_NS6detail15normal_iteratorINSD_10device_ptrIiEEEEyS9_iNS7_10__identityEEEvT0_PT3_T1_NS0_13GridEvenShareISN_EET2_T4_:
	.zero		994


//--------------------- .nv.constant0._ZN3cub18CUB_300001_SM_10006detail6reduce28DeviceReduceSingleTileKernelINS2_10policy_hubIiyN4cuda3std3__44plusIiEEE10Policy1000EN6thrust24THRUST_300001_SM_1000_NS6detail15normal_iteratorINSD_10device_ptrIiEEEEPiyS9_iiNS7_10__identityEEEvT0_T1_T2_T3_T4_T6_ --------------------------
	.section	.nv.constant0._ZN3cub18CUB_300001_SM_10006detail6reduce28DeviceReduceSingleTileKernelINS2_10policy_hubIiyN4cuda3std3__44plusIiEEE10Policy1000EN6thrust24THRUST_300001_SM_1000_NS6detail15normal_iteratorINSD_10device_ptrIiEEEEPiyS9_iiNS7_10__identityEEEvT0_T1_T2_T3_T4_T6_,"a",@progbits
	.sectionflags	@""
	.align	4
.nv.constant0._ZN3cub18CUB_300001_SM_10006detail6reduce28DeviceReduceSingleTileKernelINS2_10policy_hubIiyN4cuda3std3__44plusIiEEE10Policy1000EN6thrust24THRUST_300001_SM_1000_NS6detail15normal_iteratorINSD_10device_ptrIiEEEEPiyS9_iiNS7_10__identityEEEvT0_T1_T2_T3_T4_T6_:
	.zero		929


//--------------------- .nv.constant0._ZN3cub18CUB_300001_SM_10006detail6reduce28DeviceReduceSingleTileKernelINS2_10policy_hubIijN4cuda3std3__44plusIiEEE10Policy1000EPiSC_iS9_iiNS7_10__identityEEEvT0_T1_T2_T3_T4_T6_ --------------------------
	.section	.nv.constant0._ZN3cub18CUB_300001_SM_10006detail6reduce28DeviceReduceSingleTileKernelINS2_10policy_hubIijN4cuda3std3__44plusIiEEE10Policy1000EPiSC_iS9_iiNS7_10__identityEEEvT0_T1_T2_T3_T4_T6_,"a",@progbits
	.sectionflags	@""
	.align	4
.nv.constant0._ZN3cub18CUB_300001_SM_10006detail6reduce28DeviceReduceSingleTileKernelINS2_10policy_hubIijN4cuda3std3__44plusIiEEE10Policy1000EPiSC_iS9_iiNS7_10__identityEEEvT0_T1_T2_T3_T4_T6_:
	.zero		925


//--------------------- .nv.constant0._ZN3cub18CUB_300001_SM_10006detail6reduce18DeviceReduceKernelINS2_10policy_hubIijN4cuda3std3__44plusIiEEE10Policy1000EN6thrust24THRUST_300001_SM_1000_NS6detail15normal_iteratorINSD_10device_ptrIiEEEEjS9_iNS7_10__identityEEEvT0_PT3_T1_NS0_13GridEvenShareISN_EET2_T4_ --------------------------
	.section	.nv.constant0._ZN3cub18CUB_300001_SM_10006detail6reduce18DeviceReduceKernelINS2_10policy_hubIijN4cuda3std3__44plusIiEEE10Policy1000EN6thrust24THRUST_300001_SM_1000_NS6detail15normal_iteratorINSD_10device_ptrIiEEEEjS9_iNS7_10__identityEEEvT0_PT3_T1_NS0_13GridEvenShareISN_EET2_T4_,"a",@progbits
	.sectionflags	@""
	.align	4
.nv.constant0._ZN3cub18CUB_300001_SM_10006detail6reduce18DeviceReduceKernelINS2_10policy_hubIijN4cuda3std3__44plusIiEEE10Policy1000EN6thrust24THRUST_300001_SM_1000_NS6detail15normal_iteratorINSD_10device_ptrIiEEEEjS9_iNS7_10__identityEEEvT0_PT3_T1_NS0_13GridEvenShareISN_EET2_T4_:
	.zero		958


//--------------------- .nv.constant0._ZN3cub18CUB_300001_SM_10006detail6reduce28DeviceReduceSingleTileKernelINS2_10policy_hubIijN4cuda3std3__44plusIiEEE10Policy1000EN6thrust24THRUST_300001_SM_1000_NS6detail15normal_iteratorINSD_10device_ptrIiEEEEPijS9_iiNS7_10__identityEEEvT0_T1_T2_T3_T4_T6_ --------------------------
	.section	.nv.constant0._ZN3cub18CUB_300001_SM_10006detail6reduce28DeviceReduceSingleTileKernelINS2_10policy_hubIijN4cuda3std3__44plusIiEEE10Policy1000EN6thrust24THRUST_300001_SM_1000_NS6detail15normal_iteratorINSD_10device_ptrIiEEEEPijS9_iiNS7_10__identityEEEvT0_T1_T2_T3_T4_T6_,"a",@progbits
	.sectionflags	@""
	.align	4
.nv.constant0._ZN3cub18CUB_300001_SM_10006detail6reduce28DeviceReduceSingleTileKernelINS2_10policy_hubIijN4cuda3std3__44plusIiEEE10Policy1000EN6thrust24THRUST_300001_SM_1000_NS6detail15normal_iteratorINSD_10device_ptrIiEEEEPijS9_iiNS7_10__identityEEEvT0_T1_T2_T3_T4_T6_:
	.zero		925


//--------------------- .nv.constant0._ZN3cub18CUB_300001_SM_10006detail8for_each13static_kernelINS2_12policy_hub_t12policy_500_tEmN6thrust24THRUST_300001_SM_1000_NS8cuda_cub20__uninitialized_fill7functorINS7_10device_ptrIiEEiEEEEvT0_T1_ --------------------------
	.section	.nv.constant0._ZN3cub18CUB_300001_SM_10006detail8for_each13static_kernelINS2_12policy_hub_t12policy_500_tEmN6thrust24THRUST_300001_SM_1000_NS8cuda_cub20__uninitialized_fill7functorINS7_10device_ptrIiEEiEEEEvT0_T1_,"a",@progbits
	.sectionflags	@""
	.align	4
.nv.constant0._ZN3cub18CUB_300001_SM_10006detail8for_each13static_kernelINS2_12policy_hub_t12policy_500_tEmN6thrust24THRUST_300001_SM_1000_NS8cuda_cub20__uninitialized_fill7functorINS7_10device_ptrIiEEiEEEEvT0_T1_:
	.zero		920


//--------------------- .nv.constant0._ZN3cub18CUB_300001_SM_10006detail11EmptyKernelIvEEvv --------------------------
	.section	.nv.constant0._ZN3cub18CUB_300001_SM_10006detail11EmptyKernelIvEEvv,"a",@progbits
	.sectionflags	@""
	.align	4
.nv.constant0._ZN3cub18CUB_300001_SM_10006detail11EmptyKernelIvEEvv:
	.zero		896


//--------------------- .nv.constant0._Z7updateUPiS_i --------------------------
	.section	.nv.constant0._Z7updateUPiS_i,"a",@progbits
	.sectionflags	@""
	.align	4
.nv.constant0._Z7updateUPiS_i:
	.zero		916


//--------------------- .nv.constant0._Z16resolveConflictsPiS_S_S_S_i --------------------------
	.section	.nv.constant0._Z16resolveConflictsPiS_S_S_S_i,"a",@progbits
	.sectionflags	@""
	.align	4
.nv.constant0._Z16resolveConflictsPiS_S_S_S_i:
	.zero		940


//--------------------- .nv.constant0._Z15initialColoringPiS_S_S_i --------------------------
	.section	.nv.constant0._Z15initialColoringPiS_S_S_i,"a",@progbits
	.sectionflags	@""
	.align	4
.nv.constant0._Z15initialColoringPiS_S_S_i:
	.zero		932


//--------------------- SYMBOLS --------------------------

	.type		.nv.reservedSmem.offset0,@object
	.size		.nv.reservedSmem.offset0,0x4
	.type		.nv.reservedSmem.cap,@object
	.size		.nv.reservedSmem.cap,0x4
